def attn_fwd(
    Q,
    K,
    V,
    Out,
    Lse,
    sm_scale,
    stride_qz,
    stride_qh,
    stride_qm,
    stride_qk,
    stride_kz,
    stride_kh,
    stride_kn,
    stride_kk,
    stride_vz,
    stride_vh,
    stride_vn,
    stride_vk,
    stride_oz,
    stride_oh,
    stride_om,
    stride_ok,
    seqlen_q,
    seqlen_k,
    BLOCK_M: tl.constexpr,
    BLOCK_N: tl.constexpr,
    HEAD_DIM: tl.constexpr,
    CAUSAL: tl.constexpr,
):
    start_m = tl.program_id(0)
    off_hz = tl.program_id(1)
    q_off = off_hz * stride_qh
    k_off = off_hz * stride_kh
    v_off = off_hz * stride_vh
    offs_m = start_m * BLOCK_M + tl.arange(0, BLOCK_M)
    offs_d = tl.arange(0, HEAD_DIM)
    offs_n = tl.arange(0, BLOCK_N)
    q_ptrs = Q + q_off + offs_m[:, None] * stride_qm + offs_d[None, :] * stride_qk
    k_ptrs = K + k_off + offs_d[:, None] * stride_kk + offs_n[None, :] * stride_kn
    v_ptrs = V + v_off + offs_n[:, None] * stride_vn + offs_d[None, :] * stride_vk
    m_i = tl.full([BLOCK_M], float("-inf"), dtype=tl.float32)
    l_i = tl.zeros([BLOCK_M], dtype=tl.float32) + 1.0
    acc = tl.zeros([BLOCK_M, HEAD_DIM], dtype=tl.float32)
    q = tl.load(q_ptrs)
    acc, l_i, m_i = _attn_fwd_inner(
        acc,
        l_i,
        m_i,
        q,
        k_ptrs,
        v_ptrs,
        sm_scale,
        stride_kn,
        stride_vn,
        start_m,
        seqlen_k,
        BLOCK_M,
        BLOCK_N,
        HEAD_DIM,
        CAUSAL,
    )
    acc = acc / l_i[:, None]
    lse = m_i + tl.math.log2(l_i) / 1.4426950408889634
    o_ptrs = (
        Out
        + off_hz * stride_oh
        + offs_m[:, None] * stride_om
        + offs_d[None, :] * stride_ok
    )
    tl.store(o_ptrs, acc.to(Out.dtype.element_ty))
    tl.store(Lse + off_hz * seqlen_q + offs_m, lse)

# config = {"BLOCK_M": 32, "BLOCK_N": 128, "HEAD_DIM": 512, "arch": "sm_100", "causal": false, "dtype": "bf16", "num_stages": 2, "num_warps": 8}
# arch = sm_100


// ===== COMPILED SASS (sm_100a) =====

	.target	sm_100a

	.elftype	@"ET_EXEC"


//--------------------- .note.nv.tkinfo           --------------------------
	.section	.note.nv.tkinfo,"",@"SHT_NOTE"
	.sectionflags	@"SHF_NOTE_NV_TKINFO"
	.tkinfo
        /*0018*/ 	.word	0x00000081
        /*0030*/ 	.string	""
        /*0030*/ 	.string	"ptxas-blackwell"
        /*0030*/ 	.string	"Cuda compilation tools, release 12.9, V12.9.86"
        /*0030*/ 	.string	"Build cuda_12.9.r12.9/compiler.36037853_0"
        /*0030*/ 	.string	"-v  -suppress-debug-info  -lineinfo  -arch sm_100a "



//--------------------- .note.nv.cuver            --------------------------
	.section	.note.nv.cuver,"",@"SHT_NOTE"
	.sectionflags	@"SHF_NOTE_NV_CUVER"
        /*0018*/ 	.short	0x0001
        /*001a*/ 	.short	0x0064
        /*001c*/ 	.short	0x0001
        /*001e*/ 	.short	0x0000
        /*0020*/ 	.short	0x0001
        /*0022*/ 	.short	0x0000


//--------------------- .nv.info                  --------------------------
	.section	.nv.info,"",@"SHT_CUDA_INFO"
	.align	4


	//----- nvinfo : EIATTR_REGCOUNT
	.align		4
        /*0000*/ 	.byte	0x04, 0x2f
        /*0002*/ 	.short	(.L_2 - .L_1)
	.align		4
.L_1:
        /*0004*/ 	.word	index@(attn_fwd)
        /*0008*/ 	.word	0x00000020


	//----- nvinfo : EIATTR_FRAME_SIZE
	.align		4
.L_2:
        /*000c*/ 	.byte	0x04, 0x11
        /*000e*/ 	.short	(.L_4 - .L_3)
	.align		4
.L_3:
        /*0010*/ 	.word	index@(attn_fwd)
        /*0014*/ 	.word	0x00002530


	//----- nvinfo : EIATTR_MIN_STACK_SIZE
	.align		4
.L_4:
        /*0018*/ 	.byte	0x04, 0x12
        /*001a*/ 	.short	(.L_6 - .L_5)
	.align		4
.L_5:
        /*001c*/ 	.word	index@(attn_fwd)
        /*0020*/ 	.word	0x00002530
.L_6:


//--------------------- .nv.info.attn_fwd         --------------------------
	.section	.nv.info.attn_fwd,"",@"SHT_CUDA_INFO"
	.sectionflags	@""
	.align	4


	//----- nvinfo : EIATTR_CUDA_API_VERSION
	.align		4
        /*0000*/ 	.byte	0x04, 0x37
        /*0002*/ 	.short	(.L_8 - .L_7)
.L_7:
        /*0004*/ 	.word	0x00000081


	//----- nvinfo : EIATTR_KPARAM_INFO
	.align		4
.L_8:
        /*0008*/ 	.byte	0x04, 0x17
        /*000a*/ 	.short	(.L_10 - .L_9)
.L_9:
        /*000c*/ 	.word	0x00000000
        /*0010*/ 	.short	0x0019
        /*0012*/ 	.short	0x0080
        /*0014*/ 	.byte	0x00, 0xf4, 0x21, 0x00


	//----- nvinfo : EIATTR_KPARAM_INFO
	.align		4
.L_10:
        /*0018*/ 	.byte	0x04, 0x17
        /*001a*/ 	.short	(.L_12 - .L_11)
.L_11:
        /*001c*/ 	.word	0x00000000
        /*0020*/ 	.short	0x0018
        /*0022*/ 	.short	0x0078
        /*0024*/ 	.byte	0x00, 0xf4, 0x21, 0x00


	//----- nvinfo : EIATTR_KPARAM_INFO
	.align		4
.L_12:
        /*0028*/ 	.byte	0x04, 0x17
        /*002a*/ 	.short	(.L_14 - .L_13)
.L_13:
        /*002c*/ 	.word	0x00000000
        /*0030*/ 	.short	0x0017
        /*0032*/ 	.short	0x0070
        /*0034*/ 	.byte	0x00, 0xf0, 0x11, 0x00


	//----- nvinfo : EIATTR_KPARAM_INFO
	.align		4
.L_14:
        /*0038*/ 	.byte	0x04, 0x17
        /*003a*/ 	.short	(.L_16 - .L_15)
.L_15:
        /*003c*/ 	.word	0x00000000
        /*0040*/ 	.short	0x0016
        /*0042*/ 	.short	0x006c
        /*0044*/ 	.byte	0x00, 0xf0, 0x11, 0x00


	//----- nvinfo : EIATTR_KPARAM_INFO
	.align		4
.L_16:
        /*0048*/ 	.byte	0x04, 0x17
        /*004a*/ 	.short	(.L_18 - .L_17)
.L_17:
        /*004c*/ 	.word	0x00000000
        /*0050*/ 	.short	0x0015
        /*0052*/ 	.short	0x0068
        /*0054*/ 	.byte	0x00, 0xf0, 0x11, 0x00


	//----- nvinfo : EIATTR_KPARAM_INFO
	.align		4
.L_18:
        /*0058*/ 	.byte	0x04, 0x17
        /*005a*/ 	.short	(.L_20 - .L_19)
.L_19:
        /*005c*/ 	.word	0x00000000
        /*0060*/ 	.short	0x0014
        /*0062*/ 	.short	0x0064
        /*0064*/ 	.byte	0x00, 0xf0, 0x11, 0x00


	//----- nvinfo : EIATTR_KPARAM_INFO
	.align		4
.L_20:
        /*0068*/ 	.byte	0x04, 0x17
        /*006a*/ 	.short	(.L_22 - .L_21)
.L_21:
        /*006c*/ 	.word	0x00000000
        /*0070*/ 	.short	0x0013
        /*0072*/ 	.short	0x0060
        /*0074*/ 	.byte	0x00, 0xf0, 0x11, 0x00


	//----- nvinfo : EIATTR_KPARAM_INFO
	.align		4
.L_22:
        /*0078*/ 	.byte	0x04, 0x17
        /*007a*/ 	.short	(.L_24 - .L_23)
.L_23:
        /*007c*/ 	.word	0x00000000
        /*0080*/ 	.short	0x0012
        /*0082*/ 	.short	0x005c
        /*0084*/ 	.byte	0x00, 0xf0, 0x11, 0x00


	//----- nvinfo : EIATTR_KPARAM_INFO
	.align		4
.L_24:
        /*0088*/ 	.byte	0x04, 0x17
        /*008a*/ 	.short	(.L_26 - .L_25)
.L_25:
        /*008c*/ 	.word	0x00000000
        /*0090*/ 	.short	0x0011
        /*0092*/ 	.short	0x0058
        /*0094*/ 	.byte	0x00, 0xf0, 0x11, 0x00


	//----- nvinfo : EIATTR_KPARAM_INFO
	.align		4
.L_26:
        /*0098*/ 	.byte	0x04, 0x17
        /*009a*/ 	.short	(.L_28 - .L_27)
.L_27:
        /*009c*/ 	.word	0x00000000
        /*00a0*/ 	.short	0x0010
        /*00a2*/ 	.short	0x0054
        /*00a4*/ 	.byte	0x00, 0xf0, 0x11, 0x00


	//----- nvinfo : EIATTR_KPARAM_INFO
	.align		4
.L_28:
        /*00a8*/ 	.byte	0x04, 0x17
        /*00aa*/ 	.short	(.L_30 - .L_29)
.L_29:
        /*00ac*/ 	.word	0x00000000
        /*00b0*/ 	.short	0x000f
        /*00b2*/ 	.short	0x0050
        /*00b4*/ 	.byte	0x00, 0xf0, 0x11, 0x00


	//----- nvinfo : EIATTR_KPARAM_INFO
	.align		4
.L_30:
        /*00b8*/ 	.byte	0x04, 0x17
        /*00ba*/ 	.short	(.L_32 - .L_31)
.L_31:
        /*00bc*/ 	.word	0x00000000
        /*00c0*/ 	.short	0x000e
        /*00c2*/ 	.short	0x004c
        /*00c4*/ 	.byte	0x00, 0xf0, 0x11, 0x00


	//----- nvinfo : EIATTR_KPARAM_INFO
	.align		4
.L_32:
        /*00c8*/ 	.byte	0x04, 0x17
        /*00ca*/ 	.short	(.L_34 - .L_33)
.L_33:
        /*00cc*/ 	.word	0x00000000
        /*00d0*/ 	.short	0x000d
        /*00d2*/ 	.short	0x0048
        /*00d4*/ 	.byte	0x00, 0xf0, 0x11, 0x00


	//----- nvinfo : EIATTR_KPARAM_INFO
	.align		4
.L_34:
        /*00d8*/ 	.byte	0x04, 0x17
        /*00da*/ 	.short	(.L_36 - .L_35)
.L_35:
        /*00dc*/ 	.word	0x00000000
        /*00e0*/ 	.short	0x000c
        /*00e2*/ 	.short	0x0044
        /*00e4*/ 	.byte	0x00, 0xf0, 0x11, 0x00


	//----- nvinfo : EIATTR_KPARAM_INFO
	.align		4
.L_36:
        /*00e8*/ 	.byte	0x04, 0x17
        /*00ea*/ 	.short	(.L_38 - .L_37)
.L_37:
        /*00ec*/ 	.word	0x00000000
        /*00f0*/ 	.short	0x000b
        /*00f2*/ 	.short	0x0040
        /*00f4*/ 	.byte	0x00, 0xf0, 0x11, 0x00


	//----- nvinfo : EIATTR_KPARAM_INFO
	.align		4
.L_38:
        /*00f8*/ 	.byte	0x04, 0x17
        /*00fa*/ 	.short	(.L_40 - .L_39)
.L_39:
        /*00fc*/ 	.word	0x00000000
        /*0100*/ 	.short	0x000a
        /*0102*/ 	.short	0x003c
        /*0104*/ 	.byte	0x00, 0xf0, 0x11, 0x00


	//----- nvinfo : EIATTR_KPARAM_INFO
	.align		4
.L_40:
        /*0108*/ 	.byte	0x04, 0x17
        /*010a*/ 	.short	(.L_42 - .L_41)
.L_41:
        /*010c*/ 	.word	0x00000000
        /*0110*/ 	.short	0x0009
        /*0112*/ 	.short	0x0038
        /*0114*/ 	.byte	0x00, 0xf0, 0x11, 0x00


	//----- nvinfo : EIATTR_KPARAM_INFO
	.align		4
.L_42:
        /*0118*/ 	.byte	0x04, 0x17
        /*011a*/ 	.short	(.L_44 - .L_43)
.L_43:
        /*011c*/ 	.word	0x00000000
        /*0120*/ 	.short	0x0008
        /*0122*/ 	.short	0x0034
        /*0124*/ 	.byte	0x00, 0xf0, 0x11, 0x00


	//----- nvinfo : EIATTR_KPARAM_INFO
	.align		4
.L_44:
        /*0128*/ 	.byte	0x04, 0x17
        /*012a*/ 	.short	(.L_46 - .L_45)
.L_45:
        /*012c*/ 	.word	0x00000000
        /*0130*/ 	.short	0x0007
        /*0132*/ 	.short	0x0030
        /*0134*/ 	.byte	0x00, 0xf0, 0x11, 0x00


	//----- nvinfo : EIATTR_KPARAM_INFO
	.align		4
.L_46:
        /*0138*/ 	.byte	0x04, 0x17
        /*013a*/ 	.short	(.L_48 - .L_47)
.L_47:
        /*013c*/ 	.word	0x00000000
        /*0140*/ 	.short	0x0006
        /*0142*/ 	.short	0x002c
        /*0144*/ 	.byte	0x00, 0xf0, 0x11, 0x00


	//----- nvinfo : EIATTR_KPARAM_INFO
	.align		4
.L_48:
        /*0148*/ 	.byte	0x04, 0x17
        /*014a*/ 	.short	(.L_50 - .L_49)
.L_49:
        /*014c*/ 	.word	0x00000000
        /*0150*/ 	.short	0x0005
        /*0152*/ 	.short	0x0028
        /*0154*/ 	.byte	0x00, 0xf0, 0x11, 0x00


	//----- nvinfo : EIATTR_KPARAM_INFO
	.align		4
.L_50:
        /*0158*/ 	.byte	0x04, 0x17
        /*015a*/ 	.short	(.L_52 - .L_51)
.L_51:
        /*015c*/ 	.word	0x00000000
        /*0160*/ 	.short	0x0004
        /*0162*/ 	.short	0x0020
        /*0164*/ 	.byte	0x00, 0xf4, 0x21, 0x00


	//----- nvinfo : EIATTR_KPARAM_INFO
	.align		4
.L_52:
        /*0168*/ 	.byte	0x04, 0x17
        /*016a*/ 	.short	(.L_54 - .L_53)
.L_53:
        /*016c*/ 	.word	0x00000000
        /*0170*/ 	.short	0x0003
        /*0172*/ 	.short	0x0018
        /*0174*/ 	.byte	0x00, 0xf4, 0x21, 0x00


	//----- nvinfo : EIATTR_KPARAM_INFO
	.align		4
.L_54:
        /*0178*/ 	.byte	0x04, 0x17
        /*017a*/ 	.short	(.L_56 - .L_55)
.L_55:
        /*017c*/ 	.word	0x00000000
        /*0180*/ 	.short	0x0002
        /*0182*/ 	.short	0x0010
        /*0184*/ 	.byte	0x00, 0xf4, 0x21, 0x00


	//----- nvinfo : EIATTR_KPARAM_INFO
	.align		4
.L_56:
        /*0188*/ 	.byte	0x04, 0x17
        /*018a*/ 	.short	(.L_58 - .L_57)
.L_57:
        /*018c*/ 	.word	0x00000000
        /*0190*/ 	.short	0x0001
        /*0192*/ 	.short	0x0008
        /*0194*/ 	.byte	0x00, 0xf4, 0x21, 0x00


	//----- nvinfo : EIATTR_KPARAM_INFO
	.align		4
.L_58:
        /*0198*/ 	.byte	0x04, 0x17
        /*019a*/ 	.short	(.L_60 - .L_59)
.L_59:
        /*019c*/ 	.word	0x00000000
        /*01a0*/ 	.short	0x0000
        /*01a2*/ 	.short	0x0000
        /*01a4*/ 	.byte	0x00, 0xf4, 0x21, 0x00


	//----- nvinfo : EIATTR_SPARSE_MMA_MASK
	.align		4
.L_60:
        /*01a8*/ 	.byte	0x03, 0x50
        /*01aa*/ 	.short	0x0000


	//----- nvinfo : EIATTR_MAXREG_COUNT
	.align		4
        /*01ac*/ 	.byte	0x03, 0x1b
        /*01ae*/ 	.short	0x00ff


	//----- nvinfo : EIATTR_NUM_BARRIERS
	.align		4
        /*01b0*/ 	.byte	0x02, 0x4c
        /*01b2*/ 	.byte	0x01
	.zero		1


	//----- nvinfo : EIATTR_ANNOTATIONS
	.align		4
        /*01b4*/ 	.byte	0x04, 0x55
        /*01b6*/ 	.short	(.L_62 - .L_61)


	//   ....[0]....
.L_61:
        /*01b8*/ 	.word	0x00000001
        /*01bc*/ 	.byte	0x20, 0x01, 0x00, 0x00, 0x01, 0x00, 0x00, 0x00, 0x30, 0x04, 0x00, 0x00, 0x01, 0x00, 0x00, 0x00
        /* <DEDUP_REMOVED lines=2796> */
        /*b08c*/ 	.byte	0x40, 0xbb, 0x02, 0x00


	//----- nvinfo : EIATTR_COOP_GROUP_MASK_REGIDS
	.align		4
.L_62:
        /*b090*/ 	.byte	0x04, 0x29
        /*b092*/ 	.short	(.L_64 - .L_63)


	//   ....[0]....
.L_63:
        /*b094*/ 	.word	0xffffffff


	//   ....[1]....
        /*b098*/ 	.word	0xffffffff


	//   ....[2]....
        /*b09c*/ 	.word	0xffffffff


	//   ....[3]....
        /*b0a0*/ 	.word	0xffffffff


	//   ....[4]....
        /*b0a4*/ 	.word	0xffffffff


	//   ....[5]....
        /*b0a8*/ 	.word	0xffffffff


	//   ....[6]....
        /*b0ac*/ 	.word	0xffffffff


	//   ....[7]....
        /*b0b0*/ 	.word	0xffffffff


	//   ....[8]....
        /*b0b4*/ 	.word	0xffffffff


	//   ....[9]....
        /*b0b8*/ 	.word	0xffffffff


	//   ....[10]....
        /*b0bc*/ 	.word	0xffffffff


	//   ....[11]....
        /*b0c0*/ 	.word	0xffffffff


	//   ....[12]....
        /*b0c4*/ 	.word	0xffffffff


	//   ....[13]....
        /*b0c8*/ 	.word	0xffffffff


	//   ....[14]....
        /*b0cc*/ 	.word	0xffffffff


	//   ....[15]....
        /*b0d0*/ 	.word	0xffffffff


	//   ....[16]....
        /*b0d4*/ 	.word	0xffffffff


	//   ....[17]....
        /*b0d8*/ 	.word	0xffffffff


	//   ....[18]....
        /*b0dc*/ 	.word	0xffffffff


	//   ....[19]....
        /*b0e0*/ 	.word	0xffffffff


	//   ....[20]....
        /*b0e4*/ 	.word	0xffffffff


	//   ....[21]....
        /*b0e8*/ 	.word	0xffffffff


	//----- nvinfo : EIATTR_COOP_GROUP_INSTR_OFFSETS
	.align		4
.L_64:
        /*b0ec*/ 	.byte	0x04, 0x28
        /*b0ee*/ 	.short	(.L_66 - .L_65)


	//   ....[0]....
.L_65:
        /*b0f0*/ 	.word	0x00016fe0


	//   ....[1]....
        /*b0f4*/ 	.word	0x00016ff0


	//   ....[2]....
        /*b0f8*/ 	.word	0x00017040


	//   ....[3]....
        /*b0fc*/ 	.word	0x000170f0


	//   ....[4]....
        /*b100*/ 	.word	0x00017100


	//   ....[5]....
        /*b104*/ 	.word	0x00017110


	//   ....[6]....
        /*b108*/ 	.word	0x00017140


	//   ....[7]....
        /*b10c*/ 	.word	0x00017150


	//   ....[8]....
        /*b110*/ 	.word	0x000171f0


	//   ....[9]....
        /*b114*/ 	.word	0x00017210


	//   ....[10]....
        /*b118*/ 	.word	0x00017230


	//   ....[11]....
        /*b11c*/ 	.word	0x00017870


	//   ....[12]....
        /*b120*/ 	.word	0x00017880


	//   ....[13]....
        /*b124*/ 	.word	0x00017900


	//   ....[14]....
        /*b128*/ 	.word	0x00017910


	//   ....[15]....
        /*b12c*/ 	.word	0x00017920


	//   ....[16]....
        /*b130*/ 	.word	0x00017930


	//   ....[17]....
        /*b134*/ 	.word	0x000179a0


	//   ....[18]....
        /*b138*/ 	.word	0x000179b0


	//   ....[19]....
        /*b13c*/ 	.word	0x00017a60


	//   ....[20]....
        /*b140*/ 	.word	0x00017a80


	//   ....[21]....
        /*b144*/ 	.word	0x00017aa0


	//----- nvinfo : EIATTR_VRC_CTA_INIT_COUNT
	.align		4
.L_66:
        /*b148*/ 	.byte	0x02, 0x4a
	.zero		1
	.zero		1


	//----- nvinfo : EIATTR_EXIT_INSTR_OFFSETS
	.align		4
        /*b14c*/ 	.byte	0x04, 0x1c
        /*b14e*/ 	.short	(.L_68 - .L_67)


	//   ....[0]....
.L_67:
        /*b150*/ 	.word	0x0002bb30


	//   ....[1]....
        /*b154*/ 	.word	0x0002bb70


	//----- nvinfo : EIATTR_REQNTID
	.align		4
.L_68:
        /*b158*/ 	.byte	0x04, 0x10
        /*b15a*/ 	.short	(.L_70 - .L_69)
.L_69:
        /*b15c*/ 	.word	0x00000100
        /*b160*/ 	.word	0x00000001
        /*b164*/ 	.word	0x00000001


	//----- nvinfo : EIATTR_CBANK_PARAM_SIZE
	.align		4
.L_70:
        /*b168*/ 	.byte	0x03, 0x19
        /*b16a*/ 	.short	0x0088


	//----- nvinfo : EIATTR_PARAM_CBANK
	.align		4
        /*b16c*/ 	.byte	0x04, 0x0a
        /*b16e*/ 	.short	(.L_72 - .L_71)
	.align		4
.L_71:
        /*b170*/ 	.word	index@(.nv.constant0.attn_fwd)
        /*b174*/ 	.short	0x0380
        /*b176*/ 	.short	0x0088


	//----- nvinfo : EIATTR_SW_WAR
	.align		4
.L_72:
        /*b178*/ 	.byte	0x04, 0x36
        /*b17a*/ 	.short	(.L_74 - .L_73)
.L_73:
        /*b17c*/ 	.word	0x00000008
.L_74:


//--------------------- .nv.compat                --------------------------
	.section	.nv.compat,"",@"SHT_CUDA_COMPAT_INFO"
	.align	4
        /*0000*/ 	.byte	0x02, 0x02, 0x01, 0x00, 0x02, 0x05, 0x05, 0x00, 0x02, 0x03, 0x00, 0x00, 0x02, 0x06, 0x01, 0x00


//--------------------- .nv.callgraph             --------------------------
	.section	.nv.callgraph,"",@"SHT_CUDA_CALLGRAPH"
	.align	4
	.sectionentsize	8
	.align		4
        /*0000*/ 	.word	0x00000000
	.align		4
        /*0004*/ 	.word	0xffffffff
	.align		4
        /*0008*/ 	.word	0x00000000
	.align		4
        /*000c*/ 	.word	0xfffffffe
	.align		4
        /*0010*/ 	.word	0x00000000
	.align		4
        /*0014*/ 	.word	0xfffffffd
	.align		4
        /*0018*/ 	.word	0x00000000
	.align		4
        /*001c*/ 	.word	0xfffffffc


//--------------------- .nv.constant4             --------------------------
	.section	.nv.constant4,"a",@progbits
	.align	8
	.align		8
.nv.constant4:
        /*0000*/ 	.dword	_$_str


//--------------------- .text.attn_fwd            --------------------------
	.section	.text.attn_fwd,"ax",@progbits
	.align	128
        .global         attn_fwd
        .type           attn_fwd,@function
        .size           attn_fwd,(.L_x_3 - attn_fwd)
        .other          attn_fwd,@"STO_CUDA_ENTRY STV_DEFAULT"
attn_fwd:
.text.attn_fwd:
[----:B------:R-:W0:Y:S01]  /*0000*/  LDC R1, c[0x0][0x37c] ;  /* 0x0000df00ff017b82 */ /* 0x000e220000000800 */
[----:B------:R-:W1:Y:S07]  /*0010*/  S2R R2, SR_TID.X ;  /* 0x0000000000027919 */ /* 0x000e6e0000002100 */
[----:B------:R-:W2:Y:S01]  /*0020*/  S2UR UR7, SR_CTAID.Y ;  /* 0x00000000000779c3 */ /* 0x000ea20000002600 */
[----:B------:R-:W2:Y:S01]  /*0030*/  LDCU.64 UR4, c[0x0][0x3b0] ;  /* 0x00007600ff0477ac */ /* 0x000ea20008000a00 */
[----:B0-----:R-:W-:Y:S01]  /*0040*/  IADD3 R1, PT, PT, R1, -0x2530, RZ ;  /* 0xffffdad001017810 */ /* 0x001fe20007ffe0ff */
[----:B------:R-:W0:Y:S01]  /*0050*/  S2R R3, SR_CTAID.X ;  /* 0x0000000000037919 */ /* 0x000e220000002500 */
[----:B------:R-:W3:Y:S04]  /*0060*/  LDCU.64 UR10, c[0x0][0x358] ;  /* 0x00006b00ff0a77ac */ /* 0x000ee80008000a00 */
[----:B------:R-:W4:Y:S08]  /*0070*/  LDC R19, c[0x0][0x3b8] ;  /* 0x0000ee00ff137b82 */ /* 0x000f300000000800 */
[----:B------:R-:W3:Y:S01]  /*0080*/  LDC.64 R6, c[0x0][0x380] ;  /* 0x0000e000ff067b82 */ /* 0x000ee20000000a00 */
[----:B--2---:R-:W-:-:S04]  /*0090*/  UIMAD UR4, UR7, UR4, URZ ;  /* 0x00000004070472a4 */ /* 0x004fc8000f8e02ff */
[----:B------:R-:W-:Y:S01]  /*00a0*/  USHF.L.U32 UR6, UR4, 0x1, URZ ;  /* 0x0000000104067899 */ /* 0x000fe200080006ff */
[----:B-1----:R-:W-:Y:S02]  /*00b0*/  LOP3.LUT R0, R2, 0x1f, RZ, 0xc0, !PT ;  /* 0x0000001f02007812 */ /* 0x002fe400078ec0ff */
[----:B------:R-:W-:-:S03]  /*00c0*/  SHF.R.U32.HI R2, RZ, 0x5, R2 ;  /* 0x00000005ff027819 */ /* 0x000fc60000011602 */
[----:B0-----:R-:W-:Y:S01]  /*00d0*/  IMAD R4, R3, 0x20, R0 ;  /* 0x0000002003047824 */ /* 0x001fe200078e0200 */
[----:B------:R-:W-:-:S03]  /*00e0*/  SGXT.U32 R2, R2, 0x3 ;  /* 0x000000030202781a */ /* 0x000fc60000000000 */
[----:B------:R-:W-:Y:S01]  /*00f0*/  IMAD R0, R4, UR5, RZ ;  /* 0x0000000504007c24 */ /* 0x000fe2000f8e02ff */
[----:B------:R-:W-:Y:S01]  /*0100*/  UIMAD.WIDE UR4, UR4, 0x2, URZ ;  /* 0x00000002040478a5 */ /* 0x000fe2000f8e02ff */
[----:B----4-:R-:W-:Y:S01]  /*0110*/  IMAD R5, R2, R19, RZ ;  /* 0x0000001302057224 */ /* 0x010fe200078e02ff */
[----:B------:R0:W-:Y:S02]  /*0120*/  STL [R1+0x1444], R4 ;  /* 0x0014440401007387 */ /* 0x0001e40000100800 */
[C---:B------:R-:W-:Y:S01]  /*0130*/  SHF.L.U32 R3, R0.reuse, 0x1, RZ ;  /* 0x0000000100037819 */ /* 0x040fe200000006ff */
[----:B------:R-:W-:-:S03]  /*0140*/  IMAD.HI R0, R0, 0x2, RZ ;  /* 0x0000000200007827 */ /* 0x000fc600078e02ff */
[----:B---3--:R-:W-:Y:S01]  /*0150*/  IADD3 R18, P0, P1, R3, UR6, R6 ;  /* 0x0000000603127c10 */ /* 0x008fe2000f91e006 */
[----:B------:R-:W-:-:S03]  /*0160*/  IMAD R3, R19, 0x8, R5 ;  /* 0x0000000813037824 */ /* 0x000fc600078e0205 */
[----:B------:R-:W-:Y:S02]  /*0170*/  IADD3.X R0, PT, PT, R0, UR5, R7, P0, P1 ;  /* 0x0000000500007c10 */ /* 0x000fe400087e2407 */
[-C--:B------:R-:W-:Y:S02]  /*0180*/  LEA R8, P0, R5, R18.reuse, 0x1 ;  /* 0x0000001205087211 */ /* 0x080fe400078008ff */
[----:B------:R-:W-:Y:S02]  /*0190*/  LEA R7, R19, R3, 0x3 ;  /* 0x0000000313077211 */ /* 0x000fe400078e18ff */
[----:B0-----:R-:W-:Y:S02]  /*01a0*/  LEA R4, P1, R3, R18, 0x1 ;  /* 0x0000001203047211 */ /* 0x001fe400078208ff */
[----:B------:R-:W-:Y:S01]  /*01b0*/  LEA.HI.X.SX32 R9, R5, R0, 0x1, P0 ;  /* 0x0000000005097211 */ /* 0x000fe200000f0eff */
[----:B------:R-:W-:Y:S01]  /*01c0*/  IMAD R11, R19, 0x8, R7 ;  /* 0x00000008130b7824 */ /* 0x000fe200078e0207 */
[----:B------:R-:W-:-:S02]  /*01d0*/  LEA R2, P0, R7, R18, 0x1 ;  /* 0x0000001207027211 */ /* 0x000fc400078008ff */
[-C--:B------:R-:W-:Y:S01]  /*01e0*/  LEA.HI.X.SX32 R5, R3, R0.reuse, 0x1, P1 ;  /* 0x0000000003057211 */ /* 0x080fe200008f0eff */
[----:B------:R0:W2:Y:S01]  /*01f0*/  LDG.E.U16 R21, desc[UR10][R8.64] ;  /* 0x0000000a08157981 */ /* 0x0000a2000c1e1500 */
[----:B------:R-:W-:Y:S02]  /*0200*/  LEA.HI.X.SX32 R3, R7, R0, 0x1, P0 ;  /* 0x0000000007037211 */ /* 0x000fe400000f0eff */
[----:B------:R-:W-:Y:S01]  /*0210*/  LEA R12, P0, R11, R18, 0x1 ;  /* 0x000000120b0c7211 */ /* 0x000fe200078008ff */
[----:B------:R-:W3:Y:S01]  /*0220*/  LDG.E.U16 R20, desc[UR10][R4.64] ;  /* 0x0000000a04147981 */ /* 0x000ee2000c1e1500 */
[----:B------:R-:W-:Y:S02]  /*0230*/  LEA R7, R19, R11, 0x3 ;  /* 0x0000000b13077211 */ /* 0x000fe400078e18ff */
[----:B------:R-:W-:Y:S01]  /*0240*/  LEA.HI.X.SX32 R13, R11, R0, 0x1, P0 ;  /* 0x000000000b0d7211 */ /* 0x000fe200000f0eff */
[----:B------:R1:W4:Y:S02]  /*0250*/  LDG.E.U16 R16, desc[UR10][R2.64] ;  /* 0x0000000a02107981 */ /* 0x000324000c1e1500 */
[----:B------:R-:W-:Y:S01]  /*0260*/  IMAD R11, R19, 0x8, R7 ;  /* 0x00000008130b7824 */ /* 0x000fe200078e0207 */
[----:B------:R-:W-:Y:S01]  /*0270*/  LEA R6, P0, R7, R18, 0x1 ;  /* 0x0000001207067211 */ /* 0x000fe200078008ff */
[----:B------:R1:W4:Y:S03]  /*0280*/  LDG.E.U16 R24, desc[UR10][R12.64] ;  /* 0x0000000a0c187981 */ /* 0x000326000c1e1500 */
[----:B------:R-:W-:-:S02]  /*0290*/  LEA R17, R19, R11, 0x3 ;  /* 0x0000000b13117211 */ /* 0x000fc400078e18ff */
[----:B------:R-:W-:Y:S02]  /*02a0*/  LEA.HI.X.SX32 R7, R7, R0, 0x1, P0 ;  /* 0x0000000007077211 */ /* 0x000fe400000f0eff */
[-C--:B------:R-:W-:Y:S01]  /*02b0*/  LEA R14, P0, R11, R18.reuse, 0x1 ;  /* 0x000000120b0e7211 */ /* 0x080fe200078008ff */
[----:B0-----:R-:W-:Y:S01]  /*02c0*/  IMAD R9, R19, 0x8, R17 ;  /* 0x0000000813097824 */ /* 0x001fe200078e0211 */
[----:B------:R-:W-:Y:S01]  /*02d0*/  LEA R10, P1, R17, R18, 0x1 ;  /* 0x00000012110a7211 */ /* 0x000fe200078208ff */
[----:B------:R0:W4:Y:S01]  /*02e0*/  LDG.E.U16 R23, desc[UR10][R6.64] ;  /* 0x0000000a06177981 */ /* 0x000122000c1e1500 */
[----:B------:R-:W-:Y:S02]  /*02f0*/  LEA.HI.X.SX32 R15, R11, R0, 0x1, P0 ;  /* 0x000000000b0f7211 */ /* 0x000fe400000f0eff */
[----:B------:R-:W-:Y:S02]  /*0300*/  LEA R8, P0, R9, R18, 0x1 ;  /* 0x0000001209087211 */ /* 0x000fe400078008ff */
[----:B------:R-:W-:Y:S01]  /*0310*/  LEA.HI.X.SX32 R11, R17, R0, 0x1, P1 ;  /* 0x00000000110b7211 */ /* 0x000fe200008f0eff */
[----:B------:R-:W4:Y:S01]  /*0320*/  LDG.E.U16 R22, desc[UR10][R14.64] ;  /* 0x0000000a0e167981 */ /* 0x000f22000c1e1500 */
[----:B-1----:R-:W-:-:S02]  /*0330*/  LEA R3, R19, R9, 0x3 ;  /* 0x0000000913037211 */ /* 0x002fc400078e18ff */
[----:B------:R-:W-:Y:S01]  /*0340*/  LEA.HI.X.SX32 R9, R9, R0, 0x1, P0 ;  /* 0x0000000009097211 */ /* 0x000fe200000f0eff */
[----:B------:R1:W4:Y:S04]  /*0350*/  LDG.E.U16 R12, desc[UR10][R10.64] ;  /* 0x0000000a0a0c7981 */ /* 0x000328000c1e1500 */
[----:B------:R0:W4:Y:S01]  /*0360*/  LDG.E.U16 R10, desc[UR10][R8.64] ;  /* 0x0000000a080a7981 */ /* 0x000122000c1e1500 */
[----:B------:R-:W-:Y:S01]  /*0370*/  IMAD R5, R19, 0x8, R3 ;  /* 0x0000000813057824 */ /* 0x000fe200078e0203 */
[----:B------:R-:W-:-:S04]  /*0380*/  LEA R2, P0, R3, R18, 0x1 ;  /* 0x0000001203027211 */ /* 0x000fc800078008ff */
[----:B------:R-:W-:Y:S02]  /*0390*/  LEA R13, R19, R5, 0x3 ;  /* 0x00000005130d7211 */ /* 0x000fe400078e18ff */
[----:B------:R-:W-:-:S03]  /*03a0*/  LEA.HI.X.SX32 R3, R3, R0, 0x1, P0 ;  /* 0x0000000003037211 */ /* 0x000fc600000f0eff */
[----:B------:R-:W-:Y:S01]  /*03b0*/  IMAD R17, R19, 0x8, R13 ;  /* 0x0000000813117824 */ /* 0x000fe200078e020d */
[-C--:B------:R-:W-:Y:S02]  /*03c0*/  LEA R4, P0, R5, R18.reuse, 0x1 ;  /* 0x0000001205047211 */ /* 0x080fe400078008ff */
[----:B0-----:R-:W-:Y:S02]  /*03d0*/  LEA R6, P1, R13, R18, 0x1 ;  /* 0x000000120d067211 */ /* 0x001fe400078208ff */
[----:B-1----:R-:W-:Y:S02]  /*03e0*/  LEA R11, R19, R17, 0x3 ;  /* 0x00000011130b7211 */ /* 0x002fe400078e18ff */
[-C--:B------:R-:W-:Y:S02]  /*03f0*/  LEA.HI.X.SX32 R5, R5, R0.reuse, 0x1, P0 ;  /* 0x0000000005057211 */ /* 0x080fe400000f0eff */
[----:B------:R-:W-:Y:S01]  /*0400*/  LEA.HI.X.SX32 R7, R13, R0, 0x1, P1 ;  /* 0x000000000d077211 */ /* 0x000fe200008f0eff */
[----:B------:R-:W-:-:S05]  /*0410*/  IMAD R9, R19, 0x8, R11 ;  /* 0x0000000813097824 */ /* 0x000fca00078e020b */
[----:B------:R-:W-:Y:S01]  /*0420*/  LEA R13, R19, R9, 0x3 ;  /* 0x00000009130d7211 */ /* 0x000fe200078e18ff */
[----:B--2---:R0:W-:Y:S04]  /*0430*/  STL [R1+0xa4], R21 ;  /* 0x0000a41501007387 */ /* 0x0041e80000100800 */
[----:B---3--:R1:W-:Y:S04]  /*0440*/  STL [R1+0xa0], R20 ;  /* 0x0000a01401007387 */ /* 0x0083e80000100800 */
[----:B0-----:R0:W2:Y:S04]  /*0450*/  LDG.E.U16 R21, desc[UR10][R2.64] ;  /* 0x0000000a02157981 */ /* 0x0010a8000c1e1500 */
[----:B-1----:R1:W3:Y:S01]  /*0460*/  LDG.E.U16 R20, desc[UR10][R4.64] ;  /* 0x0000000a04147981 */ /* 0x0022e2000c1e1500 */
[----:B0-----:R-:W-:-:S03]  /*0470*/  LEA R2, P0, R17, R18, 0x1 ;  /* 0x0000001211027211 */ /* 0x001fc600078008ff */
[----:B----4-:R0:W-:Y:S01]  /*0480*/  STL [R1+0x9c], R16 ;  /* 0x00009c1001007387 */ /* 0x0101e20000100800 */
[----:B------:R-:W-:Y:S02]  /*0490*/  LEA.HI.X.SX32 R3, R17, R0, 0x1, P0 ;  /* 0x0000000011037211 */ /* 0x000fe400000f0eff */
[----:B-1----:R-:W-:-:S03]  /*04a0*/  LEA R4, P0, R11, R18, 0x1 ;  /* 0x000000120b047211 */ /* 0x002fc600078008ff */
[----:B------:R1:W4:Y:S04]  /*04b0*/  LDG.E.U16 R15, desc[UR10][R2.64] ;  /* 0x0000000a020f7981 */ /* 0x000328000c1e1500 */
[----:B0-----:R0:W4:Y:S01]  /*04c0*/  LDG.E.U16 R16, desc[UR10][R6.64] ;  /* 0x0000000a06107981 */ /* 0x001122000c1e1500 */
[----:B------:R-:W-:Y:S01]  /*04d0*/  LEA.HI.X.SX32 R5, R11, R0, 0x1, P0 ;  /* 0x000000000b057211 */ /* 0x000fe200000f0eff */
[----:B------:R-:W-:Y:S01]  /*04e0*/  IMAD R11, R19, 0x8, R13 ;  /* 0x00000008130b7824 */ /* 0x000fe200078e020d */
[----:B-1----:R-:W-:-:S03]  /*04f0*/  LEA R2, P0, R9, R18, 0x1 ;  /* 0x0000001209027211 */ /* 0x002fc600078008ff */
[----:B------:R1:W4:Y:S01]  /*0500*/  LDG.E.U16 R14, desc[UR10][R4.64] ;  /* 0x0000000a040e7981 */ /* 0x000322000c1e1500 */
[----:B0-----:R-:W-:Y:S02]  /*0510*/  LEA R6, P1, R13, R18, 0x1 ;  /* 0x000000120d067211 */ /* 0x001fe400078208ff */
[-C--:B------:R-:W-:Y:S01]  /*0520*/  LEA.HI.X.SX32 R3, R9, R0.reuse, 0x1, P0 ;  /* 0x0000000009037211 */ /* 0x080fe200000f0eff */
[----:B------:R-:W-:Y:S01]  /*0530*/  STL [R1+0x98], R24 ;  /* 0x0000981801007387 */ /* 0x000fe20000100800 */
[----:B------:R-:W-:Y:S02]  /*0540*/  LEA.HI.X.SX32 R7, R13, R0, 0x1, P1 ;  /* 0x000000000d077211 */ /* 0x000fe400008f0eff */
[----:B-1----:R-:W-:Y:S01]  /*0550*/  LEA R4, P0, R11, R18, 0x1 ;  /* 0x000000120b047211 */ /* 0x002fe200078008ff */
[----:B------:R-:W-:Y:S01]  /*0560*/  STL [R1+0x94], R23 ;  /* 0x0000941701007387 */ /* 0x000fe20000100800 */
[----:B------:R-:W-:Y:S02]  /*0570*/  LEA R9, R19, R11, 0x3 ;  /* 0x0000000b13097211 */ /* 0x000fe400078e18ff */
[----:B------:R-:W-:Y:S01]  /*0580*/  LEA.HI.X.SX32 R5, R11, R0, 0x1, P0 ;  /* 0x000000000b057211 */ /* 0x000fe200000f0eff */
[----:B------:R-:W-:Y:S04]  /*0590*/  STL [R1+0x90], R22 ;  /* 0x0000901601007387 */ /* 0x000fe80000100800 */
[----:B------:R0:W4:Y:S04]  /*05a0*/  LDG.E.U16 R13, desc[UR10][R2.64] ;  /* 0x0000000a020d7981 */ /* 0x000128000c1e1500 */
[----:B------:R1:W-:Y:S04]  /*05b0*/  STL [R1+0x8c], R12 ;  /* 0x00008c0c01007387 */ /* 0x0003e80000100800 */
[----:B------:R1:W-:Y:S01]  /*05c0*/  STL [R1+0x88], R10 ;  /* 0x0000880a01007387 */ /* 0x0003e20000100800 */
[----:B0-----:R-:W-:-:S03]  /*05d0*/  LEA R2, P0, R9, R18, 0x1 ;  /* 0x0000001209027211 */ /* 0x001fc600078008ff */
[----:B-1----:R0:W4:Y:S04]  /*05e0*/  LDG.E.U16 R12, desc[UR10][R6.64] ;  /* 0x0000000a060c7981 */ /* 0x002128000c1e1500 */
[----:B------:R1:W4:Y:S01]  /*05f0*/  LDG.E.U16 R10, desc[UR10][R4.64] ;  /* 0x0000000a040a7981 */ /* 0x000322000c1e1500 */
[----:B------:R-:W-:-:S05]  /*0600*/  LEA.HI.X.SX32 R3, R9, R0, 0x1, P0 ;  /* 0x0000000009037211 */ /* 0x000fca00000f0eff */
[----:B------:R1:W4:Y:S01]  /*0610*/  LDG.E.U16 R11, desc[UR10][R2.64] ;  /* 0x0000000a020b7981 */ /* 0x000322000c1e1500 */
[----:B------:R-:W-:-:S05]  /*0620*/  IMAD R8, R19, 0x8, R9 ;  /* 0x0000000813087824 */ /* 0x000fca00078e0209 */
[----:B0-----:R-:W-:Y:S02]  /*0630*/  LEA R7, R19, R8, 0x3 ;  /* 0x0000000813077211 */ /* 0x001fe400078e18ff */
[----:B-1----:R-:W-:-:S03]  /*0640*/  LEA R4, P0, R8, R18, 0x1 ;  /* 0x0000001208047211 */ /* 0x002fc600078008ff */
[----:B------:R-:W-:Y:S01]  /*0650*/  IMAD R9, R19, 0x8, R7 ;  /* 0x0000000813097824 */ /* 0x000fe200078e0207 */
[----:B------:R-:W-:Y:S02]  /*0660*/  LEA.HI.X.SX32 R5, R8, R0, 0x1, P0 ;  /* 0x0000000008057211 */ /* 0x000fe400000f0eff */
[-C--:B------:R-:W-:Y:S02]  /*0670*/  LEA R6, P1, R7, R18.reuse, 0x1 ;  /* 0x0000001207067211 */ /* 0x080fe400078208ff */
[----:B------:R-:W-:Y:S01]  /*0680*/  LEA R2, P0, R9, R18, 0x1 ;  /* 0x0000001209027211 */ /* 0x000fe200078008ff */
[----:B------:R0:W4:Y:S01]  /*0690*/  LDG.E.U16 R17, desc[UR10][R4.64] ;  /* 0x0000000a04117981 */ /* 0x000122000c1e1500 */
[----:B------:R-:W-:Y:S02]  /*06a0*/  LEA R8, R19, R9, 0x3 ;  /* 0x0000000913087211 */ /* 0x000fe400078e18ff */
[-C--:B------:R-:W-:Y:S02]  /*06b0*/  LEA.HI.X.SX32 R7, R7, R0.reuse, 0x1, P1 ;  /* 0x0000000007077211 */ /* 0x080fe400008f0eff */
[----:B------:R-:W-:Y:S01]  /*06c0*/  LEA.HI.X.SX32 R3, R9, R0, 0x1, P0 ;  /* 0x0000000009037211 */ /* 0x000fe200000f0eff */
[----:B------:R-:W-:Y:S01]  /*06d0*/  IMAD R9, R19, 0x8, R8 ;  /* 0x0000000813097824 */ /* 0x000fe200078e0208 */
[----:B0-----:R-:W-:-:S04]  /*06e0*/  LEA R4, P0, R8, R18, 0x1 ;  /* 0x0000001208047211 */ /* 0x001fc800078008ff */
[----:B------:R-:W-:Y:S01]  /*06f0*/  LEA.HI.X.SX32 R5, R8, R0, 0x1, P0 ;  /* 0x0000000008057211 */ /* 0x000fe200000f0eff */
[----:B--2---:R-:W-:Y:S04]  /*0700*/  STL [R1+0x84], R21 ;  /* 0x0000841501007387 */ /* 0x004fe80000100800 */
[----:B---3--:R-:W-:Y:S04]  /*0710*/  STL [R1+0x80], R20 ;  /* 0x0000801401007387 */ /* 0x008fe80000100800 */
[----:B----4-:R0:W-:Y:S04]  /*0720*/  STL [R1+0x7c], R16 ;  /* 0x00007c1001007387 */ /* 0x0101e80000100800 */
[----:B------:R1:W-:Y:S04]  /*0730*/  STL [R1+0x78], R15 ;  /* 0x0000780f01007387 */ /* 0x0003e80000100800 */
[----:B0-----:R0:W2:Y:S04]  /*0740*/  LDG.E.U16 R16, desc[UR10][R6.64] ;  /* 0x0000000a06107981 */ /* 0x0010a8000c1e1500 */
[----:B-1----:R1:W3:Y:S01]  /*0750*/  LDG.E.U16 R15, desc[UR10][R2.64] ;  /* 0x0000000a020f7981 */ /* 0x0022e2000c1e1500 */
[----:B0-----:R-:W-:-:S03]  /*0760*/  LEA R7, R19, R9, 0x3 ;  /* 0x0000000913077211 */ /* 0x001fc600078e18ff */
[----:B------:R0:W-:Y:S01]  /*0770*/  STL [R1+0x74], R14 ;  /* 0x0000740e01007387 */ /* 0x0001e20000100800 */
[-C--:B-1----:R-:W-:Y:S01]  /*0780*/  LEA R2, P0, R9, R18.reuse, 0x1 ;  /* 0x0000001209027211 */ /* 0x082fe200078008ff */
[----:B------:R-:W-:Y:S01]  /*0790*/  IMAD R8, R19, 0x8, R7 ;  /* 0x0000000813087824 */ /* 0x000fe200078e0207 */
[----:B------:R-:W-:Y:S02]  /*07a0*/  LEA R6, P1, R7, R18, 0x1 ;  /* 0x0000001207067211 */ /* 0x000fe400078208ff */
[-C--:B------:R-:W-:Y:S01]  /*07b0*/  LEA.HI.X.SX32 R3, R9, R0.reuse, 0x1, P0 ;  /* 0x0000000009037211 */ /* 0x080fe200000f0eff */
[----:B0-----:R0:W4:Y:S01]  /*07c0*/  LDG.E.U16 R14, desc[UR10][R4.64] ;  /* 0x0000000a040e7981 */ /* 0x001122000c1e1500 */
[----:B------:R-:W-:Y:S02]  /*07d0*/  LEA.HI.X.SX32 R7, R7, R0, 0x1, P1 ;  /* 0x0000000007077211 */ /* 0x000fe400008f0eff */
[----:B------:R-:W-:Y:S01]  /*07e0*/  LEA R9, R19, R8, 0x3 ;  /* 0x0000000813097211 */ /* 0x000fe200078e18ff */
[----:B------:R1:W-:Y:S01]  /*07f0*/  STL [R1+0x70], R13 ;  /* 0x0000700d01007387 */ /* 0x0003e20000100800 */
[----:B0-----:R-:W-:-:S03]  /*0800*/  LEA R4, P0, R8, R18, 0x1 ;  /* 0x0000001208047211 */ /* 0x001fc600078008ff */
[----:B------:R0:W-:Y:S01]  /*0810*/  STL [R1+0x6c], R12 ;  /* 0x00006c0c01007387 */ /* 0x0001e20000100800 */
[----:B------:R-:W-:-:S03]  /*0820*/  LEA.HI.X.SX32 R5, R8, R0, 0x1, P0 ;  /* 0x0000000008057211 */ /* 0x000fc600000f0eff */
[----:B-1----:R1:W4:Y:S04]  /*0830*/  LDG.E.U16 R13, desc[UR10][R2.64] ;  /* 0x0000000a020d7981 */ /* 0x002328000c1e1500 */
[----:B------:R1:W-:Y:S04]  /*0840*/  STL [R1+0x68], R10 ;  /* 0x0000680a01007387 */ /* 0x0003e80000100800 */
[----:B0-----:R0:W4:Y:S01]  /*0850*/  LDG.E.U16 R12, desc[UR10][R6.64] ;  /* 0x0000000a060c7981 */ /* 0x001122000c1e1500 */
[----:B-1----:R-:W-:-:S03]  /*0860*/  LEA R2, P0, R9, R18, 0x1 ;  /* 0x0000001209027211 */ /* 0x002fc600078008ff */
[----:B------:R1:W4:Y:S01]  /*0870*/  LDG.E.U16 R10, desc[UR10][R4.64] ;  /* 0x0000000a040a7981 */ /* 0x000322000c1e1500 */
[----:B------:R-:W-:-:S03]  /*0880*/  LEA.HI.X.SX32 R3, R9, R0, 0x1, P0 ;  /* 0x0000000009037211 */ /* 0x000fc600000f0eff */
[----:B------:R0:W-:Y:S04]  /*0890*/  STL [R1+0x64], R11 ;  /* 0x0000640b01007387 */ /* 0x0001e80000100800 */
[----:B0-----:R0:W4:Y:S01]  /*08a0*/  LDG.E.U16 R11, desc[UR10][R2.64] ;  /* 0x0000000a020b7981 */ /* 0x001122000c1e1500 */
[----:B------:R-:W-:-:S05]  /*08b0*/  IMAD R8, R19, 0x8, R9 ;  /* 0x0000000813087824 */ /* 0x000fca00078e0209 */
[----:B------:R-:W-:Y:S02]  /*08c0*/  LEA R7, R19, R8, 0x3 ;  /* 0x0000000813077211 */ /* 0x000fe400078e18ff */
[----:B-1----:R-:W-:-:S03]  /*08d0*/  LEA R4, P0, R8, R18, 0x1 ;  /* 0x0000001208047211 */ /* 0x002fc600078008ff */
[----:B------:R-:W-:Y:S01]  /*08e0*/  IMAD R9, R19, 0x8, R7 ;  /* 0x0000000813097824 */ /* 0x000fe200078e0207 */
[----:B------:R-:W-:Y:S02]  /*08f0*/  LEA.HI.X.SX32 R5, R8, R0, 0x1, P0 ;  /* 0x0000000008057211 */ /* 0x000fe400000f0eff */
[-C--:B------:R-:W-:Y:S02]  /*0900*/  LEA R6, P1, R7, R18.reuse, 0x1 ;  /* 0x0000001207067211 */ /* 0x080fe400078208ff */
[----:B0-----:R-:W-:Y:S02]  /*0910*/  LEA R2, P0, R9, R18, 0x1 ;  /* 0x0000001209027211 */ /* 0x001fe400078008ff */
[----:B------:R-:W-:Y:S02]  /*0920*/  LEA R8, R19, R9, 0x3 ;  /* 0x0000000913087211 */ /* 0x000fe400078e18ff */
[-C--:B------:R-:W-:Y:S02]  /*0930*/  LEA.HI.X.SX32 R7, R7, R0.reuse, 0x1, P1 ;  /* 0x0000000007077211 */ /* 0x080fe400008f0eff */
[----:B------:R-:W-:Y:S01]  /*0940*/  LEA.HI.X.SX32 R3, R9, R0, 0x1, P0 ;  /* 0x0000000009037211 */ /* 0x000fe200000f0eff */
[----:B------:R-:W-:Y:S01]  /*0950*/  IMAD R9, R19, 0x8, R8 ;  /* 0x0000000813097824 */ /* 0x000fe200078e0208 */
[----:B------:R0:W-:Y:S04]  /*0960*/  STL [R1+0x60], R17 ;  /* 0x0000601101007387 */ /* 0x0001e80000100800 */
[----:B0-----:R0:W4:Y:S02]  /*0970*/  LDG.E.U16 R17, desc[UR10][R4.64] ;  /* 0x0000000a04117981 */ /* 0x001124000c1e1500 */
[----:B0-----:R-:W-:-:S04]  /*0980*/  LEA R4, P0, R8, R18, 0x1 ;  /* 0x0000001208047211 */ /* 0x001fc800078008ff */
[----:B------:R-:W-:Y:S01]  /*0990*/  LEA.HI.X.SX32 R5, R8, R0, 0x1, P0 ;  /* 0x0000000008057211 */ /* 0x000fe200000f0eff */
[----:B--2---:R0:W-:Y:S04]  /*09a0*/  STL [R1+0x5c], R16 ;  /* 0x00005c1001007387 */ /* 0x0041e80000100800 */
[----:B---3--:R1:W-:Y:S04]  /*09b0*/  STL [R1+0x58], R15 ;  /* 0x0000580f01007387 */ /* 0x0083e80000100800 */
[----:B0-----:R0:W2:Y:S04]  /*09c0*/  LDG.E.U16 R16, desc[UR10][R6.64] ;  /* 0x0000000a06107981 */ /* 0x0010a8000c1e1500 */
[----:B-1----:R1:W3:Y:S01]  /*09d0*/  LDG.E.U16 R15, desc[UR10][R2.64] ;  /* 0x0000000a020f7981 */ /* 0x0022e2000c1e1500 */
[----:B0-----:R-:W-:-:S03]  /*09e0*/  LEA R7, R19, R9, 0x3 ;  /* 0x0000000913077211 */ /* 0x001fc600078e18ff */
[----:B----4-:R0:W-:Y:S01]  /*09f0*/  STL [R1+0x54], R14 ;  /* 0x0000540e01007387 */ /* 0x0101e20000100800 */
[-C--:B-1----:R-:W-:Y:S01]  /*0a00*/  LEA R2, P0, R9, R18.reuse, 0x1 ;  /* 0x0000001209027211 */ /* 0x082fe200078008ff */
[----:B------:R-:W-:Y:S01]  /*0a10*/  IMAD R8, R19, 0x8, R7 ;  /* 0x0000000813087824 */ /* 0x000fe200078e0207 */
[----:B------:R-:W-:Y:S02]  /*0a20*/  LEA R6, P1, R7, R18, 0x1 ;  /* 0x0000001207067211 */ /* 0x000fe400078208ff */
[-C--:B------:R-:W-:Y:S01]  /*0a30*/  LEA.HI.X.SX32 R3, R9, R0.reuse, 0x1, P0 ;  /* 0x0000000009037211 */ /* 0x080fe200000f0eff */
[----:B0-----:R0:W4:Y:S01]  /*0a40*/  LDG.E.U16 R14, desc[UR10][R4.64] ;  /* 0x0000000a040e7981 */ /* 0x001122000c1e1500 */
[----:B------:R-:W-:Y:S02]  /*0a50*/  LEA.HI.X.SX32 R7, R7, R0, 0x1, P1 ;  /* 0x0000000007077211 */ /* 0x000fe400008f0eff */
[----:B------:R-:W-:Y:S02]  /*0a60*/  LEA R9, R19, R8, 0x3 ;  /* 0x0000000813097211 */ /* 0x000fe400078e18ff */
[C---:B0-----:R-:W-:Y:S01]  /*0a70*/  LEA R4, P0, R8.reuse, R18, 0x1 ;  /* 0x0000001208047211 */ /* 0x041fe200078008ff */
[----:B------:R0:W-:Y:S03]  /*0a80*/  STL [R1+0x50], R13 ;  /* 0x0000500d01007387 */ /* 0x0001e60000100800 */
[----:B------:R-:W-:Y:S01]  /*0a90*/  LEA.HI.X.SX32 R5, R8, R0, 0x1, P0 ;  /* 0x0000000008057211 */ /* 0x000fe200000f0eff */
[----:B------:R1:W-:Y:S04]  /*0aa0*/  STL [R1+0x4c], R12 ;  /* 0x00004c0c01007387 */ /* 0x0003e80000100800 */
[----:B------:R1:W-:Y:S04]  /*0ab0*/  STL [R1+0x48], R10 ;  /* 0x0000480a01007387 */ /* 0x0003e80000100800 */
[----:B0-----:R0:W4:Y:S04]  /*0ac0*/  LDG.E.U16 R13, desc[UR10][R2.64] ;  /* 0x0000000a020d7981 */ /* 0x001128000c1e1500 */
[----:B-1----:R-:W4:Y:S04]  /*0ad0*/  LDG.E.U16 R12, desc[UR10][R6.64] ;  /* 0x0000000a060c7981 */ /* 0x002f28000c1e1500 */
[----:B------:R1:W4:Y:S01]  /*0ae0*/  LDG.E.U16 R10, desc[UR10][R4.64] ;  /* 0x0000000a040a7981 */ /* 0x000322000c1e1500 */
[----:B0-----:R-:W-:Y:S01]  /*0af0*/  LEA R2, P0, R9, R18, 0x1 ;  /* 0x0000001209027211 */ /* 0x001fe200078008ff */
[----:B------:R-:W-:-:S03]  /*0b00*/  IMAD R8, R19, 0x8, R9 ;  /* 0x0000000813087824 */ /* 0x000fc600078e0209 */
[----:B------:R-:W-:Y:S01]  /*0b10*/  LEA.HI.X.SX32 R3, R9, R0, 0x1, P0 ;  /* 0x0000000009037211 */ /* 0x000fe200000f0eff */
[----:B------:R0:W-:Y:S01]  /*0b20*/  STL [R1+0x44], R11 ;  /* 0x0000440b01007387 */ /* 0x0001e20000100800 */
[----:B-1----:R-:W-:-:S03]  /*0b30*/  LEA R4, P0, R8, R18, 0x1 ;  /* 0x0000001208047211 */ /* 0x002fc600078008ff */
[----:B0-----:R0:W4:Y:S01]  /*0b40*/  LDG.E.U16 R11, desc[UR10][R2.64] ;  /* 0x0000000a020b7981 */ /* 0x001122000c1e1500 */
[----:B------:R-:W-:-:S05]  /*0b50*/  LEA.HI.X.SX32 R5, R8, R0, 0x1, P0 ;  /* 0x0000000008057211 */ /* 0x000fca00000f0eff */
[----:B------:R1:W4:Y:S01]  /*0b60*/  LDG.E.U16 R20, desc[UR10][R4.64] ;  /* 0x0000000a04147981 */ /* 0x000322000c1e1500 */
[----:B------:R-:W-:-:S05]  /*0b70*/  LEA R7, R19, R8, 0x3 ;  /* 0x0000000813077211 */ /* 0x000fca00078e18ff */
[----:B------:R-:W-:Y:S01]  /*0b80*/  IMAD R9, R19, 0x8, R7 ;  /* 0x0000000813097824 */ /* 0x000fe200078e0207 */
[----:B------:R-:W-:-:S04]  /*0b90*/  LEA R6, P1, R7, R18, 0x1 ;  /* 0x0000001207067211 */ /* 0x000fc800078208ff */
[----:B0-----:R-:W-:Y:S02]  /*0ba0*/  LEA R2, P0, R9, R18, 0x1 ;  /* 0x0000001209027211 */ /* 0x001fe400078008ff */
[----:B------:R-:W-:Y:S02]  /*0bb0*/  LEA R8, R19, R9, 0x3 ;  /* 0x0000000913087211 */ /* 0x000fe400078e18ff */
[-C--:B------:R-:W-:Y:S02]  /*0bc0*/  LEA.HI.X.SX32 R7, R7, R0.reuse, 0x1, P1 ;  /* 0x0000000007077211 */ /* 0x080fe400008f0eff */
[----:B------:R-:W-:Y:S01]  /*0bd0*/  LEA.HI.X.SX32 R3, R9, R0, 0x1, P0 ;  /* 0x0000000009037211 */ /* 0x000fe200000f0eff */
[----:B------:R-:W-:Y:S01]  /*0be0*/  IMAD R9, R19, 0x8, R8 ;  /* 0x0000000813097824 */ /* 0x000fe200078e0208 */
[----:B------:R0:W-:Y:S01]  /*0bf0*/  STL [R1+0x40], R17 ;  /* 0x0000401101007387 */ /* 0x0001e20000100800 */
[----:B-1----:R-:W-:-:S04]  /*0c00*/  LEA R4, P0, R8, R18, 0x1 ;  /* 0x0000001208047211 */ /* 0x002fc800078008ff */
[----:B------:R-:W-:Y:S01]  /*0c10*/  LEA.HI.X.SX32 R5, R8, R0, 0x1, P0 ;  /* 0x0000000008057211 */ /* 0x000fe200000f0eff */
[----:B0-----:R0:W4:Y:S02]  /*0c20*/  LDG.E.U16 R17, desc[UR10][R6.64] ;  /* 0x0000000a06117981 */ /* 0x001124000c1e1500 */
[----:B0-----:R-:W-:-:S05]  /*0c30*/  LEA R7, R19, R9, 0x3 ;  /* 0x0000000913077211 */ /* 0x001fca00078e18ff */
[----:B------:R-:W-:Y:S01]  /*0c40*/  IMAD R8, R19, 0x8, R7 ;  /* 0x0000000813087824 */ /* 0x000fe200078e0207 */
[----:B------:R-:W-:-:S04]  /*0c50*/  LEA R6, P1, R7, R18, 0x1 ;  /* 0x0000001207067211 */ /* 0x000fc800078208ff */
[----:B------:R-:W-:Y:S01]  /*0c60*/  LEA.HI.X.SX32 R7, R7, R0, 0x1, P1 ;  /* 0x0000000007077211 */ /* 0x000fe200008f0eff */
[----:B--2---:R0:W-:Y:S04]  /*0c70*/  STL [R1+0x3c], R16 ;  /* 0x00003c1001007387 */ /* 0x0041e80000100800 */
[----:B---3--:R1:W-:Y:S04]  /*0c80*/  STL [R1+0x38], R15 ;  /* 0x0000380f01007387 */ /* 0x0083e80000100800 */
[----:B0-----:R0:W2:Y:S04]  /*0c90*/  LDG.E.U16 R16, desc[UR10][R2.64] ;  /* 0x0000000a02107981 */ /* 0x0010a8000c1e1500 */
[----:B-1----:R1:W3:Y:S01]  /*0ca0*/  LDG.E.U16 R15, desc[UR10][R4.64] ;  /* 0x0000000a040f7981 */ /* 0x0022e2000c1e1500 */
[----:B0-----:R-:W-:-:S04]  /*0cb0*/  LEA R2, P0, R9, R18, 0x1 ;  /* 0x0000001209027211 */ /* 0x001fc800078008ff */
[----:B------:R-:W-:Y:S02]  /*0cc0*/  LEA.HI.X.SX32 R3, R9, R0, 0x1, P0 ;  /* 0x0000000009037211 */ /* 0x000fe400000f0eff */
[C---:B-1----:R-:W-:Y:S02]  /*0cd0*/  LEA R4, P0, R8.reuse, R18, 0x1 ;  /* 0x0000001208047211 */ /* 0x042fe400078008ff */
[C---:B------:R-:W-:Y:S02]  /*0ce0*/  LEA R9, R19.reuse, R8, 0x3 ;  /* 0x0000000813097211 */ /* 0x040fe400078e18ff */
[----:B------:R-:W-:Y:S01]  /*0cf0*/  LEA.HI.X.SX32 R5, R8, R0, 0x1, P0 ;  /* 0x0000000008057211 */ /* 0x000fe200000f0eff */
[----:B----4-:R0:W-:Y:S02]  /*0d00*/  STL [R1+0x34], R14 ;  /* 0x0000340e01007387 */ /* 0x0101e40000100800 */
[----:B------:R-:W-:Y:S02]  /*0d10*/  IMAD R8, R19, 0x8, R9 ;  /* 0x0000000813087824 */ /* 0x000fe400078e0209 */
[----:B0-----:R0:W4:Y:S04]  /*0d20*/  LDG.E.U16 R14, desc[UR10][R2.64] ;  /* 0x0000000a020e7981 */ /* 0x001128000c1e1500 */
[----:B------:R1:W-:Y:S04]  /*0d30*/  STL [R1+0x30], R13 ;  /* 0x0000300d01007387 */ /* 0x0003e80000100800 */
[----:B------:R1:W-:Y:S01]  /*0d40*/  STL [R1+0x2c], R12 ;  /* 0x00002c0c01007387 */ /* 0x0003e20000100800 */
[----:B0-----:R-:W-:-:S03]  /*0d50*/  LEA R2, P0, R9, R18, 0x1 ;  /* 0x0000001209027211 */ /* 0x001fc600078008ff */
[----:B------:R0:W-:Y:S01]  /*0d60*/  STL [R1+0x28], R10 ;  /* 0x0000280a01007387 */ /* 0x0001e20000100800 */
[----:B------:R-:W-:-:S03]  /*0d70*/  LEA.HI.X.SX32 R3, R9, R0, 0x1, P0 ;  /* 0x0000000009037211 */ /* 0x000fc600000f0eff */
[----:B-1----:R1:W2:Y:S04]  /*0d80*/  LDG.E.U16 R13, desc[UR10][R6.64] ;  /* 0x0000000a060d7981 */ /* 0x0022a8000c1e1500 */
[----:B------:R1:W2:Y:S01]  /*0d90*/  LDG.E.U16 R12, desc[UR10][R4.64] ;  /* 0x0000000a040c7981 */ /* 0x0002a2000c1e1500 */
[----:B0-----:R-:W-:Y:S02]  /*0da0*/  LEA R10, R19, R8, 0x3 ;  /* 0x00000008130a7211 */ /* 0x001fe400078e18ff */
[----:B-1----:R-:W-:-:S03]  /*0db0*/  LEA R6, P0, R8, R18, 0x1 ;  /* 0x0000001208067211 */ /* 0x002fc600078008ff */
[C---:B------:R-:W-:Y:S01]  /*0dc0*/  IMAD R9, R19.reuse, 0x8, R10 ;  /* 0x0000000813097824 */ /* 0x040fe200078e020a */
[----:B------:R0:W-:Y:S01]  /*0dd0*/  STL [R1+0x24], R11 ;  /* 0x0000240b01007387 */ /* 0x0001e20000100800 */
[----:B------:R-:W-:Y:S02]  /*0de0*/  LEA.HI.X.SX32 R7, R8, R0, 0x1, P0 ;  /* 0x0000000008077211 */ /* 0x000fe400000f0eff */
[C---:B------:R-:W-:Y:S02]  /*0df0*/  LEA R4, P1, R10.reuse, R18, 0x1 ;  /* 0x000000120a047211 */ /* 0x040fe400078208ff */
[----:B------:R-:W-:Y:S01]  /*0e00*/  LEA R8, R19, R9, 0x3 ;  /* 0x0000000913087211 */ /* 0x000fe200078e18ff */
[----:B0-----:R0:W2:Y:S01]  /*0e10*/  LDG.E.U16 R11, desc[UR10][R2.64] ;  /* 0x0000000a020b7981 */ /* 0x0010a2000c1e1500 */
[----:B------:R-:W-:-:S03]  /*0e20*/  LEA.HI.X.SX32 R5, R10, R0, 0x1, P1 ;  /* 0x000000000a057211 */ /* 0x000fc600008f0eff */
[----:B------:R1:W2:Y:S04]  /*0e30*/  LDG.E.U16 R7, desc[UR10][R6.64] ;  /* 0x0000000a06077981 */ /* 0x0002a8000c1e1500 */
[----:B------:R1:W2:Y:S01]  /*0e40*/  LDG.E.U16 R29, desc[UR10][R4.64] ;  /* 0x0000000a041d7981 */ /* 0x0002a2000c1e1500 */
[----:B0-----:R-:W-:-:S04]  /*0e50*/  LEA R2, P0, R9, R18, 0x1 ;  /* 0x0000001209027211 */ /* 0x001fc800078008ff */
[----:B------:R-:W-:Y:S01]  /*0e60*/  LEA.HI.X.SX32 R3, R9, R0, 0x1, P0 ;  /* 0x0000000009037211 */ /* 0x000fe200000f0eff */
[C---:B-1----:R-:W-:Y:S01]  /*0e70*/  IMAD R6, R19.reuse, 0x8, R8 ;  /* 0x0000000813067824 */ /* 0x042fe200078e0208 */
[C---:B------:R-:W-:Y:S01]  /*0e80*/  LEA R26, P0, R8.reuse, R18, 0x1 ;  /* 0x00000012081a7211 */ /* 0x040fe200078008ff */
[----:B------:R0:W-:Y:S03]  /*0e90*/  STL [R1+0x20], R20 ;  /* 0x0000201401007387 */ /* 0x0001e60000100800 */
[----:B------:R-:W-:Y:S01]  /*0ea0*/  LEA.HI.X.SX32 R27, R8, R0, 0x1, P0 ;  /* 0x00000000081b7211 */ /* 0x000fe200000f0eff */
[----:B------:R1:W3:Y:S01]  /*0eb0*/  LDG.E.U16 R28, desc[UR10][R2.64] ;  /* 0x0000000a021c7981 */ /* 0x0002e2000c1e1500 */
[----:B------:R-:W-:-:S03]  /*0ec0*/  LEA R4, R19, R6, 0x3 ;  /* 0x0000000613047211 */ /* 0x000fc600078e18ff */
[----:B------:R-:W4:Y:S01]  /*0ed0*/  LDG.E.U16 R26, desc[UR10][R26.64] ;  /* 0x0000000a1a1a7981 */ /* 0x000f22000c1e1500 */
[-C--:B0-----:R-:W-:Y:S02]  /*0ee0*/  LEA R20, P0, R6, R18.reuse, 0x1 ;  /* 0x0000001206147211 */ /* 0x081fe400078008ff */
[----:B------:R-:W-:Y:S02]  /*0ef0*/  LEA R8, P1, R4, R18, 0x1 ;  /* 0x0000001204087211 */ /* 0x000fe400078208ff */
[-C--:B------:R-:W-:Y:S02]  /*0f00*/  LEA.HI.X.SX32 R21, R6, R0.reuse, 0x1, P0 ;  /* 0x0000000006157211 */ /* 0x080fe400000f0eff */
[----:B------:R-:W-:-:S03]  /*0f10*/  LEA.HI.X.SX32 R9, R4, R0, 0x1, P1 ;  /* 0x0000000004097211 */ /* 0x000fc600008f0eff */
[----:B------:R-:W4:Y:S04]  /*0f20*/  LDG.E.U16 R20, desc[UR10][R20.64] ;  /* 0x0000000a14147981 */ /* 0x000f28000c1e1500 */
[----:B------:R-:W4:Y:S01]  /*0f30*/  LDG.E.U16 R8, desc[UR10][R8.64] ;  /* 0x0000000a08087981 */ /* 0x000f22000c1e1500 */
[----:B-1----:R-:W-:-:S03]  /*0f40*/  IMAD R2, R19, 0x8, R4 ;  /* 0x0000000813027824 */ /* 0x002fc600078e0204 */
[----:B------:R-:W-:Y:S02]  /*0f50*/  STL [R1+0x1c], R17 ;  /* 0x00001c1101007387 */ /* 0x000fe40000100800 */
[----:B------:R-:W-:Y:S02]  /*0f60*/  LEA R3, R19, R2, 0x3 ;  /* 0x0000000213037211 */ /* 0x000fe400078e18ff */
[----:B------:R-:W-:-:S03]  /*0f70*/  LEA R4, P0, R2, R18, 0x1 ;  /* 0x0000001202047211 */ /* 0x000fc600078008ff */
[----:B------:R-:W-:Y:S01]  /*0f80*/  IMAD R6, R19, 0x8, R3 ;  /* 0x0000000813067824 */ /* 0x000fe200078e0203 */
[----:B------:R-:W-:Y:S02]  /*0f90*/  LEA.HI.X.SX32 R5, R2, R0, 0x1, P0 ;  /* 0x0000000002057211 */ /* 0x000fe400000f0eff */
[----:B------:R-:W-:-:S04]  /*0fa0*/  LEA R2, P0, R3, R18, 0x1 ;  /* 0x0000001203027211 */ /* 0x000fc800078008ff */
[----:B------:R-:W-:Y:S01]  /*0fb0*/  LEA.HI.X.SX32 R3, R3, R0, 0x1, P0 ;  /* 0x0000000003037211 */ /* 0x000fe200000f0eff */
[----:B--2---:R0:W-:Y:S04]  /*0fc0*/  STL [R1+0x1448], R29 ;  /* 0x0014481d01007387 */ /* 0x0041e80000100800 */
[----:B------:R-:W-:Y:S04]  /*0fd0*/  STL [R1+0x18], R16 ;  /* 0x0000181001007387 */ /* 0x000fe80000100800 */
[----:B0-----:R-:W2:Y:S04]  /*0fe0*/  LDL.LU R29, [R1+0x7c] ;  /* 0x00007c00011d7983 */ /* 0x001ea80000300800 */
[----:B---3--:R0:W-:Y:S04]  /*0ff0*/  STL [R1+0x144c], R28 ;  /* 0x00144c1c01007387 */ /* 0x0081e80000100800 */
[----:B------:R-:W-:Y:S04]  /*1000*/  STL [R1+0x14], R15 ;  /* 0x0000140f01007387 */ /* 0x000fe80000100800 */
[----:B0-----:R-:W3:Y:S04]  /*1010*/  LDL.LU R28, [R1+0x80] ;  /* 0x00008000011c7983 */ /* 0x001ee80000300800 */
[----:B----4-:R-:W-:Y:S04]  /*1020*/  STL [R1+0x10], R14 ;  /* 0x0000100e01007387 */ /* 0x010fe80000100800 */
[----:B------:R0:W-:Y:S04]  /*1030*/  STL [R1+0x1450], R26 ;  /* 0x0014501a01007387 */ /* 0x0001e80000100800 */
[----:B0-----:R-:W4:Y:S04]  /*1040*/  LDL.LU R26, [R1+0x84] ;  /* 0x00008400011a7983 */ /* 0x001f280000300800 */
[----:B------:R-:W-:Y:S04]  /*1050*/  STL [R1+0xc], R13 ;  /* 0x00000c0d01007387 */ /* 0x000fe80000100800 */
[----:B------:R-:W-:Y:S04]  /*1060*/  STL [R1+0x8], R12 ;  /* 0x0000080c01007387 */ /* 0x000fe80000100800 */
[----:B------:R0:W-:Y:S04]  /*1070*/  STL [R1+0x1454], R20 ;  /* 0x0014541401007387 */ /* 0x0001e80000100800 */
[----:B0-----:R-:W2:Y:S04]  /*1080*/  LDL.LU R20, [R1+0x88] ;  /* 0x0000880001147983 */ /* 0x001ea80000300800 */
[----:B------:R0:W-:Y:S04]  /*1090*/  STL [R1+0x4], R11 ;  /* 0x0000040b01007387 */ /* 0x0001e80000100800 */
[----:B------:R1:W-:Y:S01]  /*10a0*/  STL [R1+0x1458], R8 ;  /* 0x0014580801007387 */ /* 0x0003e20000100800 */
[----:B0-----:R-:W-:-:S03]  /*10b0*/  LEA R11, R19, R6, 0x3 ;  /* 0x00000006130b7211 */ /* 0x001fc600078e18ff */
[----:B-1----:R-:W2:Y:S02]  /*10c0*/  LDL.LU R8, [R1+0x8c] ;  /* 0x00008c0001087983 */ /* 0x002ea40000300800 */
[----:B------:R-:W-:Y:S02]  /*10d0*/  IMAD R9, R19, 0x8, R11 ;  /* 0x0000000813097824 */ /* 0x000fe400078e020b */
[----:B------:R0:W-:Y:S01]  /*10e0*/  STL [R1], R7 ;  /* 0x0000000701007387 */ /* 0x0001e20000100800 */
[-C--:B------:R-:W-:Y:S02]  /*10f0*/  LEA R10, P1, R11, R18.reuse, 0x1 ;  /* 0x000000120b0a7211 */ /* 0x080fe400078208ff */
[----:B------:R-:W-:Y:S01]  /*1100*/  LEA R13, R19, R9, 0x3 ;  /* 0x00000009130d7211 */ /* 0x000fe200078e18ff */
[----:B0-----:R0:W2:Y:S02]  /*1110*/  LDG.E.U16 R7, desc[UR10][R4.64] ;  /* 0x0000000a04077981 */ /* 0x0010a4000c1e1500 */
[----:B0-----:R-:W-:-:S04]  /*1120*/  LEA R4, P0, R6, R18, 0x1 ;  /* 0x0000001206047211 */ /* 0x001fc800078008ff */
[-C--:B------:R-:W-:Y:S02]  /*1130*/  LEA.HI.X.SX32 R5, R6, R0.reuse, 0x1, P0 ;  /* 0x0000000006057211 */ /* 0x080fe400000f0eff */
[----:B------:R0:W3:Y:S01]  /*1140*/  LDG.E.U16 R6, desc[UR10][R2.64] ;  /* 0x0000000a02067981 */ /* 0x0000e2000c1e1500 */
[----:B------:R-:W-:-:S03]  /*1150*/  LEA.HI.X.SX32 R11, R11, R0, 0x1, P1 ;  /* 0x000000000b0b7211 */ /* 0x000fc600008f0eff */
[----:B------:R-:W4:Y:S01]  /*1160*/  LDG.E.U16 R5, desc[UR10][R4.64] ;  /* 0x0000000a04057981 */ /* 0x000f22000c1e1500 */
[----:B0-----:R-:W-:-:S04]  /*1170*/  LEA R2, P0, R9, R18, 0x1 ;  /* 0x0000001209027211 */ /* 0x001fc800078008ff */
[----:B------:R-:W-:Y:S01]  /*1180*/  LEA.HI.X.SX32 R3, R9, R0, 0x1, P0 ;  /* 0x0000000009037211 */ /* 0x000fe200000f0eff */
[----:B------:R-:W-:Y:S01]  /*1190*/  IMAD R9, R19, 0x8, R13 ;  /* 0x0000000813097824 */ /* 0x000fe200078e020d */
[----:B------:R0:W4:Y:S01]  /*11a0*/  LDG.E.U16 R4, desc[UR10][R10.64] ;  /* 0x0000000a0a047981 */ /* 0x000122000c1e1500 */
[----:B------:R-:W-:-:S03]  /*11b0*/  LEA R12, P0, R13, R18, 0x1 ;  /* 0x000000120d0c7211 */ /* 0x000fc600078008ff */
[----:B------:R-:W4:Y:S01]  /*11c0*/  LDG.E.U16 R3, desc[UR10][R2.64] ;  /* 0x0000000a02037981 */ /* 0x000f22000c1e1500 */
[----:B------:R-:W-:Y:S02]  /*11d0*/  LEA.HI.X.SX32 R13, R13, R0, 0x1, P0 ;  /* 0x000000000d0d7211 */ /* 0x000fe400000f0eff */
[----:B0-----:R-:W-:Y:S02]  /*11e0*/  LEA R11, R19, R9, 0x3 ;  /* 0x00000009130b7211 */ /* 0x001fe400078e18ff */
[----:B------:R-:W-:Y:S01]  /*11f0*/  LEA R14, P0, R9, R18, 0x1 ;  /* 0x00000012090e7211 */ /* 0x000fe200078008ff */
[----:B------:R0:W4:Y:S02]  /*1200*/  LDG.E.U16 R2, desc[UR10][R12.64] ;  /* 0x0000000a0c027981 */ /* 0x000124000c1e1500 */
[----:B------:R-:W-:Y:S01]  /*1210*/  IMAD R16, R19, 0x8, R11 ;  /* 0x0000000813107824 */ /* 0x000fe200078e020b */
[----:B------:R-:W-:-:S04]  /*1220*/  LEA.HI.X.SX32 R15, R9, R0, 0x1, P0 ;  /* 0x00000000090f7211 */ /* 0x000fc800000f0eff */
[----:B------:R-:W-:Y:S01]  /*1230*/  LEA R17, R19, R16, 0x3 ;  /* 0x0000001013117211 */ /* 0x000fe200078e18ff */
[----:B------:R1:W4:Y:S01]  /*1240*/  LDG.E.U16 R9, desc[UR10][R14.64] ;  /* 0x0000000a0e097981 */ /* 0x000322000c1e1500 */
[-C--:B------:R-:W-:Y:S02]  /*1250*/  LEA R10, P1, R11, R18.reuse, 0x1 ;  /* 0x000000120b0a7211 */ /* 0x080fe400078208ff */
[----:B0-----:R-:W-:Y:S01]  /*1260*/  LEA R12, P0, R16, R18, 0x1 ;  /* 0x00000012100c7211 */ /* 0x001fe200078008ff */
[----:B-1----:R-:W-:Y:S01]  /*1270*/  IMAD R15, R19, 0x8, R17 ;  /* 0x00000008130f7824 */ /* 0x002fe200078e0211 */
[----:B------:R-:W-:-:S04]  /*1280*/  LEA.HI.X.SX32 R11, R11, R0, 0x1, P1 ;  /* 0x000000000b0b7211 */ /* 0x000fc800008f0eff */
[----:B------:R-:W-:Y:S01]  /*1290*/  LEA R22, R19, R15, 0x3 ;  /* 0x0000000f13167211 */ /* 0x000fe200078e18ff */
[----:B------:R-:W4:Y:S01]  /*12a0*/  LDG.E.U16 R10, desc[UR10][R10.64] ;  /* 0x0000000a0a0a7981 */ /* 0x000f22000c1e1500 */
[----:B------:R-:W-:Y:S02]  /*12b0*/  LEA.HI.X.SX32 R13, R16, R0, 0x1, P0 ;  /* 0x00000000100d7211 */ /* 0x000fe400000f0eff */
[----:B------:R-:W-:Y:S01]  /*12c0*/  LEA R16, P0, R17, R18, 0x1 ;  /* 0x0000001211107211 */ /* 0x000fe200078008ff */
[----:B------:R-:W-:-:S03]  /*12d0*/  IMAD R23, R19, 0x8, R22 ;  /* 0x0000000813177824 */ /* 0x000fc600078e0216 */
[----:B------:R-:W-:Y:S02]  /*12e0*/  LEA.HI.X.SX32 R17, R17, R0, 0x1, P0 ;  /* 0x0000000011117211 */ /* 0x000fe400000f0eff */
[----:B------:R-:W-:Y:S01]  /*12f0*/  LEA R27, R19, R23, 0x3 ;  /* 0x00000017131b7211 */ /* 0x000fe200078e18ff */
[----:B------:R0:W4:Y:S01]  /*1300*/  LDG.E.U16 R11, desc[UR10][R12.64] ;  /* 0x0000000a0c0b7981 */ /* 0x000122000c1e1500 */
[----:B------:R-:W-:-:S03]  /*1310*/  LEA R14, P1, R22, R18, 0x1 ;  /* 0x00000012160e7211 */ /* 0x000fc600078208ff */
[----:B------:R1:W4:Y:S01]  /*1320*/  LDG.E.U16 R21, desc[UR10][R16.64] ;  /* 0x0000000a10157981 */ /* 0x000322000c1e1500 */
[----:B------:R-:W-:Y:S01]  /*1330*/  IMAD R24, R19, 0x8, R27 ;  /* 0x0000000813187824 */ /* 0x000fe200078e021b */
[----:B0-----:R-:W-:-:S04]  /*1340*/  LEA R12, P0, R15, R18, 0x1 ;  /* 0x000000120f0c7211 */ /* 0x001fc800078008ff */
[----:B------:R-:W-:Y:S02]  /*1350*/  LEA.HI.X.SX32 R13, R15, R0, 0x1, P0 ;  /* 0x000000000f0d7211 */ /* 0x000fe400000f0eff */
[C---:B-1----:R-:W-:Y:S02]  /*1360*/  LEA R16, P0, R23.reuse, R18, 0x1 ;  /* 0x0000001217107211 */ /* 0x042fe400078008ff */
[-C--:B------:R-:W-:Y:S02]  /*1370*/  LEA.HI.X.SX32 R15, R22, R0.reuse, 0x1, P1 ;  /* 0x00000000160f7211 */ /* 0x080fe400008f0eff */
[----:B------:R0:W4:Y:S01]  /*1380*/  LDG.E.U16 R22, desc[UR10][R12.64] ;  /* 0x0000000a0c167981 */ /* 0x000122000c1e1500 */
[----:B------:R-:W-:Y:S02]  /*1390*/  LEA.HI.X.SX32 R17, R23, R0, 0x1, P0 ;  /* 0x0000000017117211 */ /* 0x000fe400000f0eff */
[----:B------:R-:W-:Y:S01]  /*13a0*/  LEA R23, R19, R24, 0x3 ;  /* 0x0000001813177211 */ /* 0x000fe200078e18ff */
[----:B------:R1:W4:Y:S01]  /*13b0*/  LDG.E.U16 R25, desc[UR10][R14.64] ;  /* 0x0000000a0e197981 */ /* 0x000322000c1e1500 */
[----:B0-----:R-:W-:-:S03]  /*13c0*/  LEA R12, P0, R27, R18, 0x1 ;  /* 0x000000121b0c7211 */ /* 0x001fc600078008ff */
[----:B------:R-:W-:Y:S01]  /*13d0*/  IMAD R19, R19, 0x8, R23 ;  /* 0x0000000813137824 */ /* 0x000fe200078e0217 */
[----:B------:R-:W-:Y:S02]  /*13e0*/  LEA.HI.X.SX32 R13, R27, R0, 0x1, P0 ;  /* 0x000000001b0d7211 */ /* 0x000fe400000f0eff */
[C---:B-1----:R-:W-:Y:S01]  /*13f0*/  LEA R14, P0, R24.reuse, R18, 0x1 ;  /* 0x00000012180e7211 */ /* 0x042fe200078008ff */
[----:B------:R0:W4:Y:S03]  /*1400*/  LDG.E.U16 R27, desc[UR10][R16.64] ;  /* 0x0000000a101b7981 */ /* 0x000126000c1e1500 */
[----:B------:R-:W-:Y:S01]  /*1410*/  LEA.HI.X.SX32 R15, R24, R0, 0x1, P0 ;  /* 0x00000000180f7211 */ /* 0x000fe200000f0eff */
[----:B------:R1:W4:Y:S04]  /*1420*/  LDG.E.U16 R12, desc[UR10][R12.64] ;  /* 0x0000000a0c0c7981 */ /* 0x000328000c1e1500 */
[----:B------:R-:W4:Y:S01]  /*1430*/  LDG.E.U16 R14, desc[UR10][R14.64] ;  /* 0x0000000a0e0e7981 */ /* 0x000f22000c1e1500 */
[----:B0-----:R-:W-:-:S02]  /*1440*/  LEA R16, P1, R23, R18, 0x1 ;  /* 0x0000001217107211 */ /* 0x001fc400078208ff */
[----:B------:R-:W-:Y:S02]  /*1450*/  LEA R18, P0, R19, R18, 0x1 ;  /* 0x0000001213127211 */ /* 0x000fe400078008ff */
[-C--:B------:R-:W-:Y:S02]  /*1460*/  LEA.HI.X.SX32 R17, R23, R0.reuse, 0x1, P1 ;  /* 0x0000000017117211 */ /* 0x080fe400008f0eff */
[----:B------:R-:W-:-:S03]  /*1470*/  LEA.HI.X.SX32 R19, R19, R0, 0x1, P0 ;  /* 0x0000000013137211 */ /* 0x000fc600000f0eff */
[----:B------:R-:W4:Y:S04]  /*1480*/  LDG.E.U16 R16, desc[UR10][R16.64] ;  /* 0x0000000a10107981 */ /* 0x000f28000c1e1500 */
[----:B------:R-:W4:Y:S01]  /*1490*/  LDG.E.U16 R18, desc[UR10][R18.64] ;  /* 0x0000000a12127981 */ /* 0x000f22000c1e1500 */
[----:B------:R-:W0:Y:S02]  /*14a0*/  S2R R23, SR_TID.X ;  /* 0x0000000000177919 */ /* 0x000e240000002100 */
[----:B0-----:R-:W-:-:S04]  /*14b0*/  LOP3.LUT R24, R23, 0xff, RZ, 0xc0, !PT ;  /* 0x000000ff17187812 */ /* 0x001fc800078ec0ff */
[----:B-1----:R-:W-:Y:S01]  /*14c0*/  SHF.L.U32 R13, R24, 0x1, RZ ;  /* 0x00000001180d7819 */ /* 0x002fe200000006ff */
[----:B--2---:R0:W-:Y:S04]  /*14d0*/  STL [R1+0x145c], R7 ;  /* 0x00145c0701007387 */ /* 0x0041e80000100800 */
[----:B0-----:R-:W2:Y:S04]  /*14e0*/  LDL.LU R7, [R1+0x90] ;  /* 0x0000900001077983 */ /* 0x001ea80000300800 */
[----:B---3--:R0:W-:Y:S04]  /*14f0*/  STL [R1+0x1460], R6 ;  /* 0x0014600601007387 */ /* 0x0081e80000100800 */
[----:B0-----:R-:W3:Y:S04]  /*1500*/  LDL.LU R6, [R1+0x94] ;  /* 0x0000940001067983 */ /* 0x001ee80000300800 */
[----:B----4-:R0:W-:Y:S04]  /*1510*/  STL [R1+0x1464], R5 ;  /* 0x0014640501007387 */ /* 0x0101e80000100800 */
[----:B0-----:R-:W4:Y:S04]  /*1520*/  LDL.LU R5, [R1+0x98] ;  /* 0x0000980001057983 */ /* 0x001f280000300800 */
[----:B------:R0:W-:Y:S04]  /*1530*/  STL [R1+0x1468], R4 ;  /* 0x0014680401007387 */ /* 0x0001e80000100800 */
[----:B0-----:R-:W2:Y:S04]  /*1540*/  LDL.LU R4, [R1+0x9c] ;  /* 0x00009c0001047983 */ /* 0x001ea80000300800 */
[----:B------:R0:W-:Y:S04]  /*1550*/  STL [R1+0x146c], R3 ;  /* 0x00146c0301007387 */ /* 0x0001e80000100800 */
[----:B0-----:R-:W2:Y:S04]  /*1560*/  LDL.LU R3, [R1+0xa0] ;  /* 0x0000a00001037983 */ /* 0x001ea80000300800 */
[----:B------:R0:W-:Y:S04]  /*1570*/  STL [R1+0x1470], R2 ;  /* 0x0014700201007387 */ /* 0x0001e80000100800 */
[----:B0-----:R-:W2:Y:S04]  /*1580*/  LDL.LU R2, [R1+0xa4] ;  /* 0x0000a40001027983 */ /* 0x001ea80000300800 */
[----:B------:R-:W-:Y:S04]  /*1590*/  STL [R1+0x1474], R9 ;  /* 0x0014740901007387 */ /* 0x000fe80000100800 */
        /* <DEDUP_REMOVED lines=11> */
[----:B------:R0:W-:Y:S04]  /*1650*/  STL [R1+0x14a4], R24 ;  /* 0x0014a41801007387 */ /* 0x0001e80000100800 */
[----:B0-----:R-:W2:Y:S04]  /*1660*/  LDL.LU R24, [R1+0x6c] ;  /* 0x00006c0001187983 */ /* 0x001ea80000300800 */
[----:B--2---:R0:W-:Y:S04]  /*1670*/  STL [R1+0x14a8], R24 ;  /* 0x0014a81801007387 */ /* 0x0041e80000100800 */
[----:B0-----:R-:W2:Y:S04]  /*1680*/  LDL.LU R24, [R1+0x70] ;  /* 0x0000700001187983 */ /* 0x001ea80000300800 */
[----:B--2---:R0:W-:Y:S04]  /*1690*/  STL [R1+0x14ac], R24 ;  /* 0x0014ac1801007387 */ /* 0x0041e80000100800 */
[----:B0-----:R-:W2:Y:S01]  /*16a0*/  LDL.LU R24, [R1+0x74] ;  /* 0x0000740001187983 */ /* 0x001ea20000300800 */
[----:B------:R-:W0:Y:S01]  /*16b0*/  S2UR UR6, SR_CgaCtaId ;  /* 0x00000000000679c3 */ /* 0x000e220000008800 */
[----:B------:R-:W-:Y:S01]  /*16c0*/  LOP3.LUT R0, R23, 0xc0, RZ, 0xc0, !PT ;  /* 0x000000c017007812 */ /* 0x000fe200078ec0ff */
[----:B------:R-:W-:-:S03]  /*16d0*/  UMOV UR4, 0x400 ;  /* 0x0000040000047882 */ /* 0x000fc60000000000 */
[----:B------:R-:W-:-:S04]  /*16e0*/  SHF.R.U32.HI R0, RZ, 0x2, R0 ;  /* 0x00000002ff007819 */ /* 0x000fc80000011600 */
[----:B------:R-:W-:Y:S01]  /*16f0*/  LOP3.LUT R0, R13, R0, RZ, 0x3c, !PT ;  /* 0x000000000d007212 */ /* 0x000fe200078e3cff */
[----:B--2---:R1:W-:Y:S04]  /*1700*/  STL [R1+0x14b0], R24 ;  /* 0x0014b01801007387 */ /* 0x0043e80000100800 */
[----:B-1----:R-:W2:Y:S01]  /*1710*/  LDL.LU R24, [R1+0x78] ;  /* 0x0000780001187983 */ /* 0x002ea20000300800 */
[----:B0-----:R-:W-:Y:S01]  /*1720*/  ULEA UR6, UR6, UR4, 0x18 ;  /* 0x0000000406067291 */ /* 0x001fe2000f8ec0ff */
[----:B------:R-:W0:Y:S02]  /*1730*/  LDCU UR4, c[0x0][0x3f0] ;  /* 0x00007e00ff0477ac */ /* 0x000e240008000800 */
[----:B------:R-:W2:Y:S04]  /*1740*/  LDL.LU R23, [R1+0x68] ;  /* 0x0000680001177983 */ /* 0x000ea80000300800 */
        /* <DEDUP_REMOVED lines=10> */
[----:B------:R1:W-:Y:S04]  /*17f0*/  STS.U16 [R0+UR6+0x20000], R2 ;  /* 0x0200000200007988 */ /* 0x0003e80008000406 */
[----:B------:R-:W2:Y:S04]  /*1800*/  LDL.LU R9, [R1+0x3c] ;  /* 0x00003c0001097983 */ /* 0x000ea80000300800 */
[----:B------:R0:W-:Y:S04]  /*1810*/  STS.U16 [R0+UR6+0x20200], R3 ;  /* 0x0202000300007988 */ /* 0x0001e80008000406 */
[----:B-1----:R-:W2:Y:S04]  /*1820*/  LDL.LU R2, [R1+0x38] ;  /* 0x0000380001027983 */ /* 0x002ea80000300800 */
[----:B------:R1:W-:Y:S04]  /*1830*/  STS.U16 [R0+UR6+0x20400], R4 ;  /* 0x0204000400007988 */ /* 0x0003e80008000406 */
[----:B0-----:R-:W2:Y:S04]  /*1840*/  LDL.LU R3, [R1+0x34] ;  /* 0x0000340001037983 */ /* 0x001ea80000300800 */
[----:B----4-:R0:W-:Y:S04]  /*1850*/  STS.U16 [R0+UR6+0x20600], R5 ;  /* 0x0206000500007988 */ /* 0x0101e80008000406 */
[----:B-1----:R-:W4:Y:S04]  /*1860*/  LDL.LU R4, [R1+0x30] ;  /* 0x0000300001047983 */ /* 0x002f280000300800 */
[----:B---3--:R1:W-:Y:S04]  /*1870*/  STS.U16 [R0+UR6+0x20800], R6 ;  /* 0x0208000600007988 */ /* 0x0083e80008000406 */
[----:B0-----:R-:W3:Y:S04]  /*1880*/  LDL.LU R5, [R1+0x2c] ;  /* 0x00002c0001057983 */ /* 0x001ee80000300800 */
[----:B------:R0:W-:Y:S04]  /*1890*/  STS.U16 [R0+UR6+0x20a00], R7 ;  /* 0x020a000700007988 */ /* 0x0001e80008000406 */
[----:B-1----:R-:W3:Y:S04]  /*18a0*/  LDL.LU R6, [R1+0x28] ;  /* 0x0000280001067983 */ /* 0x002ee80000300800 */
[----:B------:R1:W-:Y:S04]  /*18b0*/  STS.U16 [R0+UR6+0x20c00], R8 ;  /* 0x020c000800007988 */ /* 0x0003e80008000406 */
        /* <DEDUP_REMOVED lines=9> */
[----:B-1----:R-:W3:Y:S04]  /*1950*/  LDL.LU R29, [R1+0x10] ;  /* 0x00001000011d7983 */ /* 0x002ee80000300800 */
[----:B------:R-:W3:Y:S04]  /*1960*/  LDL.LU R13, [R1+0xc] ;  /* 0x00000c00010d7983 */ /* 0x000ee80000300800 */
[----:B------:R-:W3:Y:S04]  /*1970*/  LDL.LU R19, [R1+0x8] ;  /* 0x0000080001137983 */ /* 0x000ee80000300800 */
[----:B------:R-:W3:Y:S04]  /*1980*/  LDL.LU R17, [R1+0x4] ;  /* 0x0000040001117983 */ /* 0x000ee80000300800 */
[----:B------:R-:W3:Y:S04]  /*1990*/  LDL.LU R15, [R1] ;  /* 0x00000000010f7983 */ /* 0x000ee80000300800 */
[----:B--2---:R0:W-:Y:S04]  /*19a0*/  STS.U16 [R0+UR6+0x21600], R24 ;  /* 0x0216001800007988 */ /* 0x0041e80008000406 */
[----:B0-----:R-:W2:Y:S04]  /*19b0*/  LDL.LU R24, [R1+0x14b0] ;  /* 0x0014b00001187983 */ /* 0x001ea80000300800 */
[----:B--2---:R0:W-:Y:S04]  /*19c0*/  STS.U16 [R0+UR6+0x21800], R24 ;  /* 0x0218001800007988 */ /* 0x0041e80008000406 */
[----:B0-----:R-:W2:Y:S04]  /*19d0*/  LDL.LU R24, [R1+0x14ac] ;  /* 0x0014ac0001187983 */ /* 0x001ea80000300800 */
[----:B--2---:R0:W-:Y:S04]  /*19e0*/  STS.U16 [R0+UR6+0x21a00], R24 ;  /* 0x021a001800007988 */ /* 0x0041e80008000406 */
[----:B0-----:R-:W2:Y:S04]  /*19f0*/  LDL.LU R24, [R1+0x14a8] ;  /* 0x0014a80001187983 */ /* 0x001ea80000300800 */
[----:B------:R-:W-:Y:S04]  /*1a00*/  STS.U16 [R0+UR6+0x21e00], R23 ;  /* 0x021e001700007988 */ /* 0x000fe80008000406 */
        /* <DEDUP_REMOVED lines=13> */
[----:B----4-:R-:W-:Y:S04]  /*1ae0*/  STS.U16 [R0+UR6+0x23a00], R4 ;  /* 0x023a000400007988 */ /* 0x010fe80008000406 */
[----:B---3--:R-:W-:Y:S04]  /*1af0*/  STS.U16 [R0+UR6+0x23c00], R5 ;  /* 0x023c000500007988 */ /* 0x008fe80008000406 */
[----:B------:R-:W-:Y:S04]  /*1b00*/  STS.U16 [R0+UR6+0x23e00], R6 ;  /* 0x023e000600007988 */ /* 0x000fe80008000406 */
[----:B------:R-:W-:Y:S04]  /*1b10*/  STS.U16 [R0+UR6+0x24000], R7 ;  /* 0x0240000700007988 */ /* 0x000fe80008000406 */
[----:B------:R-:W-:Y:S04]  /*1b20*/  STS.U16 [R0+UR6+0x24200], R8 ;  /* 0x0242000800007988 */ /* 0x000fe80008000406 */
[----:B------:R-:W-:Y:S04]  /*1b30*/  STS.U16 [R0+UR6+0x24400], R20 ;  /* 0x0244001400007988 */ /* 0x000fe80008000406 */
[----:B------:R-:W-:Y:S04]  /*1b40*/  STS.U16 [R0+UR6+0x24600], R26 ;  /* 0x0246001a00007988 */ /* 0x000fe80008000406 */
[----:B------:R-:W-:Y:S04]  /*1b50*/  STS.U16 [R0+UR6+0x24800], R28 ;  /* 0x0248001c00007988 */ /* 0x000fe80008000406 */
[----:B------:R-:W-:Y:S04]  /*1b60*/  STS.U16 [R0+UR6+0x24a00], R29 ;  /* 0x024a001d00007988 */ /* 0x000fe80008000406 */
[----:B--2---:R0:W-:Y:S04]  /*1b70*/  STS.U16 [R0+UR6+0x21c00], R24 ;  /* 0x021c001800007988 */ /* 0x0041e80008000406 */
[----:B0-----:R0:W5:Y:S04]  /*1b80*/  LDL.LU R24, [R1+0x14a4] ;  /* 0x0014a40001187983 */ /* 0x0011680000300800 */
[----:B------:R0:W5:Y:S04]  /*1b90*/  LDL.LU R23, [R1+0x14a0] ;  /* 0x0014a00001177983 */ /* 0x0001680000300800 */
[----:B------:R-:W2:Y:S04]  /*1ba0*/  LDL.LU R18, [R1+0x149c] ;  /* 0x00149c0001127983 */ /* 0x000ea80000300800 */
[----:B------:R-:W3:Y:S04]  /*1bb0*/  LDL.LU R16, [R1+0x1498] ;  /* 0x0014980001107983 */ /* 0x000ee80000300800 */
[----:B------:R-:W4:Y:S04]  /*1bc0*/  LDL.LU R14, [R1+0x1494] ;  /* 0x00149400010e7983 */ /* 0x000f280000300800 */
        /* <DEDUP_REMOVED lines=19> */
[----:B------:R-:W-:Y:S04]  /*1d00*/  STS.U16 [R0+UR6+0x24c00], R13 ;  /* 0x024c000d00007988 */ /* 0x000fe80008000406 */
[----:B------:R-:W-:Y:S04]  /*1d10*/  STS.U16 [R0+UR6+0x24e00], R19 ;  /* 0x024e001300007988 */ /* 0x000fe80008000406 */
[----:B------:R-:W-:Y:S04]  /*1d20*/  STS.U16 [R0+UR6+0x25000], R17 ;  /* 0x0250001100007988 */ /* 0x000fe80008000406 */
[----:B------:R-:W-:Y:S01]  /*1d30*/  STS.U16 [R0+UR6+0x25200], R15 ;  /* 0x0252000f00007988 */ /* 0x000fe20008000406 */
[----:B------:R-:W-:-:S03]  /*1d40*/  UISETP.GE.AND UP0, UPT, UR4, 0x1, UPT ;  /* 0x000000010400788c */ /* 0x000fc6000bf06270 */
[----:B--2---:R-:W-:Y:S04]  /*1d50*/  STS.U16 [R0+UR6+0x27e00], R18 ;  /* 0x027e001200007988 */ /* 0x004fe80008000406 */
[----:B---3--:R-:W-:Y:S04]  /*1d60*/  STS.U16 [R0+UR6+0x27c00], R16 ;  /* 0x027c001000007988 */ /* 0x008fe80008000406 */
[----:B----4-:R-:W-:Y:S04]  /*1d70*/  STS.U16 [R0+UR6+0x27a00], R14 ;  /* 0x027a000e00007988 */ /* 0x010fe80008000406 */
        /* <DEDUP_REMOVED lines=8> */
[----:B------:R1:W-:Y:S04]  /*1e00*/  STS.U16 [R0+UR6+0x26800], R2 ;  /* 0x0268000200007988 */ /* 0x0003e80008000406 */
[----:B------:R2:W-:Y:S04]  /*1e10*/  STS.U16 [R0+UR6+0x26600], R3 ;  /* 0x0266000300007988 */ /* 0x0005e80008000406 */
[----:B------:R3:W-:Y:S04]  /*1e20*/  STS.U16 [R0+UR6+0x26400], R4 ;  /* 0x0264000400007988 */ /* 0x0007e80008000406 */
[----:B------:R4:W-:Y:S01]  /*1e30*/  STS.U16 [R0+UR6+0x26200], R5 ;  /* 0x0262000500007988 */ /* 0x0009e20008000406 */
[----:B-1----:R-:W-:Y:S01]  /*1e40*/  IMAD.MOV.U32 R2, RZ, RZ, -0x800000 ;  /* 0xff800000ff027424 */ /* 0x002fe200078e00ff */
[----:B--2---:R-:W-:-:S02]  /*1e50*/  MOV R3, 0xff800000 ;  /* 0xff80000000037802 */ /* 0x004fc40000000f00 */
[----:B------:R-:W-:Y:S04]  /*1e60*/  STS.U16 [R0+UR6+0x26000], R6 ;  /* 0x0260000600007988 */ /* 0x000fe80008000406 */
[----:B------:R-:W-:Y:S04]  /*1e70*/  STS.U16 [R0+UR6+0x25e00], R7 ;  /* 0x025e000700007988 */ /* 0x000fe80008000406 */
[----:B------:R-:W-:Y:S04]  /*1e80*/  STS.U16 [R0+UR6+0x25c00], R8 ;  /* 0x025c000800007988 */ /* 0x000fe80008000406 */
[----:B------:R-:W-:Y:S04]  /*1e90*/  STS.U16 [R0+UR6+0x25a00], R20 ;  /* 0x025a001400007988 */ /* 0x000fe80008000406 */
[----:B------:R-:W-:Y:S04]  /*1ea0*/  STS.U16 [R0+UR6+0x25800], R26 ;  /* 0x0258001a00007988 */ /* 0x000fe80008000406 */
[----:B------:R-:W-:Y:S04]  /*1eb0*/  STS.U16 [R0+UR6+0x25600], R28 ;  /* 0x0256001c00007988 */ /* 0x000fe80008000406 */
[----:B------:R1:W-:Y:S01]  /*1ec0*/  STS.U16 [R0+UR6+0x25400], R29 ;  /* 0x0254001d00007988 */ /* 0x0003e20008000406 */
[----:B---3--:R-:W-:Y:S01]  /*1ed0*/  MOV R4, 0x3f800000 ;  /* 0x3f80000000047802 */ /* 0x008fe20000000f00 */
[----:B----4-:R-:W-:-:S02]  /*1ee0*/  IMAD.MOV.U32 R5, RZ, RZ, 0x3f800000 ;  /* 0x3f800000ff057424 */ /* 0x010fc400078e00ff */
[----:B-1----:R-:W-:-:S05]  /*1ef0*/  IMAD.MOV.U32 R0, RZ, RZ, -0x800000 ;  /* 0xff800000ff007424 */ /* 0x002fca00078e00ff */
[----:B------:R-:W-:Y:S04]  /*1f00*/  STL [R1+0x2d4], R0 ;  /* 0x0002d40001007387 */ /* 0x000fe80000100800 */
[----:B------:R1:W-:Y:S04]  /*1f10*/  STL [R1+0x2d0], R3 ;  /* 0x0002d00301007387 */ /* 0x0003e80000100800 */
[----:B------:R2:W-:Y:S04]  /*1f20*/  STL [R1+0x2cc], R2 ;  /* 0x0002cc0201007387 */ /* 0x0005e80000100800 */
[----:B------:R0:W-:Y:S01]  /*1f30*/  STL [R1+0x2bc], R0 ;  /* 0x0002bc0001007387 */ /* 0x0001e20000100800 */
[----:B-1----:R-:W-:Y:S01]  /*1f40*/  IMAD.MOV.U32 R3, RZ, RZ, 0x3f800000 ;  /* 0x3f800000ff037424 */ /* 0x002fe200078e00ff */
[----:B--2---:R-:W-:-:S02]  /*1f50*/  MOV R2, 0x3f800000 ;  /* 0x3f80000000027802 */ /* 0x004fc40000000f00 */
[----:B------:R0:W-:Y:S04]  /*1f60*/  STL.64 [R1+0x520], R4 ;  /* 0x0005200401007387 */ /* 0x0001e80000100a00 */
[----:B------:R0:W-:Y:S04]  /*1f70*/  STL [R1+0x220], RZ ;  /* 0x000220ff01007387 */ /* 0x0001e80000100800 */
[----:B------:R0:W-:Y:S04]  /*1f80*/  STL.64 [R1+0x538], R2 ;  /* 0x0005380201007387 */ /* 0x0001e80000100a00 */
[----:B------:R0:W-:Y:S04]  /*1f90*/  STL [R1+0x224], RZ ;  /* 0x000224ff01007387 */ /* 0x0001e80000100800 */
        /* <DEDUP_REMOVED lines=61> */
[----:B------:R0:W-:Y:S01]  /*2370*/  STL [R1+0x3bc], RZ ;  /* 0x0003bcff01007387 */ /* 0x0001e20000100800 */
[----:B------:R-:W-:Y:S05]  /*2380*/  BRA.U !UP0, `(.L_x_0) ;  /* 0x0000023d08347547 */ /* 0x000fea000b800000 */
[----:B0-----:R-:W0:Y:S01]  /*2390*/  LDC R4, c[0x0][0x3d8] ;  /* 0x0000f600ff047b82 */ /* 0x001e220000000800 */
[----:B------:R-:W1:Y:S01]  /*23a0*/  LDCU.64 UR4, c[0x0][0x3d0] ;  /* 0x00007a00ff0477ac */ /* 0x000e620008000a00 */
[----:B-----5:R-:W-:Y:S02]  /*23b0*/  SHF.R.U32.HI R3, RZ, 0x7, R23 ;  /* 0x00000007ff037819 */ /* 0x020fe40000011617 */
[----:B------:R-:W-:Y:S01]  /*23c0*/  LOP3.LUT R0, R23, 0x7f, RZ, 0xc0, !PT ;  /* 0x0000007f17007812 */ /* 0x000fe200078ec0ff */
[----:B------:R-:W2:Y:S01]  /*23d0*/  LDCU UR12, c[0x0][0x3f0] ;  /* 0x00007e00ff0c77ac */ /* 0x000ea20008000800 */
[----:B------:R-:W-:Y:S02]  /*23e0*/  SGXT.U32 R3, R3, 0x1 ;  /* 0x000000010303781a */ /* 0x000fe40000000000 */
[----:B------:R-:W3:Y:S01]  /*23f0*/  LDC.64 R12, c[0x0][0x3c0] ;  /* 0x0000f000ff0c7b82 */ /* 0x000ee20000000a00 */
[----:B------:R-:W4:Y:S07]  /*2400*/  LDCU UR9, c[0x0][0x3a8] ;  /* 0x00007500ff0977ac */ /* 0x000f2e0008000800 */
[----:B------:R-:W2:Y:S01]  /*2410*/  LDC.64 R6, c[0x0][0x390] ;  /* 0x0000e400ff067b82 */ /* 0x000ea20000000a00 */
[----:B-1----:R-:W-:Y:S01]  /*2420*/  IMAD R10, R0, UR5, RZ ;  /* 0x00000005000a7c24 */ /* 0x002fe2000f8e02ff */
[----:B------:R-:W-:-:S03]  /*2430*/  UIMAD UR4, UR7, UR4, URZ ;  /* 0x00000004070472a4 */ /* 0x000fc6000f8e02ff */
[----:B------:R-:W-:-:S03]  /*2440*/  IMAD.SHL.U32 R5, R10, 0x2, RZ ;  /* 0x000000020a057824 */ /* 0x000fc600078e00ff */
[----:B------:R-:W1:Y:S01]  /*2450*/  LDC R11, c[0x0][0x3c8] ;  /* 0x0000f200ff0b7b82 */ /* 0x000e620000000800 */
[----:B0-----:R-:W-:Y:S01]  /*2460*/  IMAD R3, R3, R4, RZ ;  /* 0x0000000403037224 */ /* 0x001fe200078e02ff */
[----:B------:R-:W-:Y:S01]  /*2470*/  USHF.L.U32 UR5, UR4, 0x1, URZ ;  /* 0x0000000104057899 */ /* 0x000fe200080006ff */
[----:B------:R-:W-:-:S03]  /*2480*/  IMAD.HI R10, R10, 0x2, RZ ;  /* 0x000000020a0a7827 */ /* 0x000fc600078e02ff */
[----:B------:R-:W-:Y:S02]  /*2490*/  LEA R0, R4, R3, 0x1 ;  /* 0x0000000304007211 */ /* 0x000fe400078e08ff */
[----:B------:R-:W0:Y:S01]  /*24a0*/  LDC.64 R8, c[0x0][0x388] ;  /* 0x0000e200ff087b82 */ /* 0x000e220000000a00 */
[----:B---3--:R3:W-:Y:S01]  /*24b0*/  STL [R1+0x14a8], R13 ;  /* 0x0014a80d01007387 */ /* 0x0087e20000100800 */
[----:B------:R-:W-:-:S06]  /*24c0*/  IMAD R12, R12, UR7, RZ ;  /* 0x000000070c0c7c24 */ /* 0x000fcc000f8e02ff */
[----:B------:R-:W4:Y:S01]  /*24d0*/  LDC R19, c[0x0][0x3d8] ;  /* 0x0000f600ff137b82 */ /* 0x000f220000000800 */
[----:B---3--:R-:W-:Y:S02]  /*24e0*/  LEA R13, R4, R0, 0x1 ;  /* 0x00000000040d7211 */ /* 0x008fe400078e08ff */
[----:B--2---:R-:W-:Y:S01]  /*24f0*/  IADD3 R0, P2, P3, R5, UR5, R6 ;  /* 0x0000000505007c10 */ /* 0x004fe2000fb5e006 */
[----:B------:R-:W-:Y:S02]  /*2500*/  UIMAD.WIDE UR4, UR4, 0x2, URZ ;  /* 0x00000002040478a5 */ /* 0x000fe4000f8e02ff */
[----:B------:R2:W-:Y:S01]  /*2510*/  STL [R1+0xa4], R13 ;  /* 0x0000a40d01007387 */ /* 0x0005e20000100800 */
[----:B-1----:R-:W-:Y:S01]  /*2520*/  IMAD R2, R24, R11, RZ ;  /* 0x0000000b18027224 */ /* 0x002fe200078e02ff */
[----:B------:R-:W1:Y:S03]  /*2530*/  LDC R20, c[0x0][0x3d8] ;  /* 0x0000f600ff147b82 */ /* 0x000e660000000800 */
[----:B------:R-:W-:Y:S01]  /*2540*/  IMAD R5, R11, 0x100, R2 ;  /* 0x000001000b057824 */ /* 0x000fe200078e0202 */
[----:B------:R-:W-:Y:S01]  /*2550*/  UMOV UR4, URZ ;  /* 0x000000ff00047c82 */ /* 0x000fe20008000000 */
[----:B0-----:R-:W-:-:S02]  /*2560*/  LEA R8, P0, R12, R8, 0x1 ;  /* 0x000000080c087211 */ /* 0x001fc400078008ff */
[----:B--2---:R-:W-:Y:S01]  /*2570*/  LEA R13, R4, R13, 0x1 ;  /* 0x0000000d040d7211 */ /* 0x004fe200078e08ff */
[----:B------:R-:W0:Y:S01]  /*2580*/  LDC R21, c[0x0][0x3d8] ;  /* 0x0000f600ff157b82 */ /* 0x000e220000000800 */
[----:B------:R-:W-:Y:S02]  /*2590*/  LEA.HI.X.SX32 R9, R12, R9, 0x1, P0 ;  /* 0x000000090c097211 */ /* 0x000fe400000f0eff */
[-C--:B------:R-:W-:Y:S01]  /*25a0*/  LEA R16, P0, R2, R8.reuse, 0x1 ;  /* 0x0000000802107211 */ /* 0x080fe200078008ff */
[----:B------:R-:W-:Y:S01]  /*25b0*/  IMAD R6, R4, 0x2, R13 ;  /* 0x0000000204067824 */ /* 0x000fe200078e020d */
[C---:B------:R-:W-:Y:S02]  /*25c0*/  LEA R14, P1, R5.reuse, R8, 0x1 ;  /* 0x00000008050e7211 */ /* 0x040fe400078208ff */
[-C--:B------:R-:W-:Y:S01]  /*25d0*/  LEA.HI.X.SX32 R17, R2, R9.reuse, 0x1, P0 ;  /* 0x0000000902117211 */ /* 0x080fe200000f0eff */
[----:B------:R-:W2:Y:S01]  /*25e0*/  LDC R8, c[0x0][0x3d8] ;  /* 0x0000f600ff087b82 */ /* 0x000ea20000000800 */
[----:B------:R3:W-:Y:S01]  /*25f0*/  STL [R1+0xa8], R6 ;  /* 0x0000a80601007387 */ /* 0x0007e20000100800 */
[----:B------:R-:W-:-:S02]  /*2600*/  LEA.HI.X.SX32 R15, R5, R9, 0x1, P1 ;  /* 0x00000009050f7211 */ /* 0x000fc400008f0eff */
[----:B------:R-:W-:Y:S01]  /*2610*/  IADD3.X R2, PT, PT, R10, UR5, R7, P2, P3 ;  /* 0x000000050a027c10 */ /* 0x000fe200097e6407 */
[----:B------:R-:W-:Y:S03]  /*2620*/  STL.64 [R1+0x2a8], R16 ;  /* 0x0002a81001007387 */ /* 0x000fe60000100a00 */
[----:B------:R-:W0:Y:S01]  /*2630*/  LDC R5, c[0x0][0x3d8] ;  /* 0x0000f600ff057b82 */ /* 0x000e220000000800 */
[----:B------:R-:W-:Y:S01]  /*2640*/  STL.64 [R1+0x2a0], R14 ;  /* 0x0002a00e01007387 */ /* 0x000fe20000100a00 */
[----:B---3--:R-:W-:-:S05]  /*2650*/  LEA R6, R4, R6, 0x1 ;  /* 0x0000000604067211 */ /* 0x008fca00078e08ff */
[C---:B------:R-:W-:Y:S01]  /*2660*/  IMAD R18, R4.reuse, 0x2, R6 ;  /* 0x0000000204127824 */ /* 0x040fe200078e0206 */
[----:B------:R3:W-:Y:S01]  /*2670*/  STL [R1+0x8], R6 ;  /* 0x0000080601007387 */ /* 0x0007e20000100800 */
[----:B------:R-:W1:Y:S03]  /*2680*/  LDC R7, c[0x0][0x3d8] ;  /* 0x0000f600ff077b82 */ /* 0x000e660000000800 */
[----:B------:R-:W-:-:S05]  /*2690*/  LEA R11, R4, R18, 0x1 ;  /* 0x00000012040b7211 */ /* 0x000fca00078e08ff */
[C---:B------:R-:W-:Y:S01]  /*26a0*/  IMAD R29, R4.reuse, 0x2, R11 ;  /* 0x00000002041d7824 */ /* 0x040fe200078e020b */
[----:B---3--:R-:W3:Y:S01]  /*26b0*/  LDC R6, c[0x0][0x3d8] ;  /* 0x0000f600ff067b82 */ /* 0x008ee20000000800 */
[----:B------:R-:W-:Y:S03]  /*26c0*/  STL [R1], R11 ;  /* 0x0000000b01007387 */ /* 0x000fe60000100800 */
[----:B------:R-:W-:-:S04]  /*26d0*/  LEA R28, R4, R29, 0x1 ;  /* 0x0000001d041c7211 */ /* 0x000fc800078e08ff */
[----:B------:R-:W2:Y:S01]  /*26e0*/  LDC R9, c[0x0][0x3d8] ;  /* 0x0000f600ff097b82 */ /* 0x000ea20000000800 */
[C---:B------:R-:W-:Y:S01]  /*26f0*/  IMAD R27, R4.reuse, 0x2, R28 ;  /* 0x00000002041b7824 */ /* 0x040fe200078e021c */
[----:B------:R4:W-:Y:S03]  /*2700*/  STL.64 [R1+0x1618], R28 ;  /* 0x0016181c01007387 */ /* 0x0009e60000100a00 */
[----:B------:R-:W-:-:S03]  /*2710*/  IMAD R26, R4, 0x2, R27 ;  /* 0x00000002041a7824 */ /* 0x000fc600078e021b */
[----:B------:R-:W2:Y:S02]  /*2720*/  LDC R10, c[0x0][0x3d8] ;  /* 0x0000f600ff0a7b82 */ /* 0x000ea40000000800 */
[----:B------:R-:W-:Y:S01]  /*2730*/  LEA R4, R4, R26, 0x1 ;  /* 0x0000001a04047211 */ /* 0x000fe200078e08ff */
[----:B------:R-:W-:Y:S01]  /*2740*/  STL.64 [R1+0x1610], R26 ;  /* 0x0016101a01007387 */ /* 0x000fe20000100a00 */
[----:B----4-:R-:W-:-:S03]  /*2750*/  MOV R29, R18 ;  /* 0x00000012001d7202 */ /* 0x010fc60000000f00 */
[----:B0-----:R-:W-:Y:S01]  /*2760*/  IMAD R5, R5, 0x2, R4 ;  /* 0x0000000205057824 */ /* 0x001fe200078e0204 */
[----:B------:R-:W0:Y:S01]  /*2770*/  LDC R11, c[0x0][0x3d8] ;  /* 0x0000f600ff0b7b82 */ /* 0x000e220000000800 */
[----:B------:R-:W-:-:S03]  /*2780*/  IMAD.MOV.U32 R28, RZ, RZ, R29 ;  /* 0x000000ffff1c7224 */ /* 0x000fc600078e001d */
[----:B---3--:R-:W-:Y:S01]  /*2790*/  LEA R6, R6, R5, 0x1 ;  /* 0x0000000506067211 */ /* 0x008fe200078e08ff */
[----:B------:R-:W-:Y:S01]  /*27a0*/  STL.64 [R1+0x15f8], R4 ;  /* 0x0015f80401007387 */ /* 0x000fe20000100a00 */
[----:B------:R-:W-:Y:S02]  /*27b0*/  MOV R29, R13 ;  /* 0x0000000d001d7202 */ /* 0x000fe40000000f00 */
[----:B------:R-:W3:Y:S01]  /*27c0*/  LDC R12, c[0x0][0x3d8] ;  /* 0x0000f600ff0c7b82 */ /* 0x000ee20000000800 */
[----:B-1----:R-:W-:-:S05]  /*27d0*/  IMAD R7, R7, 0x2, R6 ;  /* 0x0000000207077824 */ /* 0x002fca00078e0206 */
[----:B--2---:R-:W-:Y:S01]  /*27e0*/  LEA R8, R8, R7, 0x1 ;  /* 0x0000000708087211 */ /* 0x004fe200078e08ff */
[----:B------:R-:W-:Y:S01]  /*27f0*/  STL.64 [R1+0x1600], R6 ;  /* 0x0016000601007387 */ /* 0x000fe20000100a00 */
[----:B------:R-:W1:Y:S03]  /*2800*/  LDC R14, c[0x0][0x3d8] ;  /* 0x0000f600ff0e7b82 */ /* 0x000e660000000800 */
[----:B------:R-:W-:-:S05]  /*2810*/  IMAD R9, R9, 0x2, R8 ;  /* 0x0000000209097824 */ /* 0x000fca00078e0208 */
[----:B------:R-:W2:Y:S01]  /*2820*/  LDC R15, c[0x0][0x3d8] ;  /* 0x0000f600ff0f7b82 */ /* 0x000ea20000000800 */
[----:B------:R-:W-:Y:S01]  /*2830*/  LEA R10, R10, R9, 0x1 ;  /* 0x000000090a0a7211 */ /* 0x000fe200078e08ff */
[----:B------:R-:W-:Y:S04]  /*2840*/  STL.64 [R1+0x15f0], R8 ;  /* 0x0015f00801007387 */ /* 0x000fe80000100a00 */
[----:B0-----:R-:W-:Y:S02]  /*2850*/  IMAD R11, R11, 0x2, R10 ;  /* 0x000000020b0b7824 */ /* 0x001fe400078e020a */
[----:B------:R-:W0:Y:S03]  /*2860*/  LDC R16, c[0x0][0x3d8] ;  /* 0x0000f600ff107b82 */ /* 0x000e260000000800 */
[----:B---3--:R-:W-:Y:S01]  /*2870*/  LEA R12, R12, R11, 0x1 ;  /* 0x0000000b0c0c7211 */ /* 0x008fe200078e08ff */
[----:B------:R-:W-:Y:S04]  /*2880*/  STL.64 [R1+0x15d8], R10 ;  /* 0x0015d80a01007387 */ /* 0x000fe80000100a00 */
[----:B------:R-:W3:Y:S01]  /*2890*/  LDC R17, c[0x0][0x3d8] ;  /* 0x0000f600ff117b82 */ /* 0x000ee20000000800 */
[----:B-1----:R-:W-:Y:S01]  /*28a0*/  IMAD R14, R14, 0x2, R12 ;  /* 0x000000020e0e7824 */ /* 0x002fe200078e020c */
[----:B------:R1:W-:Y:S06]  /*28b0*/  STL [R1+0x1608], R12 ;  /* 0x0016080c01007387 */ /* 0x0003ec0000100800 */
[----:B------:R-:W4:Y:S01]  /*28c0*/  LDC R18, c[0x0][0x3d8] ;  /* 0x0000f600ff127b82 */ /* 0x000f220000000800 */
[----:B--2---:R-:W-:-:S02]  /*28d0*/  LEA R15, R15, R14, 0x1 ;  /* 0x0000000e0f0f7211 */ /* 0x004fc400078e08ff */
[----:B-1----:R-:W-:-:S03]  /*28e0*/  MOV R12, R28 ;  /* 0x0000001c000c7202 */ /* 0x002fc60000000f00 */
[----:B------:R-:W-:Y:S01]  /*28f0*/  STL.64 [R1+0x15d0], R14 ;  /* 0x0015d00e01007387 */ /* 0x000fe20000100a00 */
[----:B0-----:R-:W-:Y:S01]  /*2900*/  IMAD R16, R16, 0x2, R15 ;  /* 0x0000000210107824 */ /* 0x001fe200078e020f */
[----:B------:R-:W0:Y:S04]  /*2910*/  LDC R22, c[0x0][0x3d8] ;  /* 0x0000f600ff167b82 */ /* 0x000e280000000800 */
[----:B---3--:R-:W-:-:S04]  /*2920*/  LEA R17, R17, R16, 0x1 ;  /* 0x0000001011117211 */ /* 0x008fc800078e08ff */
[----:B------:R-:W1:Y:S01]  /*2930*/  LDC R23, c[0x0][0x3d8] ;  /* 0x0000f600ff177b82 */ /* 0x000e620000000800 */
[----:B------:R-:W-:Y:S01]  /*2940*/  STL.64 [R1+0x15e0], R16 ;  /* 0x0015e01001007387 */ /* 0x000fe20000100a00 */
[----:B----4-:R-:W-:-:S06]  /*2950*/  IMAD R18, R18, 0x2, R17 ;  /* 0x0000000212127824 */ /* 0x010fcc00078e0211 */
[----:B------:R-:W2:Y:S01]  /*2960*/  LDC R24, c[0x0][0x3d8] ;  /* 0x0000f600ff187b82 */ /* 0x000ea20000000800 */
[----:B------:R-:W-:Y:S01]  /*2970*/  STL [R1+0x1620], R17 ;  /* 0x0016201101007387 */ /* 0x000fe20000100800 */
[----:B------:R-:W-:-:S06]  /*2980*/  LEA R19, R19, R18, 0x1 ;  /* 0x0000001213137211 */ /* 0x000fcc00078e08ff */
[----:B------:R-:W3:Y:S01]  /*2990*/  LDC R25, c[0x0][0x3d8] ;  /* 0x0000f600ff197b82 */ /* 0x000ee20000000800 */
[----:B------:R-:W-:Y:S01]  /*29a0*/  IMAD R20, R20, 0x2, R19 ;  /* 0x0000000214147824 */ /* 0x000fe200078e0213 */
[----:B------:R-:W-:Y:S03]  /*29b0*/  STL.64 [R1+0x15e8], R18 ;  /* 0x0015e81201007387 */ /* 0x000fe60000100a00 */
[----:B------:R-:W-:-:S03]  /*29c0*/  IMAD R21, R21, 0x2, R20 ;  /* 0x0000000215157824 */ /* 0x000fc600078e0214 */
[----:B------:R-:W4:Y:S02]  /*29d0*/  LDC R6, c[0x0][0x3d8] ;  /* 0x0000f600ff067b82 */ /* 0x000f240000000800 */
[----:B0-----:R-:W-:Y:S01]  /*29e0*/  LEA R22, R22, R21, 0x1 ;  /* 0x0000001516167211 */ /* 0x001fe200078e08ff */
[----:B------:R-:W-:Y:S04]  /*29f0*/  STL.64 [R1+0x1628], R20 ;  /* 0x0016281401007387 */ /* 0x000fe80000100a00 */
[----:B-1----:R-:W-:Y:S01]  /*2a00*/  IMAD R23, R23, 0x2, R22 ;  /* 0x0000000217177824 */ /* 0x002fe200078e0216 */
[----:B------:R-:W4:Y:S04]  /*2a10*/  LDC R7, c[0x0][0x3d8] ;  /* 0x0000f600ff077b82 */ /* 0x000f280000000800 */
[----:B--2---:R-:W-:Y:S01]  /*2a20*/  LEA R24, R24, R23, 0x1 ;  /* 0x0000001718187211 */ /* 0x004fe200078e08ff */
[----:B------:R0:W-:Y:S03]  /*2a30*/  STL.64 [R1+0x1630], R22 ;  /* 0x0016301601007387 */ /* 0x0001e60000100a00 */
[----:B------:R-:W1:Y:S01]  /*2a40*/  LDC R9, c[0x0][0x3d8] ;  /* 0x0000f600ff097b82 */ /* 0x000e620000000800 */
[----:B---3--:R-:W-:-:S07]  /*2a50*/  IMAD R25, R25, 0x2, R24 ;  /* 0x0000000219197824 */ /* 0x008fce00078e0218 */
[----:B------:R-:W2:Y:S08]  /*2a60*/  LDC R10, c[0x0][0x3d8] ;  /* 0x0000f600ff0a7b82 */ /* 0x000eb00000000800 */
[----:B0-----:R-:W0:Y:S01]  /*2a70*/  LDC R23, c[0x0][0x3d8] ;  /* 0x0000f600ff177b82 */ /* 0x001e220000000800 */
[----:B----4-:R1:W-:Y:S07]  /*2a80*/  STL.64 [R1+0x1638], R6 ;  /* 0x0016380601007387 */ /* 0x0103ee0000100a00 */
[----:B------:R-:W3:Y:S01]  /*2a90*/  LDC R13, c[0x0][0x3d8] ;  /* 0x0000f600ff0d7b82 */ /* 0x000ee20000000800 */
[----:B-1----:R-:W-:-:S07]  /*2aa0*/  LEA R6, R9, R25, 0x1 ;  /* 0x0000001909067211 */ /* 0x002fce00078e08ff */
[----:B------:R-:W1:Y:S01]  /*2ab0*/  LDC R14, c[0x0][0x3d8] ;  /* 0x0000f600ff0e7b82 */ /* 0x000e620000000800 */
[----:B------:R2:W-:Y:S07]  /*2ac0*/  STL [R1+0x18], R6 ;  /* 0x0000180601007387 */ /* 0x0005ee0000100800 */
[----:B------:R-:W4:Y:S01]  /*2ad0*/  LDC R4, c[0x0][0x3d8] ;  /* 0x0000f600ff047b82 */ /* 0x000f220000000800 */
[----:B--2---:R-:W-:-:S07]  /*2ae0*/  IMAD R6, R10, 0x2, R6 ;  /* 0x000000020a067824 */ /* 0x004fce00078e0206 */
[----:B------:R-:W2:Y:S01]  /*2af0*/  LDC R18, c[0x0][0x3d8] ;  /* 0x0000f600ff127b82 */ /* 0x000ea20000000800 */
[----:B------:R0:W-:Y:S07]  /*2b00*/  STL [R1+0x14], R6 ;  /* 0x0000140601007387 */ /* 0x0001ee0000100800 */
[----:B------:R-:W1:Y:S01]  /*2b10*/  LDC R19, c[0x0][0x3d8] ;  /* 0x0000f600ff137b82 */ /* 0x000e620000000800 */
[----:B0-----:R-:W-:-:S07]  /*2b20*/  LEA R6, R23, R6, 0x1 ;  /* 0x0000000617067211 */ /* 0x001fce00078e08ff */
[----:B------:R-:W0:Y:S01]  /*2b30*/  LDC R23, c[0x0][0x3d8] ;  /* 0x0000f600ff177b82 */ /* 0x000e220000000800 */
[----:B------:R0:W-:Y:S07]  /*2b40*/  STL [R1+0x10], R6 ;  /* 0x0000100601007387 */ /* 0x0001ee0000100800 */
[----:B------:R-:W1:Y:S08]  /*2b50*/  LDC R16, c[0x0][0x3d8] ;  /* 0x0000f600ff107b82 */ /* 0x000e700000000800 */
[----:B------:R-:W1:Y:S01]  /*2b60*/  LDC R27, c[0x0][0x3d8] ;  /* 0x0000f600ff1b7b82 */ /* 0x000e620000000800 */
[----:B0-----:R-:W-:-:S07]  /*2b70*/  IMAD R6, R23, 0x2, R6 ;  /* 0x0000000217067824 */ /* 0x001fce00078e0206 */
[----:B------:R-:W0:Y:S01]  /*2b80*/  LDC R17, c[0x0][0x3d8] ;  /* 0x0000f600ff117b82 */ /* 0x000e220000000800 */
[----:B------:R0:W-:Y:S07]  /*2b90*/  STL [R1+0x24], R6 ;  /* 0x0000240601007387 */ /* 0x0001ee0000100800 */
[----:B------:R-:W0:Y:S08]  /*2ba0*/  LDC R23, c[0x0][0x3d8] ;  /* 0x0000f600ff177b82 */ /* 0x000e300000000800 */
[----:B------:R-:W1:Y:S08]  /*2bb0*/  LDC R15, c[0x0][0x3d8] ;  /* 0x0000f600ff0f7b82 */ /* 0x000e700000000800 */
[----:B------:R-:W1:Y:S01]  /*2bc0*/  LDC R26, c[0x0][0x3d8] ;  /* 0x0000f600ff1a7b82 */ /* 0x000e620000000800 */
[----:B0-----:R-:W-:-:S07]  /*2bd0*/  LEA R6, R23, R6, 0x1 ;  /* 0x0000000617067211 */ /* 0x001fce00078e08ff */
[----:B------:R-:W0:Y:S01]  /*2be0*/  LDC R20, c[0x0][0x3d8] ;  /* 0x0000f600ff147b82 */ /* 0x000e220000000800 */
[----:B------:R0:W-:Y:S07]  /*2bf0*/  STL [R1+0x20], R6 ;  /* 0x0000200601007387 */ /* 0x0001ee0000100800 */
[----:B------:R-:W0:Y:S08]  /*2c00*/  LDC R23, c[0x0][0x3d8] ;  /* 0x0000f600ff177b82 */ /* 0x000e300000000800 */
        /* <DEDUP_REMOVED lines=12> */
[----:B------:R-:W1:Y:S01]  /*2cd0*/  LDC R10, c[0x0][0x3d8] ;  /* 0x0000f600ff0a7b82 */ /* 0x000e620000000800 */
[----:B0-----:R-:W-:-:S07]  /*2ce0*/  IMAD R6, R23, 0x2, R6 ;  /* 0x0000000217067824 */ /* 0x001fce00078e0206 */
[----:B------:R-:W0:Y:S01]  /*2cf0*/  LDC R23, c[0x0][0x3d8] ;  /* 0x0000f600ff177b82 */ /* 0x000e220000000800 */
[----:B------:R0:W-:Y:S02]  /*2d00*/  STL [R1+0x2c], R6 ;  /* 0x00002c0601007387 */ /* 0x0001e40000100800 */
[----:B0-----:R-:W-:-:S05]  /*2d10*/  LEA R6, R23, R6, 0x1 ;  /* 0x0000000617067211 */ /* 0x001fca00078e08ff */
[----:B------:R-:W0:Y:S01]  /*2d20*/  LDC R23, c[0x0][0x3d8] ;  /* 0x0000f600ff177b82 */ /* 0x000e220000000800 */
[----:B------:R0:W-:Y:S02]  /*2d30*/  STL [R1+0x28], R6 ;  /* 0x0000280601007387 */ /* 0x0001e40000100800 */
[----:B0-----:R-:W-:-:S05]  /*2d40*/  IMAD R6, R23, 0x2, R6 ;  /* 0x0000000217067824 */ /* 0x001fca00078e0206 */
        /* <DEDUP_REMOVED lines=44> */
[----:B---3--:R-:W-:-:S05]  /*3010*/  LEA R6, R13, R6, 0x1 ;  /* 0x000000060d067211 */ /* 0x008fca00078e08ff */
[----:B------:R-:W3:Y:S02]  /*3020*/  LDC R13, c[0x0][0x3d8] ;  /* 0x0000f600ff0d7b82 */ /* 0x000ee40000000800 */
[----:B---3--:R3:W-:Y:S04]  /*3030*/  STL [R1+0x1568], R13 ;  /* 0x0015680d01007387 */ /* 0x0087e80000100800 */
[----:B------:R0:W-:Y:S02]  /*3040*/  STL [R1+0x78], R6 ;  /* 0x0000780601007387 */ /* 0x0001e40000100800 */
[----:B---3--:R-:W3:Y:S01]  /*3050*/  LDC R13, c[0x0][0x3d8] ;  /* 0x0000f600ff0d7b82 */ /* 0x008ee20000000800 */
        /* <DEDUP_REMOVED lines=35> */
[----:B-1----:R-:W-:Y:S01]  /*3290*/  IMAD R14, R14, 0x2, R6 ;  /* 0x000000020e0e7824 */ /* 0x002fe200078e0206 */
[----:B------:R0:W-:Y:S04]  /*32a0*/  STL [R1+0xb8], R6 ;  /* 0x0000b80601007387 */ /* 0x0001e80000100800 */
[----:B0-----:R-:W-:Y:S02]  /*32b0*/  LEA R6, R23, R14, 0x1 ;  /* 0x0000000e17067211 */ /* 0x001fe400078e08ff */
[----:B------:R-:W0:Y:S03]  /*32c0*/  LDC R23, c[0x0][0x3d8] ;  /* 0x0000f600ff177b82 */ /* 0x000e260000000800 */
[----:B------:R0:W-:Y:S02]  /*32d0*/  STL [R1+0xb0], R6 ;  /* 0x0000b00601007387 */ /* 0x0001e40000100800 */
[----:B0-----:R-:W-:-:S03]  /*32e0*/  IMAD R6, R23, 0x2, R6 ;  /* 0x0000000217067824 */ /* 0x001fc600078e0206 */
[----:B------:R-:W0:Y:S02]  /*32f0*/  LDC R23, c[0x0][0x3d8] ;  /* 0x0000f600ff177b82 */ /* 0x000e240000000800 */
[----:B------:R0:W-:Y:S02]  /*3300*/  STL [R1+0xd0], R6 ;  /* 0x0000d00601007387 */ /* 0x0001e40000100800 */
[----:B0-----:R-:W-:-:S04]  /*3310*/  LEA R6, R23, R6, 0x1 ;  /* 0x0000000617067211 */ /* 0x001fc800078e08ff */
[----:B------:R-:W0:Y:S01]  /*3320*/  LDC R23, c[0x0][0x3d8] ;  /* 0x0000f600ff177b82 */ /* 0x000e220000000800 */
[----:B------:R0:W-:Y:S02]  /*3330*/  STL [R1+0xcc], R6 ;  /* 0x0000cc0601007387 */ /* 0x0001e40000100800 */
[----:B0-----:R-:W-:-:S05]  /*3340*/  IMAD R6, R23, 0x2, R6 ;  /* 0x0000000217067824 */ /* 0x001fca00078e0206 */
[----:B------:R-:W0:Y:S01]  /*3350*/  LDC R23, c[0x0][0x3d8] ;  /* 0x0000f600ff177b82 */ /* 0x000e220000000800 */
[----:B----4-:R-:W-:Y:S01]  /*3360*/  LEA R4, R4, R6, 0x1 ;  /* 0x0000000604047211 */ /* 0x010fe200078e08ff */
[----:B------:R0:W-:Y:S04]  /*3370*/  STL [R1+0xc8], R6 ;  /* 0x0000c80601007387 */ /* 0x0001e80000100800 */
[----:B0-----:R-:W-:Y:S02]  /*3380*/  IMAD R6, R23, 0x2, R4 ;  /* 0x0000000217067824 */ /* 0x001fe400078e0204 */
[----:B------:R-:W0:Y:S03]  /*3390*/  LDC R23, c[0x0][0x3d8] ;  /* 0x0000f600ff177b82 */ /* 0x000e260000000800 */
[----:B------:R0:W-:Y:S02]  /*33a0*/  STL [R1+0xe4], R6 ;  /* 0x0000e40601007387 */ /* 0x0001e40000100800 */
[----:B0-----:R-:W-:-:S03]  /*33b0*/  LEA R6, R23, R6, 0x1 ;  /* 0x0000000617067211 */ /* 0x001fc600078e08ff */
[----:B------:R-:W0:Y:S02]  /*33c0*/  LDC R23, c[0x0][0x3d8] ;  /* 0x0000f600ff177b82 */ /* 0x000e240000000800 */
[----:B------:R2:W-:Y:S02]  /*33d0*/  STL [R1+0xe0], R6 ;  /* 0x0000e00601007387 */ /* 0x0005e40000100800 */
[----:B--2---:R-:W-:-:S05]  /*33e0*/  IMAD R6, R18, 0x2, R6 ;  /* 0x0000000212067824 */ /* 0x004fca00078e0206 */
[----:B------:R1:W-:Y:S02]  /*33f0*/  STL [R1+0x100], R6 ;  /* 0x0001000601007387 */ /* 0x0003e40000100800 */
[----:B-1----:R-:W-:-:S05]  /*3400*/  LEA R6, R19, R6, 0x1 ;  /* 0x0000000613067211 */ /* 0x002fca00078e08ff */
[----:B------:R1:W-:Y:S02]  /*3410*/  STL [R1+0xfc], R6 ;  /* 0x0000fc0601007387 */ /* 0x0003e40000100800 */
[----:B-1----:R-:W-:-:S05]  /*3420*/  IMAD R6, R16, 0x2, R6 ;  /* 0x0000000210067824 */ /* 0x002fca00078e0206 */
[----:B------:R1:W-:Y:S01]  /*3430*/  STL [R1+0xf8], R6 ;  /* 0x0000f80601007387 */ /* 0x0003e20000100800 */
[----:B------:R-:W-:-:S03]  /*3440*/  LEA R16, R27, R6, 0x1 ;  /* 0x000000061b107211 */ /* 0x000fc600078e08ff */
[----:B------:R-:W2:Y:S02]  /*3450*/  LDL.LU R27, [R1+0xa4] ;  /* 0x0000a400011b7983 */ /* 0x000ea40000300800 */
[----:B-1----:R-:W-:-:S05]  /*3460*/  IMAD R6, R17, 0x2, R16 ;  /* 0x0000000211067824 */ /* 0x002fca00078e0210 */
[----:B------:R1:W-:Y:S04]  /*3470*/  STL [R1+0x10c], R6 ;  /* 0x00010c0601007387 */ /* 0x0003e80000100800 */
[----:B------:R-:W4:Y:S04]  /*3480*/  LDL.LU R17, [R1+0xa8] ;  /* 0x0000a80001117983 */ /* 0x000f280000300800 */
[----:B------:R-:W4:Y:S01]  /*3490*/  LDL.LU R18, [R1+0x8] ;  /* 0x0000080001127983 */ /* 0x000f220000300800 */
[----:B------:R-:W-:Y:S01]  /*34a0*/  IMAD.MOV.U32 R19, RZ, RZ, R12 ;  /* 0x000000ffff137224 */ /* 0x000fe200078e000c */
[----:B-1----:R-:W-:-:S04]  /*34b0*/  LEA R6, R15, R6, 0x1 ;  /* 0x000000060f067211 */ /* 0x002fc800078e08ff */
[----:B------:R-:W-:Y:S01]  /*34c0*/  LEA R15, R26, R6, 0x1 ;  /* 0x000000061a0f7211 */ /* 0x000fe200078e08ff */
[----:B------:R1:W-:Y:S01]  /*34d0*/  STL [R1+0x108], R6 ;  /* 0x0001080601007387 */ /* 0x0003e20000100800 */
[----:B------:R-:W3:Y:S03]  /*34e0*/  LDC R26, c[0x0][0x3d8] ;  /* 0x0000f600ff1a7b82 */ /* 0x000ee60000000800 */
[C-C-:B0-----:R-:W-:Y:S01]  /*34f0*/  IMAD R7, R23.reuse, 0x2, R15.reuse ;  /* 0x0000000217077824 */ /* 0x141fe200078e020f */
[----:B------:R-:W4:Y:S04]  /*3500*/  LDL.LU R12, [R1] ;  /* 0x00000000010c7983 */ /* 0x000f280000300800 */
[----:B------:R-:W-:Y:S01]  /*3510*/  LEA R7, R20, R7, 0x1 ;  /* 0x0000000714077211 */ /* 0x000fe200078e08ff */
[----:B-1----:R-:W-:-:S04]  /*3520*/  IMAD R6, R23, 0x2, R15 ;  /* 0x0000000217067824 */ /* 0x002fc800078e020f */
[----:B------:R-:W-:Y:S01]  /*3530*/  IMAD R7, R21, 0x2, R7 ;  /* 0x0000000215077824 */ /* 0x000fe200078e0207 */
[----:B------:R0:W-:Y:S04]  /*3540*/  STL [R1+0x12c], R6 ;  /* 0x00012c0601007387 */ /* 0x0001e80000100800 */
[----:B---3--:R-:W-:Y:S02]  /*3550*/  LEA R13, R13, R7, 0x1 ;  /* 0x000000070d0d7211 */ /* 0x008fe400078e08ff */
[----:B0-----:R-:W-:Y:S01]  /*3560*/  LEA R6, R20, R6, 0x1 ;  /* 0x0000000614067211 */ /* 0x001fe200078e08ff */
[----:B------:R-:W-:-:S03]  /*3570*/  IMAD R26, R26, 0x2, R3 ;  /* 0x000000021a1a7824 */ /* 0x000fc600078e0203 */
[----:B------:R-:W-:Y:S01]  /*3580*/  LEA R22, R21, R6, 0x1 ;  /* 0x0000000615167211 */ /* 0x000fe200078e08ff */
[----:B------:R0:W-:Y:S01]  /*3590*/  STL [R1+0x128], R6 ;  /* 0x0001280601007387 */ /* 0x0001e20000100800 */
[-C--:B------:R-:W-:Y:S02]  /*35a0*/  LEA R22, P1, R26, R0.reuse, 0x1 ;  /* 0x000000001a167211 */ /* 0x080fe400078208ff */
[----:B0-----:R-:W-:-:S04]  /*35b0*/  LEA R6, P0, R3, R0, 0x1 ;  /* 0x0000000003067211 */ /* 0x001fc800078008ff */
[----:B------:R-:W-:-:S05]  /*35c0*/  LEA.HI.X.SX32 R7, R3, R2, 0x1, P0 ;  /* 0x0000000203077211 */ /* 0x000fca00000f0eff */
[----:B------:R0:W-:Y:S04]  /*35d0*/  STL.64 [R1+0x1438], R6 ;  /* 0x0014380601007387 */ /* 0x0001e80000100a00 */
[----:B0-----:R-:W3:Y:S01]  /*35e0*/  LDL.LU.64 R6, [R1+0x1638] ;  /* 0x0016380001067983 */ /* 0x001ee20000300a00 */
[----:B------:R-:W-:-:S05]  /*35f0*/  LEA.HI.X.SX32 R23, R26, R2, 0x1, P1 ;  /* 0x000000021a177211 */ /* 0x000fca00008f0eff */
[----:B------:R0:W-:Y:S04]  /*3600*/  STL.64 [R1+0x1430], R22 ;  /* 0x0014301601007387 */ /* 0x0001e80000100a00 */
[----:B0-----:R-:W3:Y:S04]  /*3610*/  LDL.LU.64 R22, [R1+0x1630] ;  /* 0x0016300001167983 */ /* 0x001ee80000300a00 */
[----:B------:R0:W-:Y:S02]  /*3620*/  STL [R1+0x138], R13 ;  /* 0x0001380d01007387 */ /* 0x0001e40000100800 */
[----:B0-----:R-:W-:Y:S01]  /*3630*/  IMAD R13, R28, 0x2, R13 ;  /* 0x000000021c0d7824 */ /* 0x001fe200078e020d */
[----:B--2---:R-:W-:-:S04]  /*3640*/  LEA R20, P2, R27, R0, 0x1 ;  /* 0x000000001b147211 */ /* 0x004fc800078408ff */
[----:B------:R-:W-:-:S05]  /*3650*/  LEA.HI.X.SX32 R21, R27, R2, 0x1, P2 ;  /* 0x000000021b157211 */ /* 0x000fca00010f0eff */
[----:B------:R0:W-:Y:S01]  /*3660*/  STL.64 [R1+0x1428], R20 ;  /* 0x0014281401007387 */ /* 0x0001e20000100a00 */
[-C--:B----4-:R-:W-:Y:S02]  /*3670*/  LEA R28, P1, R17, R0.reuse, 0x1 ;  /* 0x00000000111c7211 */ /* 0x090fe400078208ff */
[----:B0-----:R-:W-:Y:S02]  /*3680*/  LEA R20, P0, R29, R0, 0x1 ;  /* 0x000000001d147211 */ /* 0x001fe400078008ff */
[----:B------:R-:W-:-:S04]  /*3690*/  MOV R21, R29 ;  /* 0x0000001d00157202 */ /* 0x000fc80000000f00 */
[-C--:B------:R-:W-:Y:S02]  /*36a0*/  LEA.HI.X.SX32 R21, R21, R2.reuse, 0x1, P0 ;  /* 0x0000000215157211 */ /* 0x080fe400000f0eff */
[----:B------:R-:W-:-:S03]  /*36b0*/  LEA.HI.X.SX32 R29, R17, R2, 0x1, P1 ;  /* 0x00000002111d7211 */ /* 0x000fc600008f0eff */
[----:B------:R0:W-:Y:S04]  /*36c0*/  STL.64 [R1+0x1420], R20 ;  /* 0x0014201401007387 */ /* 0x0001e80000100a00 */
[----:B0-----:R-:W2:Y:S04]  /*36d0*/  LDL.LU.64 R20, [R1+0x1628] ;  /* 0x0016280001147983 */ /* 0x001ea80000300a00 */
[----:B------:R-:W4:Y:S04]  /*36e0*/  LDL.LU R17, [R1+0x1620] ;  /* 0x0016200001117983 */ /* 0x000f280000300800 */
[----:B------:R0:W-:Y:S04]  /*36f0*/  STL.64 [R1+0x1418], R28 ;  /* 0x0014181c01007387 */ /* 0x0001e80000100a00 */
[----:B0-----:R-:W2:Y:S01]  /*3700*/  LDL.LU.64 R28, [R1+0x1618] ;  /* 0x00161800011c7983 */ /* 0x001ea20000300a00 */
[----:B------:R-:W-:-:S04]  /*3710*/  LEA R26, P2, R18, R0, 0x1 ;  /* 0x00000000121a7211 */ /* 0x000fc800078408ff */
[----:B------:R-:W-:Y:S01]  /*3720*/  LEA.HI.X.SX32 R27, R18, R2, 0x1, P2 ;  /* 0x00000002121b7211 */ /* 0x000fe200010f0eff */
[----:B---3--:R-:W-:-:S05]  /*3730*/  IMAD R3, R6, 0x2, R13 ;  /* 0x0000000206037824 */ /* 0x008fca00078e020d */
[----:B------:R-:W-:Y:S04]  /*3740*/  STL [R1+0x134], R3 ;  /* 0x0001340301007387 */ /* 0x000fe80000100800 */
[----:B------:R0:W-:Y:S01]  /*3750*/  STL.64 [R1+0x1410], R26 ;  /* 0x0014101a01007387 */ /* 0x0001e20000100a00 */
[----:B------:R-:W-:Y:S01]  /*3760*/  LEA R18, R7, R3, 0x1 ;  /* 0x0000000307127211 */ /* 0x000fe200078e08ff */
[----:B0-----:R-:W-:Y:S01]  /*3770*/  IMAD.MOV.U32 R27, RZ, RZ, R19 ;  /* 0x000000ffff1b7224 */ /* 0x001fe200078e0013 */
[----:B------:R-:W-:Y:S01]  /*3780*/  LEA R26, P0, R19, R0, 0x1 ;  /* 0x00000000131a7211 */ /* 0x000fe200078008ff */
[----:B------:R-:W0:Y:S03]  /*3790*/  LDC R3, c[0x0][0x3d8] ;  /* 0x0000f600ff037b82 */ /* 0x000e260000000800 */
[----:B------:R-:W-:Y:S01]  /*37a0*/  LEA.HI.X.SX32 R27, R27, R2, 0x1, P0 ;  /* 0x000000021b1b7211 */ /* 0x000fe200000f0eff */
[----:B------:R-:W-:Y:S04]  /*37b0*/  STL [R1+0x120], R18 ;  /* 0x0001201201007387 */ /* 0x000fe80000100800 */
[----:B------:R1:W-:Y:S04]  /*37c0*/  STL.64 [R1+0x1408], R26 ;  /* 0x0014081a01007387 */ /* 0x0003e80000100a00 */
[----:B-1----:R-:W3:Y:S01]  /*37d0*/  LDL.LU.64 R26, [R1+0x1610] ;  /* 0x00161000011a7983 */ /* 0x002ee20000300a00 */
[----:B------:R-:W-:-:S05]  /*37e0*/  LEA R19, R6, R13, 0x1 ;  /* 0x0000000d06137211 */ /* 0x000fca00078e08ff */
[----:B------:R-:W-:Y:S01]  /*37f0*/  IMAD R19, R7, 0x2, R19 ;  /* 0x0000000207137824 */ /* 0x000fe200078e0213 */
[----:B------:R-:W-:-:S04]  /*3800*/  LEA R18, P1, R12, R0, 0x1 ;  /* 0x000000000c127211 */ /* 0x000fc800078208ff */
[----:B0-----:R-:W-:Y:S02]  /*3810*/  LEA R3, R3, R19, 0x1 ;  /* 0x0000001303037211 */ /* 0x001fe400078e08ff */
[----:B------:R-:W-:Y:S02]  /*3820*/  LEA.HI.X.SX32 R19, R12, R2, 0x1, P1 ;  /* 0x000000020c137211 */ /* 0x000fe400008f0eff */
[----:B------:R-:W4:Y:S04]  /*3830*/  LDL.LU R12, [R1+0x1608] ;  /* 0x00160800010c7983 */ /* 0x000f280000300800 */
[----:B------:R0:W-:Y:S04]  /*3840*/  STL [R1+0x11c], R3 ;  /* 0x00011c0301007387 */ /* 0x0001e80000100800 */
[----:B------:R1:W-:Y:S01]  /*3850*/  STL.64 [R1+0x1400], R18 ;  /* 0x0014001201007387 */ /* 0x0003e20000100a00 */
[----:B0-----:R-:W-:-:S02]  /*3860*/  LEA R3, R5, R3, 0x1 ;  /* 0x0000000305037211 */ /* 0x001fc400078e08ff */
[----:B------:R-:W0:Y:S03]  /*3870*/  LDC R5, c[0x0][0x3d8] ;  /* 0x0000f600ff057b82 */ /* 0x000e260000000800 */
[----:B------:R-:W-:-:S05]  /*3880*/  IMAD R9, R9, 0x2, R3 ;  /* 0x0000000209097824 */ /* 0x000fca00078e0203 */
[----:B-1----:R-:W1:Y:S01]  /*3890*/  LDC R19, c[0x0][0x3d8] ;  /* 0x0000f600ff137b82 */ /* 0x002e620000000800 */
[----:B--2---:R-:W-:-:S04]  /*38a0*/  LEA R6, P2, R29, R0, 0x1 ;  /* 0x000000001d067211 */ /* 0x004fc800078408ff */
[----:B------:R-:W-:-:S05]  /*38b0*/  LEA.HI.X.SX32 R7, R29, R2, 0x1, P2 ;  /* 0x000000021d077211 */ /* 0x000fca00010f0eff */
[----:B------:R-:W-:Y:S04]  /*38c0*/  STL.64 [R1+0x13f8], R6 ;  /* 0x0013f80601007387 */ /* 0x000fe80000100a00 */
[----:B------:R2:W-:Y:S02]  /*38d0*/  STL [R1+0x118], R3 ;  /* 0x0001180301007387 */ /* 0x0005e40000100800 */
[----:B--2---:R-:W2:Y:S01]  /*38e0*/  LDC R3, c[0x0][0x3d8] ;  /* 0x0000f600ff037b82 */ /* 0x004ea20000000800 */
[----:B------:R-:W-:Y:S01]  /*38f0*/  LEA R6, P0, R28, R0, 0x1 ;  /* 0x000000001c067211 */ /* 0x000fe200078008ff */
[----:B------:R-:W-:-:S03]  /*3900*/  IMAD.MOV.U32 R29, RZ, RZ, R4 ;  /* 0x000000ffff1d7224 */ /* 0x000fc600078e0004 */
[----:B------:R-:W-:-:S05]  /*3910*/  LEA.HI.X.SX32 R7, R28, R2, 0x1, P0 ;  /* 0x000000021c077211 */ /* 0x000fca00000f0eff */
[----:B------:R0:W-:Y:S04]  /*3920*/  STL.64 [R1+0x13f0], R6 ;  /* 0x0013f00601007387 */ /* 0x0001e80000100a00 */
[----:B0-----:R-:W4:Y:S01]  /*3930*/  LDL.LU.64 R6, [R1+0x1600] ;  /* 0x0016000001067983 */ /* 0x001f220000300a00 */
[----:B--2---:R-:W-:-:S05]  /*3940*/  LEA R3, R3, R15, 0x1 ;  /* 0x0000000f03037211 */ /* 0x004fca00078e08ff */
[----:B-1----:R-:W-:-:S05]  /*3950*/  IMAD R3, R19, 0x2, R3 ;  /* 0x0000000213037824 */ /* 0x002fca00078e0203 */
[----:B------:R-:W-:Y:S02]  /*3960*/  LEA R3, R5, R3, 0x1 ;  /* 0x0000000305037211 */ /* 0x000fe400078e08ff */
[----:B---3--:R-:W-:-:S04]  /*3970*/  LEA R4, P1, R27, R0, 0x1 ;  /* 0x000000001b047211 */ /* 0x008fc800078208ff */
[----:B------:R-:W-:-:S05]  /*3980*/  LEA.HI.X.SX32 R5, R27, R2, 0x1, P1 ;  /* 0x000000021b057211 */ /* 0x000fca00008f0eff */
[----:B------:R0:W-:Y:S04]  /*3990*/  STL.64 [R1+0x13e8], R4 ;  /* 0x0013e80401007387 */ /* 0x0001e80000100a00 */
[----:B0-----:R-:W2:Y:S01]  /*39a0*/  LDL.LU.64 R4, [R1+0x15f8] ;  /* 0x0015f80001047983 */ /* 0x001ea20000300a00 */
[----:B------:R-:W-:-:S04]  /*39b0*/  LEA R18, P2, R26, R0, 0x1 ;  /* 0x000000001a127211 */ /* 0x000fc800078408ff */
[----:B------:R-:W-:Y:S02]  /*39c0*/  LEA.HI.X.SX32 R19, R26, R2, 0x1, P2 ;  /* 0x000000021a137211 */ /* 0x000fe400010f0eff */
[----:B------:R-:W-:Y:S01]  /*39d0*/  LEA R26, R8, R9, 0x1 ;  /* 0x00000009081a7211 */ /* 0x000fe200078e08ff */
[----:B------:R0:W-:Y:S04]  /*39e0*/  STL [R1+0x114], R9 ;  /* 0x0001140901007387 */ /* 0x0001e80000100800 */
[----:B------:R-:W-:Y:S04]  /*39f0*/  STL.64 [R1+0x13e0], R18 ;  /* 0x0013e01201007387 */ /* 0x000fe80000100a00 */
[----:B------:R-:W-:Y:S01]  /*3a00*/  STL [R1+0xf4], R26 ;  /* 0x0000f41a01007387 */ /* 0x000fe20000100800 */
[----:B--2---:R-:W-:-:S04]  /*3a10*/  LEA R8, P0, R4, R0, 0x1 ;  /* 0x0000000004087211 */ /* 0x004fc800078008ff */
[----:B0-----:R-:W-:-:S05]  /*3a20*/  LEA.HI.X.SX32 R9, R4, R2, 0x1, P0 ;  /* 0x0000000204097211 */ /* 0x001fca00000f0eff */
[----:B------:R0:W-:Y:S04]  /*3a30*/  STL.64 [R1+0x13d8], R8 ;  /* 0x0013d80801007387 */ /* 0x0001e80000100a00 */
[----:B0-----:R-:W2:Y:S01]  /*3a40*/  LDL.LU.64 R8, [R1+0x15f0] ;  /* 0x0015f00001087983 */ /* 0x001ea20000300a00 */
[CC--:B------:R-:W-:Y:S02]  /*3a50*/  LEA R28, P1, R5.reuse, R0.reuse, 0x1 ;  /* 0x00000000051c7211 */ /* 0x0c0fe400078208ff */
[C---:B----4-:R-:W-:Y:S01]  /*3a60*/  LEA R18, P2, R6.reuse, R0, 0x1 ;  /* 0x0000000006127211 */ /* 0x050fe200078408ff */
[----:B------:R-:W-:Y:S01]  /*3a70*/  IMAD.MOV.U32 R27, RZ, RZ, R29 ;  /* 0x000000ffff1b7224 */ /* 0x000fe200078e001d */
[-C--:B------:R-:W-:Y:S01]  /*3a80*/  LEA.HI.X.SX32 R29, R5, R2.reuse, 0x1, P1 ;  /* 0x00000002051d7211 */ /* 0x080fe200008f0eff */
[----:B------:R-:W-:Y:S01]  /*3a90*/  IMAD R11, R11, 0x2, R26 ;  /* 0x000000020b0b7824 */ /* 0x000fe200078e021a */
[----:B------:R-:W-:-:S04]  /*3aa0*/  LEA.HI.X.SX32 R19, R6, R2, 0x1, P2 ;  /* 0x0000000206137211 */ /* 0x000fc800010f0eff */
[----:B------:R-:W-:Y:S04]  /*3ab0*/  STL [R1+0x104], R11 ;  /* 0x0001040b01007387 */ /* 0x000fe80000100800 */
[----:B------:R0:W-:Y:S04]  /*3ac0*/  STL.64 [R1+0x13d0], R28 ;  /* 0x0013d01c01007387 */ /* 0x0001e80000100a00 */
[----:B------:R1:W-:Y:S01]  /*3ad0*/  STL.64 [R1+0x13c8], R18 ;  /* 0x0013c81201007387 */ /* 0x0003e20000100a00 */
[----:B------:R-:W-:-:S03]  /*3ae0*/  IMAD R4, R10, 0x2, R11 ;  /* 0x000000020a047824 */ /* 0x000fc600078e020b */
[----:B------:R-:W-:Y:S01]  /*3af0*/  STL [R1+0x1588], R13 ;  /* 0x0015880d01007387 */ /* 0x000fe20000100800 */
[----:B0-----:R-:W-:Y:S01]  /*3b00*/  MOV R29, R16 ;  /* 0x00000010001d7202 */ /* 0x001fe20000000f00 */
[----:B------:R-:W0:Y:S01]  /*3b10*/  LDC R28, c[0x0][0x3d8] ;  /* 0x0000f600ff1c7b82 */ /* 0x000e220000000800 */
[----:B-1----:R-:W-:-:S04]  /*3b20*/  LEA R18, P0, R7, R0, 0x1 ;  /* 0x0000000007127211 */ /* 0x002fc800078008ff */
[----:B------:R-:W-:Y:S01]  /*3b30*/  LEA.HI.X.SX32 R19, R7, R2, 0x1, P0 ;  /* 0x0000000207137211 */ /* 0x000fe200000f0eff */
[----:B------:R-:W-:Y:S01]  /*3b40*/  STL [R1+0xf0], R4 ;  /* 0x0000f00401007387 */ /* 0x000fe20000100800 */
[----:B------:R-:W-:-:S03]  /*3b50*/  MOV R7, R17 ;  /* 0x0000001100077202 */ /* 0x000fc60000000f00 */
[----:B------:R1:W-:Y:S04]  /*3b60*/  STL.64 [R1+0x13c0], R18 ;  /* 0x0013c01201007387 */ /* 0x0003e80000100a00 */
[----:B-1----:R-:W3:Y:S01]  /*3b70*/  LDL.LU.64 R18, [R1+0x15e8] ;  /* 0x0015e80001127983 */ /* 0x002ee20000300a00 */
[CC--:B--2---:R-:W-:Y:S02]  /*3b80*/  LEA R10, P1, R8.reuse, R0.reuse, 0x1 ;  /* 0x00000000080a7211 */ /* 0x0c4fe400078208ff */
[----:B------:R-:W-:Y:S02]  /*3b90*/  LEA R16, P2, R9, R0, 0x1 ;  /* 0x0000000009107211 */ /* 0x000fe400078408ff */
[----:B------:R-:W-:-:S03]  /*3ba0*/  LEA.HI.X.SX32 R11, R8, R2, 0x1, P1 ;  /* 0x00000002080b7211 */ /* 0x000fc600008f0eff */
[----:B------:R1:W-:Y:S01]  /*3bb0*/  STL [R1+0x13b0], R16 ;  /* 0x0013b01001007387 */ /* 0x0003e20000100800 */
[----:B------:R-:W-:-:S03]  /*3bc0*/  IMAD.MOV.U32 R6, RZ, RZ, R16 ;  /* 0x000000ffff067224 */ /* 0x000fc600078e0010 */
[----:B-1----:R-:W2:Y:S04]  /*3bd0*/  LDL.LU.64 R16, [R1+0x15e0] ;  /* 0x0015e00001107983 */ /* 0x002ea80000300a00 */
[----:B------:R1:W-:Y:S04]  /*3be0*/  STL.64 [R1+0x13b8], R10 ;  /* 0x0013b80a01007387 */ /* 0x0003e80000100a00 */
[----:B-1----:R-:W4:Y:S01]  /*3bf0*/  LDL.LU.64 R10, [R1+0x15d8] ;  /* 0x0015d800010a7983 */ /* 0x002f220000300a00 */
[----:B0-----:R-:W-:Y:S02]  /*3c00*/  LEA R4, R28, R4, 0x1 ;  /* 0x000000041c047211 */ /* 0x001fe400078e08ff */
[----:B------:R-:W0:Y:S01]  /*3c10*/  LDC R28, c[0x0][0x3d8] ;  /* 0x0000f600ff1c7b82 */ /* 0x000e220000000800 */
[----:B------:R-:W-:Y:S01]  /*3c20*/  IMAD.MOV.U32 R26, RZ, RZ, R14 ;  /* 0x000000ffff1a7224 */ /* 0x000fe200078e000e */
[----:B------:R-:W-:Y:S01]  /*3c30*/  LEA.HI.X.SX32 R7, R9, R2, 0x1, P2 ;  /* 0x0000000209077211 */ /* 0x000fe200010f0eff */
[----:B------:R1:W-:Y:S04]  /*3c40*/  STL [R1+0xec], R4 ;  /* 0x0000ec0401007387 */ /* 0x0003e80000100800 */
[----:B------:R-:W-:Y:S01]  /*3c50*/  STL [R1+0x13b4], R7 ;  /* 0x0013b40701007387 */ /* 0x000fe20000100800 */
[----:B0-----:R-:W-:Y:S01]  /*3c60*/  IMAD R5, R28, 0x2, R4 ;  /* 0x000000021c057824 */ /* 0x001fe200078e0204 */
[----:B------:R-:W-:Y:S01]  /*3c70*/  MOV R28, R15 ;  /* 0x0000000f001c7202 */ /* 0x000fe20000000f00 */
[----:B-1----:R-:W0:Y:S03]  /*3c80*/  LDC R4, c[0x0][0x3d8] ;  /* 0x0000f600ff047b82 */ /* 0x002e260000000800 */
[----:B------:R0:W-:Y:S02]  /*3c90*/  STL [R1+0xdc], R5 ;  /* 0x0000dc0501007387 */ /* 0x0001e40000100800 */
[----:B0-----:R-:W-:-:S03]  /*3ca0*/  LEA R5, R4, R5, 0x1 ;  /* 0x0000000504057211 */ /* 0x001fc600078e08ff */
[----:B------:R-:W0:Y:S01]  /*3cb0*/  LDC R4, c[0x0][0x3d8] ;  /* 0x0000f600ff047b82 */ /* 0x000e220000000800 */
[----:B----4-:R-:W-:-:S04]  /*3cc0*/  LEA R14, P0, R10, R0, 0x1 ;  /* 0x000000000a0e7211 */ /* 0x010fc800078008ff */
[----:B------:R-:W-:-:S05]  /*3cd0*/  LEA.HI.X.SX32 R15, R10, R2, 0x1, P0 ;  /* 0x000000020a0f7211 */ /* 0x000fca00000f0eff */
[----:B------:R1:W-:Y:S04]  /*3ce0*/  STL.64 [R1+0x13a8], R14 ;  /* 0x0013a80e01007387 */ /* 0x0003e80000100a00 */
[----:B-1----:R-:W4:Y:S04]  /*3cf0*/  LDL.LU.64 R14, [R1+0x15d0] ;  /* 0x0015d000010e7983 */ /* 0x002f280000300a00 */
[----:B------:R0:W-:Y:S02]  /*3d00*/  STL [R1+0xd8], R5 ;  /* 0x0000d80501007387 */ /* 0x0001e40000100800 */
[----:B0-----:R-:W-:-:S02]  /*3d10*/  IMAD R5, R4, 0x2, R5 ;  /* 0x0000000204057824 */ /* 0x001fc400078e0205 */
[----:B------:R-:W0:Y:S01]  /*3d20*/  LDC R4, c[0x0][0x3d8] ;  /* 0x0000f600ff047b82 */ /* 0x000e220000000800 */
[CC--:B------:R-:W-:Y:S02]  /*3d30*/  LEA R8, P1, R11.reuse, R0.reuse, 0x1 ;  /* 0x000000000b087211 */ /* 0x0c0fe400078208ff */
[C---:B------:R-:W-:Y:S02]  /*3d40*/  LEA R6, P2, R12.reuse, R0, 0x1 ;  /* 0x000000000c067211 */ /* 0x040fe400078408ff */
[-C--:B------:R-:W-:Y:S02]  /*3d50*/  LEA.HI.X.SX32 R9, R11, R2.reuse, 0x1, P1 ;  /* 0x000000020b097211 */ /* 0x080fe400008f0eff */
[----:B------:R-:W-:-:S03]  /*3d60*/  LEA.HI.X.SX32 R7, R12, R2, 0x1, P2 ;  /* 0x000000020c077211 */ /* 0x000fc600010f0eff */
[----:B------:R-:W-:Y:S04]  /*3d70*/  STL.64 [R1+0x13a0], R8 ;  /* 0x0013a00801007387 */ /* 0x000fe80000100a00 */
[----:B------:R-:W-:Y:S04]  /*3d80*/  STL.64 [R1+0x1398], R6 ;  /* 0x0013980601007387 */ /* 0x000fe80000100a00 */
[----:B------:R0:W-:Y:S02]  /*3d90*/  STL [R1+0xc4], R5 ;  /* 0x0000c40501007387 */ /* 0x0001e40000100800 */
[----:B0-----:R-:W-:-:S02]  /*3da0*/  LEA R5, R4, R5, 0x1 ;  /* 0x0000000504057211 */ /* 0x001fc400078e08ff */
[----:B------:R-:W0:Y:S01]  /*3db0*/  LDC R4, c[0x0][0x3d8] ;  /* 0x0000f600ff047b82 */ /* 0x000e220000000800 */
[----:B--2---:R-:W-:-:S04]  /*3dc0*/  LEA R6, P2, R16, R0, 0x1 ;  /* 0x0000000010067211 */ /* 0x004fc800078408ff */
[----:B------:R-:W-:Y:S01]  /*3dd0*/  LEA.HI.X.SX32 R7, R16, R2, 0x1, P2 ;  /* 0x0000000210077211 */ /* 0x000fe200010f0eff */
[----:B------:R-:W-:Y:S01]  /*3de0*/  STL [R1+0xd4], R5 ;  /* 0x0000d40501007387 */ /* 0x000fe20000100800 */
[----:B----4-:R-:W-:-:S04]  /*3df0*/  LEA R10, P0, R14, R0, 0x1 ;  /* 0x000000000e0a7211 */ /* 0x010fc800078008ff */
[----:B------:R-:W-:-:S05]  /*3e00*/  LEA.HI.X.SX32 R11, R14, R2, 0x1, P0 ;  /* 0x000000020e0b7211 */ /* 0x000fca00000f0eff */
[----:B------:R-:W-:Y:S04]  /*3e10*/  STL.64 [R1+0x1390], R10 ;  /* 0x0013900a01007387 */ /* 0x000fe80000100a00 */
[----:B------:R0:W-:Y:S02]  /*3e20*/  STL.64 [R1+0x1380], R6 ;  /* 0x0013800601007387 */ /* 0x0001e40000100a00 */
[----:B0-----:R-:W-:Y:S02]  /*3e30*/  IMAD R6, R4, 0x2, R5 ;  /* 0x0000000204067824 */ /* 0x001fe400078e0205 */
[----:B------:R-:W0:Y:S01]  /*3e40*/  LDC R4, c[0x0][0x3d8] ;  /* 0x0000f600ff047b82 */ /* 0x000e220000000800 */
[----:B------:R-:W-:-:S04]  /*3e50*/  LEA R8, P1, R15, R0, 0x1 ;  /* 0x000000000f087211 */ /* 0x000fc800078208ff */
[----:B------:R-:W-:-:S05]  /*3e60*/  LEA.HI.X.SX32 R9, R15, R2, 0x1, P1 ;  /* 0x000000020f097211 */ /* 0x000fca00008f0eff */
[----:B------:R-:W-:Y:S04]  /*3e70*/  STL.64 [R1+0x1388], R8 ;  /* 0x0013880801007387 */ /* 0x000fe80000100a00 */
[----:B------:R-:W2:Y:S04]  /*3e80*/  LDL.LU R5, [R1+0x10] ;  /* 0x0000100001057983 */ /* 0x000ea80000300800 */
[----:B------:R0:W-:Y:S02]  /*3e90*/  STL [R1+0xc0], R6 ;  /* 0x0000c00601007387 */ /* 0x0001e40000100800 */
[----:B0-----:R-:W-:-:S02]  /*3ea0*/  LEA R6, R4, R6, 0x1 ;  /* 0x0000000604067211 */ /* 0x001fc400078e08ff */
[----:B------:R-:W0:Y:S01]  /*3eb0*/  LDC R4, c[0x0][0x3d8] ;  /* 0x0000f600ff047b82 */ /* 0x000e220000000800 */
[-C--:B------:R-:W-:Y:S02]  /*3ec0*/  LEA R12, P0, R17, R0.reuse, 0x1 ;  /* 0x00000000110c7211 */ /* 0x080fe400078008ff */
[CC--:B---3--:R-:W-:Y:S02]  /*3ed0*/  LEA R10, P1, R18.reuse, R0.reuse, 0x1 ;  /* 0x00000000120a7211 */ /* 0x0c8fe400078208ff */
[----:B------:R-:W-:Y:S02]  /*3ee0*/  LEA R8, P2, R19, R0, 0x1 ;  /* 0x0000000013087211 */ /* 0x000fe400078408ff */
[-C--:B------:R-:W-:Y:S02]  /*3ef0*/  LEA.HI.X.SX32 R13, R17, R2.reuse, 0x1, P0 ;  /* 0x00000002110d7211 */ /* 0x080fe400000f0eff */
[----:B------:R-:W3:Y:S01]  /*3f00*/  LDL.LU R17, [R1+0x18] ;  /* 0x0000180001117983 */ /* 0x000ee20000300800 */
[----:B------:R-:W-:-:S02]  /*3f10*/  LEA.HI.X.SX32 R11, R18, R2, 0x1, P1 ;  /* 0x00000002120b7211 */ /* 0x000fc400008f0eff */
[----:B------:R-:W-:Y:S01]  /*3f20*/  LEA.HI.X.SX32 R9, R19, R2, 0x1, P2 ;  /* 0x0000000213097211 */ /* 0x000fe200010f0eff */
[----:B------:R0:W-:Y:S04]  /*3f30*/  STL [R1+0xbc], R6 ;  /* 0x0000bc0601007387 */ /* 0x0001e80000100800 */
[----:B------:R1:W-:Y:S01]  /*3f40*/  STL.64 [R1+0x1378], R12 ;  /* 0x0013780c01007387 */ /* 0x0003e20000100a00 */
[----:B0-----:R-:W-:Y:S01]  /*3f50*/  IMAD R6, R4, 0x2, R6 ;  /* 0x0000000204067824 */ /* 0x001fe200078e0206 */
[----:B------:R-:W-:Y:S02]  /*3f60*/  MOV R4, R26 ;  /* 0x0000001a00047202 */ /* 0x000fe40000000f00 */
[----:B------:R-:W0:Y:S01]  /*3f70*/  LDC R26, c[0x0][0x3d8] ;  /* 0x0000f600ff1a7b82 */ /* 0x000e220000000800 */
[----:B-1----:R-:W4:Y:S04]  /*3f80*/  LDL.LU R12, [R1+0x14] ;  /* 0x00001400010c7983 */ /* 0x002f280000300800 */
[----:B------:R-:W-:Y:S04]  /*3f90*/  STL.64 [R1+0x1370], R10 ;  /* 0x0013700a01007387 */ /* 0x000fe80000100a00 */
[----:B------:R1:W-:Y:S02]  /*3fa0*/  STL.64 [R1+0x1368], R8 ;  /* 0x0013680801007387 */ /* 0x0003e40000100a00 */
[----:B-1----:R-:W-:-:S02]  /*3fb0*/  MOV R9, R27 ;  /* 0x0000001b00097202 */ /* 0x002fc40000000f00 */
[----:B------:R-:W-:Y:S02]  /*3fc0*/  MOV R27, R3 ;  /* 0x00000003001b7202 */ /* 0x000fe40000000f00 */
[----:B------:R-:W1:Y:S01]  /*3fd0*/  LDC R3, c[0x0][0x3d8] ;  /* 0x0000f600ff037b82 */ /* 0x000e620000000800 */
[CC--:B------:R-:W-:Y:S01]  /*3fe0*/  LEA R18, P0, R20.reuse, R0.reuse, 0x1 ;  /* 0x0000000014127211 */ /* 0x0c0fe200078008ff */
[----:B------:R0:W-:Y:S01]  /*3ff0*/  STL [R1+0xac], R6 ;  /* 0x0000ac0601007387 */ /* 0x0001e20000100800 */
[C---:B------:R-:W-:Y:S02]  /*4000*/  LEA R14, P1, R21.reuse, R0, 0x1 ;  /* 0x00000000150e7211 */ /* 0x040fe400078208ff */
[-C--:B------:R-:W-:Y:S02]  /*4010*/  LEA.HI.X.SX32 R19, R20, R2.reuse, 0x1, P0 ;  /* 0x0000000214137211 */ /* 0x080fe400000f0eff */
[----:B------:R-:W-:Y:S01]  /*4020*/  LEA.HI.X.SX32 R15, R21, R2, 0x1, P1 ;  /* 0x00000002150f7211 */ /* 0x000fe200008f0eff */
[----:B0-----:R-:W-:-:S05]  /*4030*/  IMAD R6, R26, 0x2, R6 ;  /* 0x000000021a067824 */ /* 0x001fca00078e0206 */
[----:B------:R0:W-:Y:S04]  /*4040*/  STL [R1+0xa8], R6 ;  /* 0x0000a80601007387 */ /* 0x0001e80000100800 */
[----:B------:R-:W-:Y:S01]  /*4050*/  STL.64 [R1+0x1360], R18 ;  /* 0x0013601201007387 */ /* 0x000fe20000100a00 */
[----:B-1----:R-:W-:Y:S02]  /*4060*/  IMAD R13, R3, 0x2, R6 ;  /* 0x00000002030d7824 */ /* 0x002fe400078e0206 */
[----:B------:R-:W1:Y:S01]  /*4070*/  LDC R3, c[0x0][0x3d8] ;  /* 0x0000f600ff037b82 */ /* 0x000e620000000800 */
[----:B0-----:R-:W4:Y:S04]  /*4080*/  LDL.LU R6, [R1+0x24] ;  /* 0x0000240001067983 */ /* 0x001f280000300800 */
[----:B------:R-:W-:Y:S04]  /*4090*/  STL.64 [R1+0x1358], R14 ;  /* 0x0013580e01007387 */ /* 0x000fe80000100a00 */
[----:B------:R-:W4:Y:S01]  /*40a0*/  LDL.LU R8, [R1+0x20] ;  /* 0x0000200001087983 */ /* 0x000f220000300800 */
[----:B------:R-:W-:-:S04]  /*40b0*/  LEA R10, P2, R22, R0, 0x1 ;  /* 0x00000000160a7211 */ /* 0x000fc800078408ff */
[----:B------:R-:W-:-:S05]  /*40c0*/  LEA.HI.X.SX32 R11, R22, R2, 0x1, P2 ;  /* 0x00000002160b7211 */ /* 0x000fca00010f0eff */
[----:B------:R-:W-:Y:S04]  /*40d0*/  STL.64 [R1+0x1350], R10 ;  /* 0x0013500a01007387 */ /* 0x000fe80000100a00 */
[----:B------:R-:W4:Y:S04]  /*40e0*/  LDL.LU R7, [R1+0x1c] ;  /* 0x00001c0001077983 */ /* 0x000f280000300800 */
[----:B------:R1:W-:Y:S02]  /*40f0*/  STL [R1+0x94], R13 ;  /* 0x0000940d01007387 */ /* 0x0003e40000100800 */
[----:B-1----:R-:W-:-:S02]  /*4100*/  LEA R13, R3, R13, 0x1 ;  /* 0x0000000d030d7211 */ /* 0x002fc400078e08ff */
[----:B------:R-:W0:Y:S01]  /*4110*/  LDC R3, c[0x0][0x3d8] ;  /* 0x0000f600ff037b82 */ /* 0x000e220000000800 */
[-C--:B------:R-:W-:Y:S02]  /*4120*/  LEA R18, P0, R23, R0.reuse, 0x1 ;  /* 0x0000000017127211 */ /* 0x080fe400078008ff */
[CC--:B------:R-:W-:Y:S02]  /*4130*/  LEA R14, P1, R24.reuse, R0.reuse, 0x1 ;  /* 0x00000000180e7211 */ /* 0x0c0fe400078208ff */
[----:B------:R-:W-:Y:S02]  /*4140*/  LEA R10, P2, R25, R0, 0x1 ;  /* 0x00000000190a7211 */ /* 0x000fe400078408ff */
[-C--:B------:R-:W-:Y:S02]  /*4150*/  LEA.HI.X.SX32 R19, R23, R2.reuse, 0x1, P0 ;  /* 0x0000000217137211 */ /* 0x080fe400000f0eff */
[----:B0-----:R-:W-:Y:S02]  /*4160*/  LEA R26, R3, R13, 0x1 ;  /* 0x0000000d031a7211 */ /* 0x001fe400078e08ff */
[----:B------:R-:W0:Y:S01]  /*4170*/  LDC R3, c[0x0][0x3d8] ;  /* 0x0000f600ff037b82 */ /* 0x000e220000000800 */
[-C--:B------:R-:W-:Y:S01]  /*4180*/  LEA.HI.X.SX32 R15, R24, R2.reuse, 0x1, P1 ;  /* 0x00000002180f7211 */ /* 0x080fe200008f0eff */
[----:B------:R-:W-:Y:S01]  /*4190*/  STL.64 [R1+0x1348], R18 ;  /* 0x0013481201007387 */ /* 0x000fe20000100a00 */
[----:B------:R-:W-:-:S03]  /*41a0*/  LEA.HI.X.SX32 R11, R25, R2, 0x1, P2 ;  /* 0x00000002190b7211 */ /* 0x000fc600010f0eff */
[----:B------:R-:W4:Y:S04]  /*41b0*/  LDL.LU R21, [R1+0x2c] ;  /* 0x00002c0001157983 */ /* 0x000f280000300800 */
[----:B------:R-:W-:Y:S04]  /*41c0*/  STL.64 [R1+0x1340], R14 ;  /* 0x0013400e01007387 */ /* 0x000fe80000100a00 */
[----:B------:R-:W4:Y:S04]  /*41d0*/  LDL.LU R16, [R1+0x28] ;  /* 0x0000280001107983 */ /* 0x000f280000300800 */
[----:B------:R-:W-:Y:S04]  /*41e0*/  STL.64 [R1+0x1338], R10 ;  /* 0x0013380a01007387 */ /* 0x000fe80000100a00 */
[----:B------:R1:W-:Y:S01]  /*41f0*/  STL [R1+0x1578], R26 ;  /* 0x0015781a01007387 */ /* 0x0003e20000100800 */
[----:B0-----:R-:W-:-:S03]  /*4200*/  IMAD R3, R3, 0x2, R26 ;  /* 0x0000000203037824 */ /* 0x001fc600078e021a */
[----:B-1----:R-:W4:Y:S01]  /*4210*/  LDL.LU R26, [R1+0x30] ;  /* 0x00003000011a7983 */ /* 0x002f220000300800 */
[----:B--2---:R-:W-:-:S04]  /*4220*/  LEA R14, P2, R5, R0, 0x1 ;  /* 0x00000000050e7211 */ /* 0x004fc800078408ff */
[----:B------:R-:W-:Y:S02]  /*4230*/  LEA.HI.X.SX32 R15, R5, R2, 0x1, P2 ;  /* 0x00000002050f7211 */ /* 0x000fe400010f0eff */
[----:B------:R-:W0:Y:S01]  /*4240*/  LDC R5, c[0x0][0x3d8] ;  /* 0x0000f600ff057b82 */ /* 0x000e220000000800 */
[----:B---3--:R-:W-:-:S04]  /*4250*/  LEA R18, P0, R17, R0, 0x1 ;  /* 0x0000000011127211 */ /* 0x008fc800078008ff */
[----:B------:R-:W-:Y:S02]  /*4260*/  LEA.HI.X.SX32 R19, R17, R2, 0x1, P0 ;  /* 0x0000000211137211 */ /* 0x000fe400000f0eff */
[----:B----4-:R-:W-:-:S04]  /*4270*/  LEA R10, P1, R12, R0, 0x1 ;  /* 0x000000000c0a7211 */ /* 0x010fc800078208ff */
[----:B------:R-:W-:-:S05]  /*4280*/  LEA.HI.X.SX32 R11, R12, R2, 0x1, P1 ;  /* 0x000000020c0b7211 */ /* 0x000fca00008f0eff */
[----:B------:R-:W-:Y:S04]  /*4290*/  STL.64 [R1+0x1328], R10 ;  /* 0x0013280a01007387 */ /* 0x000fe80000100a00 */
[----:B------:R1:W-:Y:S04]  /*42a0*/  STL.64 [R1+0x1330], R18 ;  /* 0x0013301201007387 */ /* 0x0003e80000100a00 */
[----:B-1----:R-:W2:Y:S04]  /*42b0*/  LDL.LU R18, [R1+0x3c] ;  /* 0x00003c0001127983 */ /* 0x002ea80000300800 */
[----:B------:R-:W3:Y:S04]  /*42c0*/  LDL.LU R17, [R1+0x38] ;  /* 0x0000380001117983 */ /* 0x000ee80000300800 */
[----:B------:R1:W-:Y:S04]  /*42d0*/  STL.64 [R1+0x1320], R14 ;  /* 0x0013200e01007387 */ /* 0x0003e80000100a00 */
[----:B------:R-:W4:Y:S04]  /*42e0*/  LDL.LU R11, [R1+0x34] ;  /* 0x00003400010b7983 */ /* 0x000f280000300800 */
[----:B------:R-:W-:Y:S01]  /*42f0*/  STL [R1+0x1598], R3 ;  /* 0x0015980301007387 */ /* 0x000fe20000100800 */
[----:B------:R-:W-:-:S04]  /*4300*/  LEA R24, P0, R6, R0, 0x1 ;  /* 0x0000000006187211 */ /* 0x000fc800078008ff */
[----:B------:R-:W-:Y:S02]  /*4310*/  LEA.HI.X.SX32 R25, R6, R2, 0x1, P0 ;  /* 0x0000000206197211 */ /* 0x000fe400000f0eff */
[C---:B------:R-:W-:Y:S01]  /*4320*/  LEA R22, P1, R8.reuse, R0, 0x1 ;  /* 0x0000000008167211 */ /* 0x040fe200078208ff */
[----:B------:R-:W0:Y:S03]  /*4330*/  LDC R6, c[0x0][0x3d8] ;  /* 0x0000f600ff067b82 */ /* 0x000e260000000800 */
[----:B------:R-:W-:Y:S01]  /*4340*/  LEA.HI.X.SX32 R23, R8, R2, 0x1, P1 ;  /* 0x0000000208177211 */ /* 0x000fe200008f0eff */
[----:B------:R-:W-:Y:S04]  /*4350*/  STL.64 [R1+0x1318], R24 ;  /* 0x0013181801007387 */ /* 0x000fe80000100a00 */
[----:B------:R0:W-:Y:S01]  /*4360*/  STL.64 [R1+0x1310], R22 ;  /* 0x0013101601007387 */ /* 0x0001e20000100a00 */
[----:B------:R-:W-:Y:S01]  /*4370*/  MOV R10, R4 ;  /* 0x00000004000a7202 */ /* 0x000fe20000000f00 */
[----:B------:R-:W0:Y:S02]  /*4380*/  LDC R8, c[0x0][0x3d8] ;  /* 0x0000f600ff087b82 */ /* 0x000e240000000800 */
[----:B------:R-:W4:Y:S04]  /*4390*/  LDL.LU R20, [R1+0x48] ;  /* 0x0000480001147983 */ /* 0x000f280000300800 */
[----:B------:R-:W4:Y:S02]  /*43a0*/  LDL.LU R12, [R1+0x44] ;  /* 0x00004400010c7983 */ /* 0x000f240000300800 */
[----:B------:R-:W0:Y:S01]  /*43b0*/  LDC R4, c[0x0][0x3d8] ;  /* 0x0000f600ff047b82 */ /* 0x000e220000000800 */
[----:B-1----:R-:W-:-:S04]  /*43c0*/  LEA R14, P2, R7, R0, 0x1 ;  /* 0x00000000070e7211 */ /* 0x002fc800078408ff */
[----:B------:R-:W-:-:S03]  /*43d0*/  LEA.HI.X.SX32 R15, R7, R2, 0x1, P2 ;  /* 0x00000002070f7211 */ /* 0x000fc600010f0eff */
[----:B------:R-:W1:Y:S02]  /*43e0*/  LDC R7, c[0x0][0x3d8] ;  /* 0x0000f600ff077b82 */ /* 0x000e640000000800 */
[----:B------:R0:W-:Y:S04]  /*43f0*/  STL.64 [R1+0x1308], R14 ;  /* 0x0013080e01007387 */ /* 0x0001e80000100a00 */
[----:B------:R-:W4:Y:S01]  /*4400*/  LDL.LU R19, [R1+0x40] ;  /* 0x0000400001137983 */ /* 0x000f220000300800 */
[----:B0-----:R-:W-:-:S05]  /*4410*/  LEA R4, R4, R3, 0x1 ;  /* 0x0000000304047211 */ /* 0x001fca00078e08ff */
[----:B------:R-:W-:-:S05]  /*4420*/  IMAD R5, R5, 0x2, R4 ;  /* 0x0000000205057824 */ /* 0x000fca00078e0204 */
[----:B------:R-:W-:Y:S01]  /*4430*/  STL.64 [R1+0x1560], R4 ;  /* 0x0015600401007387 */ /* 0x000fe20000100a00 */
[----:B------:R-:W-:-:S04]  /*4440*/  LEA R22, P1, R21, R0, 0x1 ;  /* 0x0000000015167211 */ /* 0x000fc800078208ff */
[----:B------:R-:W-:Y:S02]  /*4450*/  LEA.HI.X.SX32 R23, R21, R2, 0x1, P1 ;  /* 0x0000000215177211 */ /* 0x000fe400008f0eff */
[----:B------:R-:W-:-:S04]  /*4460*/  LEA R14, P2, R16, R0, 0x1 ;  /* 0x00000000100e7211 */ /* 0x000fc800078408ff */
[----:B------:R-:W-:Y:S02]  /*4470*/  LEA.HI.X.SX32 R15, R16, R2, 0x1, P2 ;  /* 0x00000002100f7211 */ /* 0x000fe400010f0eff */
[----:B------:R-:W-:-:S04]  /*4480*/  LEA R24, P0, R26, R0, 0x1 ;  /* 0x000000001a187211 */ /* 0x000fc800078008ff */
[----:B------:R-:W-:-:S05]  /*4490*/  LEA.HI.X.SX32 R25, R26, R2, 0x1, P0 ;  /* 0x000000021a197211 */ /* 0x000fca00000f0eff */
[----:B------:R-:W-:Y:S04]  /*44a0*/  STL.64 [R1+0x1300], R24 ;  /* 0x0013001801007387 */ /* 0x000fe80000100a00 */
[----:B------:R0:W-:Y:S04]  /*44b0*/  STL.64 [R1+0x12f8], R22 ;  /* 0x0012f81601007387 */ /* 0x0001e80000100a00 */
[----:B------:R1:W-:Y:S04]  /*44c0*/  STL.64 [R1+0x12f0], R14 ;  /* 0x0012f00e01007387 */ /* 0x0003e80000100a00 */
[----:B0-----:R-:W4:Y:S04]  /*44d0*/  LDL.LU R22, [R1+0x54] ;  /* 0x0000540001167983 */ /* 0x001f280000300800 */
[----:B------:R-:W4:Y:S04]  /*44e0*/  LDL.LU R21, [R1+0x50] ;  /* 0x0000500001157983 */ /* 0x000f280000300800 */
[----:B------:R-:W4:Y:S01]  /*44f0*/  LDL.LU R16, [R1+0x4c] ;  /* 0x00004c0001107983 */ /* 0x000f220000300800 */
[----:B------:R-:W-:-:S04]  /*4500*/  LEA R6, R6, R5, 0x1 ;  /* 0x0000000506067211 */ /* 0x000fc800078e08ff */
[----:B-1----:R-:W-:Y:S02]  /*4510*/  LEA R7, R7, R6, 0x1 ;  /* 0x0000000607077211 */ /* 0x002fe400078e08ff */
[----:B------:R-:W-:Y:S02]  /*4520*/  MOV R14, R9 ;  /* 0x00000009000e7202 */ /* 0x000fe40000000f00 */
[----:B------:R-:W0:Y:S01]  /*4530*/  LDC R9, c[0x0][0x3d8] ;  /* 0x0000f600ff097b82 */ /* 0x000e220000000800 */
[----:B------:R2:W-:Y:S01]  /*4540*/  STL.64 [R1+0x1570], R6 ;  /* 0x0015700601007387 */ /* 0x0005e20000100a00 */
[----:B------:R-:W-:Y:S01]  /*4550*/  IMAD R8, R8, 0x2, R7 ;  /* 0x0000000208087824 */ /* 0x000fe200078e0207 */
[----:B------:R-:W-:-:S05]  /*4560*/  MOV R15, R10 ;  /* 0x0000000a000f7202 */ /* 0x000fca0000000f00 */
[----:B------:R-:W1:Y:S01]  /*4570*/  LDC R10, c[0x0][0x3d8] ;  /* 0x0000f600ff0a7b82 */ /* 0x000e620000000800 */
[----:B0-----:R-:W-:-:S05]  /*4580*/  IMAD R9, R9, 0x2, R8 ;  /* 0x0000000209097824 */ /* 0x001fca00078e0208 */
[----:B-1----:R-:W-:Y:S02]  /*4590*/  LEA R10, R10, R9, 0x1 ;  /* 0x000000090a0a7211 */ /* 0x002fe400078e08ff */
[CC--:B--2---:R-:W-:Y:S02]  /*45a0*/  LEA R6, P0, R18.reuse, R0.reuse, 0x1 ;  /* 0x0000000012067211 */ /* 0x0c4fe400078008ff */
[C---:B---3--:R-:W-:Y:S02]  /*45b0*/  LEA R24, P1, R17.reuse, R0, 0x1 ;  /* 0x0000000011187211 */ /* 0x048fe400078208ff */
[-C--:B------:R-:W-:Y:S02]  /*45c0*/  LEA.HI.X.SX32 R7, R18, R2.reuse, 0x1, P0 ;  /* 0x0000000212077211 */ /* 0x080fe400000f0eff */
[----:B------:R-:W-:Y:S02]  /*45d0*/  LEA.HI.X.SX32 R25, R17, R2, 0x1, P1 ;  /* 0x0000000211197211 */ /* 0x000fe400008f0eff */
[C---:B----4-:R-:W-:Y:S01]  /*45e0*/  LEA R4, P2, R11.reuse, R0, 0x1 ;  /* 0x000000000b047211 */ /* 0x050fe200078408ff */
[----:B------:R-:W-:Y:S03]  /*45f0*/  STL.64 [R1+0x12e8], R6 ;  /* 0x0012e80601007387 */ /* 0x000fe60000100a00 */
[----:B------:R-:W-:Y:S01]  /*4600*/  LEA.HI.X.SX32 R5, R11, R2, 0x1, P2 ;  /* 0x000000020b057211 */ /* 0x000fe200010f0eff */
[----:B------:R0:W-:Y:S01]  /*4610*/  STL.64 [R1+0x12e0], R24 ;  /* 0x0012e01801007387 */ /* 0x0001e20000100a00 */
[----:B------:R-:W1:Y:S03]  /*4620*/  LDC R11, c[0x0][0x3d8] ;  /* 0x0000f600ff0b7b82 */ /* 0x000e660000000800 */
[----:B0-----:R-:W2:Y:S04]  /*4630*/  LDL.LU R24, [R1+0x60] ;  /* 0x0000600001187983 */ /* 0x001ea80000300800 */
[----:B------:R0:W-:Y:S04]  /*4640*/  STL.64 [R1+0x12d8], R4 ;  /* 0x0012d80401007387 */ /* 0x0001e80000100a00 */
[----:B------:R-:W3:Y:S04]  /*4650*/  LDL.LU R17, [R1+0x5c] ;  /* 0x00005c0001117983 */ /* 0x000ee80000300800 */
[----:B------:R-:W4:Y:S04]  /*4660*/  LDL.LU R18, [R1+0x58] ;  /* 0x0000580001127983 */ /* 0x000f280000300800 */
[----:B------:R0:W-:Y:S02]  /*4670*/  STL.64 [R1+0x1580], R8 ;  /* 0x0015800801007387 */ /* 0x0001e40000100a00 */
[----:B0-----:R-:W-:-:S04]  /*4680*/  LEA R4, P1, R12, R0, 0x1 ;  /* 0x000000000c047211 */ /* 0x001fc800078208ff */
[----:B------:R-:W-:Y:S02]  /*4690*/  LEA.HI.X.SX32 R5, R12, R2, 0x1, P1 ;  /* 0x000000020c057211 */ /* 0x000fe400008f0eff */
[C---:B------:R-:W-:Y:S01]  /*46a0*/  LEA R8, P0, R20.reuse, R0, 0x1 ;  /* 0x0000000014087211 */ /* 0x040fe200078008ff */
[----:B------:R-:W0:Y:S03]  /*46b0*/  LDC R12, c[0x0][0x3d8] ;  /* 0x0000f600ff0c7b82 */ /* 0x000e260000000800 */
[----:B------:R-:W-:Y:S01]  /*46c0*/  LEA.HI.X.SX32 R9, R20, R2, 0x1, P0 ;  /* 0x0000000214097211 */ /* 0x000fe200000f0eff */
[----:B------:R1:W-:Y:S04]  /*46d0*/  STL.64 [R1+0x12c8], R4 ;  /* 0x0012c80401007387 */ /* 0x0003e80000100a00 */
[----:B-1----:R-:W4:Y:S04]  /*46e0*/  LDL.LU R5, [R1+0x6c] ;  /* 0x00006c0001057983 */ /* 0x002f280000300800 */
[----:B------:R-:W-:Y:S04]  /*46f0*/  STL.64 [R1+0x12d0], R8 ;  /* 0x0012d00801007387 */ /* 0x000fe80000100a00 */
[----:B------:R-:W4:Y:S04]  /*4700*/  LDL.LU R3, [R1+0x68] ;  /* 0x0000680001037983 */ /* 0x000f280000300800 */
[----:B------:R-:W4:Y:S01]  /*4710*/  LDL.LU R20, [R1+0x64] ;  /* 0x0000640001147983 */ /* 0x000f220000300800 */
[----:B------:R-:W-:-:S02]  /*4720*/  LEA R6, P2, R19, R0, 0x1 ;  /* 0x0000000013067211 */ /* 0x000fc400078408ff */
[----:B------:R-:W-:Y:S02]  /*4730*/  LEA R11, R11, R10, 0x1 ;  /* 0x0000000a0b0b7211 */ /* 0x000fe400078e08ff */
[----:B------:R-:W-:-:S05]  /*4740*/  LEA.HI.X.SX32 R7, R19, R2, 0x1, P2 ;  /* 0x0000000213077211 */ /* 0x000fca00010f0eff */
[----:B------:R-:W-:Y:S04]  /*4750*/  STL.64 [R1+0x12c0], R6 ;  /* 0x0012c00601007387 */ /* 0x000fe80000100a00 */
[----:B------:R1:W-:Y:S01]  /*4760*/  STL.64 [R1+0x1590], R10 ;  /* 0x0015900a01007387 */ /* 0x0003e20000100a00 */
[----:B0-----:R-:W-:-:S05]  /*4770*/  IMAD R12, R12, 0x2, R11 ;  /* 0x000000020c0c7824 */ /* 0x001fca00078e020b */
[----:B------:R-:W-:Y:S01]  /*4780*/  STL [R1+0x15a8], R12 ;  /* 0x0015a80c01007387 */ /* 0x000fe20000100800 */
[CC--:B-1----:R-:W-:Y:S02]  /*4790*/  LEA R10, P0, R22.reuse, R0.reuse, 0x1 ;  /* 0x00000000160a7211 */ /* 0x0c2fe400078008ff */
[C---:B------:R-:W-:Y:S02]  /*47a0*/  LEA R8, P1, R21.reuse, R0, 0x1 ;  /* 0x0000000015087211 */ /* 0x040fe400078208ff */
[----:B------:R-:W-:Y:S02]  /*47b0*/  LEA.HI.X.SX32 R11, R22, R2, 0x1, P0 ;  /* 0x00000002160b7211 */ /* 0x000fe400000f0eff */
[C---:B------:R-:W-:Y:S02]  /*47c0*/  LEA R6, P2, R16.reuse, R0, 0x1 ;  /* 0x0000000010067211 */ /* 0x040fe400078408ff */
[-C--:B------:R-:W-:Y:S01]  /*47d0*/  LEA.HI.X.SX32 R9, R21, R2.reuse, 0x1, P1 ;  /* 0x0000000215097211 */ /* 0x080fe200008f0eff */
[----:B------:R-:W-:Y:S01]  /*47e0*/  STL.64 [R1+0x12b8], R10 ;  /* 0x0012b80a01007387 */ /* 0x000fe20000100a00 */
[----:B------:R-:W-:-:S02]  /*47f0*/  LEA.HI.X.SX32 R7, R16, R2, 0x1, P2 ;  /* 0x0000000210077211 */ /* 0x000fc400010f0eff */
[----:B------:R-:W-:Y:S01]  /*4800*/  MOV R23, R14 ;  /* 0x0000000e00177202 */ /* 0x000fe20000000f00 */
[----:B------:R-:W4:Y:S01]  /*4810*/  LDL.LU R21, [R1+0x78] ;  /* 0x0000780001157983 */ /* 0x000f220000300800 */
[----:B------:R-:W0:Y:S03]  /*4820*/  LDC R14, c[0x0][0x3d8] ;  /* 0x0000f600ff0e7b82 */ /* 0x000e260000000800 */
[----:B------:R3:W-:Y:S04]  /*4830*/  STL.64 [R1+0x12b0], R8 ;  /* 0x0012b00801007387 */ /* 0x0007e80000100a00 */
[----:B------:R-:W4:Y:S01]  /*4840*/  LDL.LU R4, [R1+0x74] ;  /* 0x0000740001047983 */ /* 0x000f220000300800 */
[----:B------:R-:W-:Y:S01]  /*4850*/  MOV R19, R15 ;  /* 0x0000000f00137202 */ /* 0x000fe20000000f00 */
[----:B------:R-:W1:Y:S02]  /*4860*/  LDC R16, c[0x0][0x3d8] ;  /* 0x0000f600ff107b82 */ /* 0x000e640000000800 */
[----:B------:R4:W-:Y:S04]  /*4870*/  STL.64 [R1+0x12a8], R6 ;  /* 0x0012a80601007387 */ /* 0x0009e80000100a00 */
[----:B------:R-:W4:Y:S02]  /*4880*/  LDL.LU R22, [R1+0x70] ;  /* 0x0000700001167983 */ /* 0x000f240000300800 */
[----:B------:R-:W1:Y:S01]  /*4890*/  LDC R15, c[0x0][0x3d8] ;  /* 0x0000f600ff0f7b82 */ /* 0x000e620000000800 */
[----:B0-----:R-:W-:-:S05]  /*48a0*/  IMAD R14, R14, 0x2, R12 ;  /* 0x000000020e0e7824 */ /* 0x001fca00078e020c */
[----:B-1----:R-:W-:-:S05]  /*48b0*/  LEA R15, R15, R14, 0x1 ;  /* 0x0000000e0f0f7211 */ /* 0x002fca00078e08ff */
[----:B------:R-:W-:Y:S01]  /*48c0*/  STL.64 [R1+0x15a0], R14 ;  /* 0x0015a00e01007387 */ /* 0x000fe20000100a00 */
[----:B------:R-:W-:Y:S02]  /*48d0*/  LEA R16, R16, R15, 0x1 ;  /* 0x0000000f10107211 */ /* 0x000fe400078e08ff */
[----:B---3--:R-:W-:-:S04]  /*48e0*/  LEA R8, P1, R17, R0, 0x1 ;  /* 0x0000000011087211 */ /* 0x008fc800078208ff */
[----:B------:R-:W-:Y:S02]  /*48f0*/  LEA.HI.X.SX32 R9, R17, R2, 0x1, P1 ;  /* 0x0000000211097211 */ /* 0x000fe400008f0eff */
[----:B------:R-:W0:Y:S01]  /*4900*/  LDC R17, c[0x0][0x3d8] ;  /* 0x0000f600ff117b82 */ /* 0x000e220000000800 */
[----:B--2---:R-:W-:-:S04]  /*4910*/  LEA R10, P0, R24, R0, 0x1 ;  /* 0x00000000180a7211 */ /* 0x004fc800078008ff */
[----:B------:R-:W-:Y:S02]  /*4920*/  LEA.HI.X.SX32 R11, R24, R2, 0x1, P0 ;  /* 0x00000002180b7211 */ /* 0x000fe400000f0eff */
[----:B------:R-:W2:Y:S01]  /*4930*/  LDL.LU R24, [R1+0x7c] ;  /* 0x00007c0001187983 */ /* 0x000ea20000300800 */
[----:B----4-:R-:W-:-:S03]  /*4940*/  LEA R6, P2, R18, R0, 0x1 ;  /* 0x0000000012067211 */ /* 0x010fc600078408ff */
[----:B------:R-:W-:Y:S04]  /*4950*/  STL.64 [R1+0x12a0], R10 ;  /* 0x0012a00a01007387 */ /* 0x000fe80000100a00 */
[----:B------:R1:W-:Y:S01]  /*4960*/  STL.64 [R1+0x1298], R8 ;  /* 0x0012980801007387 */ /* 0x0003e20000100a00 */
[----:B------:R-:W-:Y:S02]  /*4970*/  LEA.HI.X.SX32 R7, R18, R2, 0x1, P2 ;  /* 0x0000000212077211 */ /* 0x000fe400010f0eff */
[----:B------:R-:W3:Y:S01]  /*4980*/  LDC R18, c[0x0][0x3d8] ;  /* 0x0000f600ff127b82 */ /* 0x000ee20000000800 */
[----:B-1----:R-:W4:Y:S04]  /*4990*/  LDL.LU R8, [R1+0x84] ;  /* 0x0000840001087983 */ /* 0x002f280000300800 */
[----:B------:R-:W4:Y:S01]  /*49a0*/  LDL.LU R26, [R1+0x80] ;  /* 0x00008000011a7983 */ /* 0x000f220000300800 */
[----:B------:R-:W-:Y:S01]  /*49b0*/  LEA R14, P0, R5, R0, 0x1 ;  /* 0x00000000050e7211 */ /* 0x000fe200078008ff */
[----:B0-----:R-:W-:-:S02]  /*49c0*/  IMAD R17, R17, 0x2, R16 ;  /* 0x0000000211117824 */ /* 0x001fc400078e0210 */
[----:B------:R0:W-:Y:S01]  /*49d0*/  STL.64 [R1+0x1290], R6 ;  /* 0x0012900601007387 */ /* 0x0001e20000100a00 */
[----:B------:R-:W-:Y:S02]  /*49e0*/  LEA.HI.X.SX32 R15, R5, R2, 0x1, P0 ;  /* 0x00000002050f7211 */ /* 0x000fe400000f0eff */
[C---:B------:R-:W-:Y:S01]  /*49f0*/  LEA R10, P1, R3.reuse, R0, 0x1 ;  /* 0x00000000030a7211 */ /* 0x040fe200078208ff */
[----:B------:R-:W-:Y:S03]  /*4a00*/  STL.64 [R1+0x15b0], R16 ;  /* 0x0015b01001007387 */ /* 0x000fe60000100a00 */
[----:B------:R-:W-:Y:S02]  /*4a10*/  LEA.HI.X.SX32 R11, R3, R2, 0x1, P1 ;  /* 0x00000002030b7211 */ /* 0x000fe400008f0eff */
[C---:B0-----:R-:W-:Y:S01]  /*4a20*/  LEA R6, P2, R20.reuse, R0, 0x1 ;  /* 0x0000000014067211 */ /* 0x041fe200078408ff */
[----:B------:R0:W-:Y:S03]  /*4a30*/  STL.64 [R1+0x1288], R14 ;  /* 0x0012880e01007387 */ /* 0x0001e60000100a00 */
[----:B------:R-:W-:Y:S01]  /*4a40*/  LEA.HI.X.SX32 R7, R20, R2, 0x1, P2 ;  /* 0x0000000214077211 */ /* 0x000fe200010f0eff */
[----:B------:R-:W4:Y:S01]  /*4a50*/  LDL.LU R9, [R1+0x90] ;  /* 0x0000900001097983 */ /* 0x000f220000300800 */
[----:B------:R-:W-:Y:S01]  /*4a60*/  MOV R25, R23 ;  /* 0x0000001700197202 */ /* 0x000fe20000000f00 */
[----:B------:R-:W1:Y:S02]  /*4a70*/  LDC R20, c[0x0][0x3d8] ;  /* 0x0000f600ff147b82 */ /* 0x000e640000000800 */
[----:B------:R0:W-:Y:S04]  /*4a80*/  STL.64 [R1+0x1280], R10 ;  /* 0x0012800a01007387 */ /* 0x0001e80000100a00 */
[----:B------:R-:W4:Y:S04]  /*4a90*/  LDL.LU R5, [R1+0x8c] ;  /* 0x00008c0001057983 */ /* 0x000f280000300800 */
[----:B------:R0:W-:Y:S04]  /*4aa0*/  STL.64 [R1+0x1278], R6 ;  /* 0x0012780601007387 */ /* 0x0001e80000100a00 */
[----:B------:R-:W4:Y:S01]  /*4ab0*/  LDL.LU R3, [R1+0x88] ;  /* 0x0000880001037983 */ /* 0x000f220000300800 */
[----:B------:R-:W-:-:S02]  /*4ac0*/  IMAD.MOV.U32 R23, RZ, RZ, R19 ;  /* 0x000000ffff177224 */ /* 0x000fc400078e0013 */
[----:B------:R-:W0:Y:S01]  /*4ad0*/  LDC R19, c[0x0][0x3d8] ;  /* 0x0000f600ff137b82 */ /* 0x000e220000000800 */
[----:B---3--:R-:W-:-:S04]  /*4ae0*/  LEA R18, R18, R17, 0x1 ;  /* 0x0000001112127211 */ /* 0x008fc800078e08ff */
[----:B0-----:R-:W-:-:S05]  /*4af0*/  LEA R19, R19, R18, 0x1 ;  /* 0x0000001213137211 */ /* 0x001fca00078e08ff */
[----:B------:R-:W-:Y:S01]  /*4b00*/  STL.64 [R1+0x15b8], R18 ;  /* 0x0015b81201007387 */ /* 0x000fe20000100a00 */
[----:B------:R-:W-:-:S04]  /*4b10*/  LEA R14, P0, R21, R0, 0x1 ;  /* 0x00000000150e7211 */ /* 0x000fc800078008ff */
[----:B------:R-:W-:Y:S02]  /*4b20*/  LEA.HI.X.SX32 R15, R21, R2, 0x1, P0 ;  /* 0x00000002150f7211 */ /* 0x000fe400000f0eff */
[----:B------:R-:W0:Y:S01]  /*4b30*/  LDC R21, c[0x0][0x3d8] ;  /* 0x0000f600ff157b82 */ /* 0x000e220000000800 */
[C---:B------:R-:W-:Y:S02]  /*4b40*/  LEA R10, P1, R4.reuse, R0, 0x1 ;  /* 0x00000000040a7211 */ /* 0x040fe400078208ff */
[----:B------:R-:W-:Y:S02]  /*4b50*/  STL.64 [R1+0x1270], R14 ;  /* 0x0012700e01007387 */ /* 0x000fe40000100a00 */
[----:B------:R-:W-:Y:S02]  /*4b60*/  LEA.HI.X.SX32 R11, R4, R2, 0x1, P1 ;  /* 0x00000002040b7211 */ /* 0x000fe400008f0eff */
[----:B------:R-:W3:Y:S01]  /*4b70*/  LDL.LU R17, [R1+0xa0] ;  /* 0x0000a00001117983 */ /* 0x000ee20000300800 */
[----:B------:R-:W-:-:S03]  /*4b80*/  LEA R6, P2, R22, R0, 0x1 ;  /* 0x0000000016067211 */ /* 0x000fc600078408ff */
[----:B------:R1:W-:Y:S01]  /*4b90*/  STL.64 [R1+0x1268], R10 ;  /* 0x0012680a01007387 */ /* 0x0003e20000100a00 */
[----:B------:R-:W-:Y:S02]  /*4ba0*/  LEA.HI.X.SX32 R7, R22, R2, 0x1, P2 ;  /* 0x0000000216077211 */ /* 0x000fe400010f0eff */
[----:B------:R-:W0:Y:S01]  /*4bb0*/  LDC R22, c[0x0][0x3d8] ;  /* 0x0000f600ff167b82 */ /* 0x000e220000000800 */
[----:B-1----:R-:W3:Y:S04]  /*4bc0*/  LDL.LU R10, [R1+0x9c] ;  /* 0x00009c00010a7983 */ /* 0x002ee80000300800 */
[----:B------:R2:W-:Y:S04]  /*4bd0*/  STL.64 [R1+0x1260], R6 ;  /* 0x0012600601007387 */ /* 0x0005e80000100a00 */
[----:B------:R-:W3:Y:S01]  /*4be0*/  LDL.LU R4, [R1+0x98] ;  /* 0x0000980001047983 */ /* 0x000ee20000300800 */
[----:B------:R-:W-:Y:S01]  /*4bf0*/  IMAD.MOV.U32 R11, RZ, RZ, R23 ;  /* 0x000000ffff0b7224 */ /* 0x000fe200078e0017 */
[----:B------:R-:W-:Y:S01]  /*4c00*/  LEA R20, R20, R19, 0x1 ;  /* 0x0000001314147211 */ /* 0x000fe200078e08ff */
[----:B------:R-:W1:Y:S04]  /*4c10*/  LDC R23, c[0x0][0x3d8] ;  /* 0x0000f600ff177b82 */ /* 0x000e680000000800 */
[----:B0-----:R-:W-:-:S05]  /*4c20*/  IMAD R21, R21, 0x2, R20 ;  /* 0x0000000215157824 */ /* 0x001fca00078e0214 */
[----:B------:R-:W-:Y:S01]  /*4c30*/  STL.64 [R1+0x14f0], R20 ;  /* 0x0014f01401007387 */ /* 0x000fe20000100a00 */
[----:B------:R-:W-:-:S04]  /*4c40*/  LEA R22, R22, R21, 0x1 ;  /* 0x0000001516167211 */ /* 0x000fc800078e08ff */
[----:B-1----:R-:W-:Y:S02]  /*4c50*/  LEA R23, R23, R22, 0x1 ;  /* 0x0000001617177211 */ /* 0x002fe400078e08ff */
[----:B--2---:R-:W-:-:S04]  /*4c60*/  LEA R6, P2, R24, R0, 0x1 ;  /* 0x0000000018067211 */ /* 0x004fc800078408ff */
[----:B------:R-:W-:Y:S02]  /*4c70*/  LEA.HI.X.SX32 R7, R24, R2, 0x1, P2 ;  /* 0x0000000218077211 */ /* 0x000fe400010f0eff */
[----:B------:R-:W0:Y:S01]  /*4c80*/  LDC R24, c[0x0][0x3d8] ;  /* 0x0000f600ff187b82 */ /* 0x000e220000000800 */
[-C--:B----4-:R-:W-:Y:S02]  /*4c90*/  LEA R18, P0, R8, R0.reuse, 0x1 ;  /* 0x0000000008127211 */ /* 0x090fe400078008ff */
[----:B------:R-:W-:Y:S02]  /*4ca0*/  LEA R14, P1, R26, R0, 0x1 ;  /* 0x000000001a0e7211 */ /* 0x000fe400078208ff */
[-C--:B------:R-:W-:Y:S02]  /*4cb0*/  LEA.HI.X.SX32 R19, R8, R2.reuse, 0x1, P0 ;  /* 0x0000000208137211 */ /* 0x080fe400000f0eff */
[----:B------:R-:W-:-:S03]  /*4cc0*/  LEA.HI.X.SX32 R15, R26, R2, 0x1, P1 ;  /* 0x000000021a0f7211 */ /* 0x000fc600008f0eff */
[----:B------:R1:W-:Y:S04]  /*4cd0*/  STL.64 [R1+0x1258], R18 ;  /* 0x0012581201007387 */ /* 0x0003e80000100a00 */
[----:B------:R2:W-:Y:S04]  /*4ce0*/  STL.64 [R1+0x1250], R14 ;  /* 0x0012500e01007387 */ /* 0x0005e80000100a00 */
[----:B------:R-:W4:Y:S04]  /*4cf0*/  LDL.LU R16, [R1+0xb8] ;  /* 0x0000b80001107983 */ /* 0x000f280000300800 */
[----:B------:R-:W4:Y:S01]  /*4d00*/  LDL.LU R8, [R1+0xb0] ;  /* 0x0000b00001087983 */ /* 0x000f220000300800 */
[----:B-1----:R-:W-:-:S03]  /*4d10*/  LEA R18, P0, R9, R0, 0x1 ;  /* 0x0000000009127211 */ /* 0x002fc600078008ff */
[----:B------:R1:W-:Y:S01]  /*4d20*/  STL.64 [R1+0x1248], R6 ;  /* 0x0012480601007387 */ /* 0x0003e20000100a00 */
[----:B------:R-:W-:Y:S02]  /*4d30*/  LEA.HI.X.SX32 R19, R9, R2, 0x1, P0 ;  /* 0x0000000209137211 */ /* 0x000fe400000f0eff */
[-C--:B--2---:R-:W-:Y:S01]  /*4d40*/  LEA R14, P1, R5, R0.reuse, 0x1 ;  /* 0x00000000050e7211 */ /* 0x084fe200078208ff */
[----:B------:R-:W-:Y:S01]  /*4d50*/  STL.64 [R1+0x15c0], R22 ;  /* 0x0015c01601007387 */ /* 0x000fe20000100a00 */
[----:B-1----:R-:W-:Y:S02]  /*4d60*/  LEA R6, P2, R3, R0, 0x1 ;  /* 0x0000000003067211 */ /* 0x002fe400078408ff */
[-C--:B------:R-:W-:Y:S02]  /*4d70*/  LEA.HI.X.SX32 R15, R5, R2.reuse, 0x1, P1 ;  /* 0x00000002050f7211 */ /* 0x080fe400008f0eff */
[----:B------:R-:W-:Y:S01]  /*4d80*/  LEA.HI.X.SX32 R7, R3, R2, 0x1, P2 ;  /* 0x0000000203077211 */ /* 0x000fe200010f0eff */
[----:B------:R-:W-:Y:S04]  /*4d90*/  STL.64 [R1+0x1240], R18 ;  /* 0x0012401201007387 */ /* 0x000fe80000100a00 */
[----:B------:R1:W-:Y:S04]  /*4da0*/  STL.64 [R1+0x1230], R6 ;  /* 0x0012300601007387 */ /* 0x0003e80000100a00 */
[----:B------:R2:W-:Y:S04]  /*4db0*/  STL.64 [R1+0x1238], R14 ;  /* 0x0012380e01007387 */ /* 0x0005e80000100a00 */
[----:B------:R-:W4:Y:S04]  /*4dc0*/  LDL.LU R9, [R1+0xd0] ;  /* 0x0000d00001097983 */ /* 0x000f280000300800 */
[----:B-1----:R-:W4:Y:S04]  /*4dd0*/  LDL.LU R7, [R1+0xcc] ;  /* 0x0000cc0001077983 */ /* 0x002f280000300800 */
[----:B------:R-:W4:Y:S01]  /*4de0*/  LDL.LU R5, [R1+0xc8] ;  /* 0x0000c80001057983 */ /* 0x000f220000300800 */
[----:B------:R-:W-:-:S02]  /*4df0*/  MOV R26, R25 ;  /* 0x00000019001a7202 */ /* 0x000fc40000000f00 */
[----:B------:R-:W1:Y:S01]  /*4e00*/  LDC R25, c[0x0][0x3d8] ;  /* 0x0000f600ff197b82 */ /* 0x000e620000000800 */
[----:B0-----:R-:W-:Y:S02]  /*4e10*/  LEA R24, R24, R23, 0x1 ;  /* 0x0000001718187211 */ /* 0x001fe400078e08ff */
[----:B------:R-:W-:-:S03]  /*4e20*/  MOV R3, R13 ;  /* 0x0000000d00037202 */ /* 0x000fc60000000f00 */
[----:B-1----:R-:W-:-:S05]  /*4e30*/  IMAD R25, R25, 0x2, R24 ;  /* 0x0000000219197824 */ /* 0x002fca00078e0218 */
[----:B------:R-:W-:Y:S01]  /*4e40*/  STL.64 [R1+0x15c8], R24 ;  /* 0x0015c81801007387 */ /* 0x000fe20000100a00 */
[----:B---3--:R-:W-:-:S04]  /*4e50*/  LEA R18, P0, R17, R0, 0x1 ;  /* 0x0000000011127211 */ /* 0x008fc800078008ff */
[----:B------:R-:W-:Y:S02]  /*4e60*/  LEA.HI.X.SX32 R19, R17, R2, 0x1, P0 ;  /* 0x0000000211137211 */ /* 0x000fe400000f0eff */
[-C--:B------:R-:W-:Y:S01]  /*4e70*/  LEA R12, P2, R4, R0.reuse, 0x1 ;  /* 0x00000000040c7211 */ /* 0x080fe200078408ff */
[----:B------:R-:W0:Y:S01]  /*4e80*/  LDC R17, c[0x0][0x3d8] ;  /* 0x0000f600ff117b82 */ /* 0x000e220000000800 */
[----:B--2---:R-:W-:Y:S02]  /*4e90*/  LEA R14, P1, R10, R0, 0x1 ;  /* 0x000000000a0e7211 */ /* 0x004fe400078208ff */
[-C--:B------:R-:W-:Y:S02]  /*4ea0*/  LEA.HI.X.SX32 R13, R4, R2.reuse, 0x1, P2 ;  /* 0x00000002040d7211 */ /* 0x080fe400010f0eff */
[----:B------:R-:W-:-:S03]  /*4eb0*/  LEA.HI.X.SX32 R15, R10, R2, 0x1, P1 ;  /* 0x000000020a0f7211 */ /* 0x000fc600008f0eff */
[----:B------:R-:W-:Y:S04]  /*4ec0*/  STL.64 [R1+0x1218], R12 ;  /* 0x0012180c01007387 */ /* 0x000fe80000100a00 */
[----:B------:R-:W-:Y:S04]  /*4ed0*/  STL.64 [R1+0x1228], R18 ;  /* 0x0012281201007387 */ /* 0x000fe80000100a00 */
[----:B------:R1:W-:Y:S04]  /*4ee0*/  STL.64 [R1+0x1220], R14 ;  /* 0x0012200e01007387 */ /* 0x0003e80000100a00 */
[----:B------:R-:W2:Y:S04]  /*4ef0*/  LDL.LU R20, [R1+0xe4] ;  /* 0x0000e40001147983 */ /* 0x000ea80000300800 */
[----:B-1----:R-:W3:Y:S04]  /*4f00*/  LDL.LU R15, [R1+0xe0] ;  /* 0x0000e000010f7983 */ /* 0x002ee80000300800 */
[----:B------:R-:W3:Y:S01]  /*4f10*/  LDL.LU R4, [R1+0x100] ;  /* 0x0001000001047983 */ /* 0x000ee20000300800 */
[----:B------:R-:W-:-:S02]  /*4f20*/  MOV R6, R29 ;  /* 0x0000001d00067202 */ /* 0x000fc40000000f00 */
[----:B------:R-:W1:Y:S01]  /*4f30*/  LDC R29, c[0x0][0x3d8] ;  /* 0x0000f600ff1d7b82 */ /* 0x000e620000000800 */
[----:B------:R-:W-:Y:S02]  /*4f40*/  MOV R13, R28 ;  /* 0x0000001c000d7202 */ /* 0x000fe40000000f00 */
[----:B------:R-:W-:-:S05]  /*4f50*/  LEA R24, P1, R11, R0, 0x1 ;  /* 0x000000000b187211 */ /* 0x000fca00078208ff */
[----:B------:R-:W0:Y:S01]  /*4f60*/  LDC R28, c[0x0][0x3d8] ;  /* 0x0000f600ff1c7b82 */ /* 0x000e220000000800 */
[----:B------:R-:W-:Y:S04]  /*4f70*/  STL [R1+0x1208], R24 ;  /* 0x0012081801007387 */ /* 0x000fe80000100800 */
[----:B------:R-:W3:Y:S01]  /*4f80*/  LDL.LU R12, [R1+0xfc] ;  /* 0x0000fc00010c7983 */ /* 0x000ee20000300800 */
[----:B------:R-:W-:Y:S02]  /*4f90*/  MOV R14, R26 ;  /* 0x0000001a000e7202 */ /* 0x000fe40000000f00 */
[----:B------:R-:W-:Y:S01]  /*4fa0*/  MOV R26, R27 ;  /* 0x0000001b001a7202 */ /* 0x000fe20000000f00 */
[----:B------:R-:W3:Y:S01]  /*4fb0*/  LDL.LU R10, [R1+0xf8] ;  /* 0x0000f800010a7983 */ /* 0x000ee20000300800 */
[----:B------:R-:W4:Y:S01]  /*4fc0*/  LDC R27, c[0x0][0x3d8] ;  /* 0x0000f600ff1b7b82 */ /* 0x000f220000000800 */
[----:B-1----:R-:W-:-:S04]  /*4fd0*/  IMAD R29, R29, 0x2, R25 ;  /* 0x000000021d1d7824 */ /* 0x002fc800078e0219 */
[----:B0-----:R-:W-:-:S05]  /*4fe0*/  IMAD R28, R28, 0x2, R29 ;  /* 0x000000021c1c7824 */ /* 0x001fca00078e021d */
[----:B------:R0:W-:Y:S02]  /*4ff0*/  STL.64 [R1+0x14e8], R28 ;  /* 0x0014e81c01007387 */ /* 0x0001e40000100a00 */
[----:B0-----:R-:W-:Y:S02]  /*5000*/  MOV R29, R25 ;  /* 0x00000019001d7202 */ /* 0x001fe40000000f00 */
[----:B------:R-:W-:Y:S01]  /*5010*/  LEA.HI.X.SX32 R29, R11, R2, 0x1, P1 ;  /* 0x000000020b1d7211 */ /* 0x000fe200008f0eff */
[----:B------:R-:W-:Y:S02]  /*5020*/  IMAD.MOV.U32 R11, RZ, RZ, R6 ;  /* 0x000000ffff0b7224 */ /* 0x000fe400078e0006 */
[----:B------:R-:W0:Y:S01]  /*5030*/  LDC R6, c[0x0][0x3d8] ;  /* 0x0000f600ff067b82 */ /* 0x000e220000000800 */
[----:B----4-:R-:W-:Y:S01]  /*5040*/  LEA R27, R27, R28, 0x1 ;  /* 0x0000001c1b1b7211 */ /* 0x010fe200078e08ff */
[----:B------:R-:W-:Y:S02]  /*5050*/  IMAD.MOV.U32 R28, RZ, RZ, R24 ;  /* 0x000000ffff1c7224 */ /* 0x000fe400078e0018 */
[----:B------:R-:W4:Y:S01]  /*5060*/  LDL.LU.64 R24, [R1+0x15c8] ;  /* 0x0015c80001187983 */ /* 0x000f220000300a00 */
[----:B------:R-:W-:-:S02]  /*5070*/  MOV R21, R3 ;  /* 0x0000000300157202 */ /* 0x000fc40000000f00 */
[-C--:B------:R-:W-:Y:S02]  /*5080*/  LEA R22, P0, R16, R0.reuse, 0x1 ;  /* 0x0000000010167211 */ /* 0x080fe400078008ff */
[----:B------:R-:W-:Y:S02]  /*5090*/  LEA R18, P2, R8, R0, 0x1 ;  /* 0x0000000008127211 */ /* 0x000fe400078408ff */
[-C--:B------:R-:W-:Y:S02]  /*50a0*/  LEA.HI.X.SX32 R23, R16, R2.reuse, 0x1, P0 ;  /* 0x0000000210177211 */ /* 0x080fe400000f0eff */
[----:B------:R-:W-:Y:S02]  /*50b0*/  LEA.HI.X.SX32 R19, R8, R2, 0x1, P2 ;  /* 0x0000000208137211 */ /* 0x000fe400010f0eff */
[CC--:B------:R-:W-:Y:S01]  /*50c0*/  LEA R8, R17.reuse, R27.reuse, 0x1 ;  /* 0x0000001b11087211 */ /* 0x0c0fe200078e08ff */
[----:B------:R1:W-:Y:S04]  /*50d0*/  STL.64 [R1+0x1210], R22 ;  /* 0x0012101601007387 */ /* 0x0003e80000100a00 */
[----:B-1----:R-:W4:Y:S04]  /*50e0*/  LDL.LU.64 R22, [R1+0x15c0] ;  /* 0x0015c00001167983 */ /* 0x002f280000300a00 */
[----:B------:R1:W-:Y:S04]  /*50f0*/  STL [R1+0x120c], R29 ;  /* 0x00120c1d01007387 */ /* 0x0003e80000100800 */
[----:B------:R0:W-:Y:S04]  /*5100*/  STL.64 [R1+0x1200], R18 ;  /* 0x0012001201007387 */ /* 0x0001e80000100a00 */
[----:B------:R-:W4:Y:S04]  /*5110*/  LDL.LU R3, [R1+0x10c] ;  /* 0x00010c0001037983 */ /* 0x000f280000300800 */
[----:B------:R-:W4:Y:S01]  /*5120*/  LDL.LU R8, [R1+0x108] ;  /* 0x0001080001087983 */ /* 0x000f220000300800 */
[----:B-1----:R-:W-:-:S02]  /*5130*/  LEA R29, R17, R27, 0x1 ;  /* 0x0000001b111d7211 */ /* 0x002fc400078e08ff */
[-C--:B------:R-:W-:Y:S02]  /*5140*/  LEA R28, P0, R9, R0.reuse, 0x1 ;  /* 0x00000000091c7211 */ /* 0x080fe400078008ff */
[-C--:B0-----:R-:W-:Y:S01]  /*5150*/  LEA R18, P1, R7, R0.reuse, 0x1 ;  /* 0x0000000007127211 */ /* 0x081fe200078208ff */
[----:B------:R-:W-:Y:S01]  /*5160*/  IMAD R6, R6, 0x2, R29 ;  /* 0x0000000206067824 */ /* 0x000fe200078e021d */
[----:B------:R-:W-:Y:S02]  /*5170*/  LEA R16, P2, R5, R0, 0x1 ;  /* 0x0000000005107211 */ /* 0x000fe400078408ff */
[-C--:B------:R-:W-:Y:S02]  /*5180*/  LEA.HI.X.SX32 R29, R9, R2.reuse, 0x1, P0 ;  /* 0x00000002091d7211 */ /* 0x080fe400000f0eff */
[-C--:B------:R-:W-:Y:S02]  /*5190*/  LEA.HI.X.SX32 R19, R7, R2.reuse, 0x1, P1 ;  /* 0x0000000207137211 */ /* 0x080fe400008f0eff */
[----:B------:R-:W-:Y:S01]  /*51a0*/  LEA.HI.X.SX32 R17, R5, R2, 0x1, P2 ;  /* 0x0000000205117211 */ /* 0x000fe200010f0eff */
[----:B------:R0:W-:Y:S01]  /*51b0*/  STL [R1+0x4], R6 ;  /* 0x0000040601007387 */ /* 0x0001e20000100800 */
[----:B------:R-:W-:Y:S01]  /*51c0*/  MOV R9, R13 ;  /* 0x0000000d00097202 */ /* 0x000fe20000000f00 */
[----:B------:R-:W0:Y:S02]  /*51d0*/  LDC R5, c[0x0][0x3d8] ;  /* 0x0000f600ff057b82 */ /* 0x000e240000000800 */
[----:B------:R-:W-:Y:S04]  /*51e0*/  STL.64 [R1+0x11f8], R28 ;  /* 0x0011f81c01007387 */ /* 0x000fe80000100a00 */
[----:B------:R1:W-:Y:S04]  /*51f0*/  STL.64 [R1+0x11f0], R18 ;  /* 0x0011f01201007387 */ /* 0x0003e80000100a00 */
[----:B------:R-:W-:Y:S04]  /*5200*/  STL.64 [R1+0x11e8], R16 ;  /* 0x0011e81001007387 */ /* 0x000fe80000100a00 */
[----:B------:R-:W4:Y:S04]  /*5210*/  LDL.LU R13, [R1+0x12c] ;  /* 0x00012c00010d7983 */ /* 0x000f280000300800 */
[----:B------:R-:W4:Y:S01]  /*5220*/  LDL.LU R7, [R1+0x128] ;  /* 0x0001280001077983 */ /* 0x000f220000300800 */
[----:B0-----:R-:W-:-:S02]  /*5230*/  LEA R6, R5, R6, 0x1 ;  /* 0x0000000605067211 */ /* 0x001fc400078e08ff */
[----:B------:R-:W0:Y:S01]  /*5240*/  LDC R5, c[0x0][0x3d8] ;  /* 0x0000f600ff057b82 */ /* 0x000e220000000800 */
[----:B-1----:R-:W-:Y:S01]  /*5250*/  LEA R18, P0, R14, R0, 0x1 ;  /* 0x000000000e127211 */ /* 0x002fe200078008ff */
[----:B------:R-:W-:Y:S01]  /*5260*/  IMAD.MOV.U32 R19, RZ, RZ, R14 ;  /* 0x000000ffff137224 */ /* 0x000fe200078e000e */
[----:B------:R1:W-:Y:S01]  /*5270*/  STL [R1], R6 ;  /* 0x0000000601007387 */ /* 0x0003e20000100800 */
[----:B0-----:R-:W-:-:S04]  /*5280*/  LEA R14, R5, R6, 0x1 ;  /* 0x00000006050e7211 */ /* 0x001fc800078e08ff */
[----:B-1----:R-:W0:Y:S01]  /*5290*/  LDC R6, c[0x0][0x3d8] ;  /* 0x0000f600ff067b82 */ /* 0x002e220000000800 */
[----:B------:R-:W-:Y:S02]  /*52a0*/  LEA.HI.X.SX32 R19, R19, R2, 0x1, P0 ;  /* 0x0000000213137211 */ /* 0x000fe400000f0eff */
[----:B------:R-:W-:Y:S02]  /*52b0*/  MOV R5, R26 ;  /* 0x0000001a00057202 */ /* 0x000fe40000000f00 */
[----:B------:R-:W4:Y:S04]  /*52c0*/  LDL.LU R26, [R1+0x138] ;  /* 0x00013800011a7983 */ /* 0x000f280000300800 */
[----:B------:R-:W-:Y:S04]  /*52d0*/  STL [R1+0x14], R14 ;  /* 0x0000140e01007387 */ /* 0x000fe80000100800 */
[----:B------:R1:W-:Y:S01]  /*52e0*/  STL.64 [R1+0x11e0], R18 ;  /* 0x0011e01201007387 */ /* 0x0003e20000100a00 */
[----:B--2---:R-:W-:-:S03]  /*52f0*/  LEA R28, P1, R20, R0, 0x1 ;  /* 0x00000000141c7211 */ /* 0x004fc600078208ff */
[----:B-1----:R-:W2:Y:S01]  /*5300*/  LDL.LU.64 R18, [R1+0x15b8] ;  /* 0x0015b80001127983 */ /* 0x002ea20000300a00 */
[----:B------:R-:W-:Y:S02]  /*5310*/  LEA.HI.X.SX32 R29, R20, R2, 0x1, P1 ;  /* 0x00000002141d7211 */ /* 0x000fe400008f0eff */
[----:B---3--:R-:W-:-:S04]  /*5320*/  LEA R16, P2, R15, R0, 0x1 ;  /* 0x000000000f107211 */ /* 0x008fc800078408ff */
[----:B------:R-:W-:Y:S01]  /*5330*/  LEA.HI.X.SX32 R17, R15, R2, 0x1, P2 ;  /* 0x000000020f117211 */ /* 0x000fe200010f0eff */
[----:B0-----:R-:W-:Y:S01]  /*5340*/  IMAD R20, R6, 0x2, R14 ;  /* 0x0000000206147824 */ /* 0x001fe200078e020e */
[----:B------:R-:W-:Y:S01]  /*5350*/  STL.64 [R1+0x11d8], R28 ;  /* 0x0011d81c01007387 */ /* 0x000fe20000100a00 */
[----:B------:R-:W0:Y:S03]  /*5360*/  LDC R6, c[0x0][0x3d8] ;  /* 0x0000f600ff067b82 */ /* 0x000e260000000800 */
[----:B------:R1:W-:Y:S02]  /*5370*/  STL.64 [R1+0x11d0], R16 ;  /* 0x0011d01001007387 */ /* 0x0003e40000100a00 */
[----:B-1----:R-:W-:-:S04]  /*5380*/  LEA R16, P0, R4, R0, 0x1 ;  /* 0x0000000004107211 */ /* 0x002fc800078008ff */
[----:B------:R-:W-:Y:S02]  /*5390*/  LEA.HI.X.SX32 R17, R4, R2, 0x1, P0 ;  /* 0x0000000204117211 */ /* 0x000fe400000f0eff */
[----:B------:R-:W1:Y:S01]  /*53a0*/  LDC R4, c[0x0][0x3d8] ;  /* 0x0000f600ff047b82 */ /* 0x000e620000000800 */
[----:B------:R-:W-:Y:S02]  /*53b0*/  LEA R28, P1, R12, R0, 0x1 ;  /* 0x000000000c1c7211 */ /* 0x000fe400078208ff */
[----:B0-----:R-:W-:Y:S01]  /*53c0*/  LEA R6, R6, R20, 0x1 ;  /* 0x0000001406067211 */ /* 0x001fe200078e08ff */
[----:B------:R0:W-:Y:S01]  /*53d0*/  STL.64 [R1+0x11c8], R16 ;  /* 0x0011c81001007387 */ /* 0x0001e20000100a00 */
[----:B------:R-:W-:-:S03]  /*53e0*/  LEA.HI.X.SX32 R29, R12, R2, 0x1, P1 ;  /* 0x000000020c1d7211 */ /* 0x000fc600008f0eff */
[----:B0-----:R-:W3:Y:S04]  /*53f0*/  LDL.LU.64 R16, [R1+0x15b0] ;  /* 0x0015b00001107983 */ /* 0x001ee80000300a00 */
[----:B------:R-:W2:Y:S04]  /*5400*/  LDL.LU R12, [R1+0x15a8] ;  /* 0x0015a800010c7983 */ /* 0x000ea80000300800 */
[----:B------:R1:W-:Y:S02]  /*5410*/  STL [R1+0xc], R6 ;  /* 0x00000c0601007387 */ /* 0x0003e40000100800 */
[----:B-1----:R-:W-:-:S02]  /*5420*/  LEA R6, R4, R6, 0x1 ;  /* 0x0000000604067211 */ /* 0x002fc400078e08ff */
[----:B------:R-:W0:Y:S01]  /*5430*/  LDC R4, c[0x0][0x3d8] ;  /* 0x0000f600ff047b82 */ /* 0x000e220000000800 */
[----:B------:R-:W-:-:S04]  /*5440*/  LEA R14, P2, R10, R0, 0x1 ;  /* 0x000000000a0e7211 */ /* 0x000fc800078408ff */
[----:B------:R-:W-:Y:S01]  /*5450*/  LEA.HI.X.SX32 R15, R10, R2, 0x1, P2 ;  /* 0x000000020a0f7211 */ /* 0x000fe200010f0eff */
[----:B------:R-:W-:Y:S04]  /*5460*/  STL.64 [R1+0x11c0], R28 ;  /* 0x0011c01c01007387 */ /* 0x000fe80000100a00 */
[----:B------:R-:W-:Y:S04]  /*5470*/  STL.64 [R1+0x11b8], R14 ;  /* 0x0011b80e01007387 */ /* 0x000fe80000100a00 */
[----:B------:R0:W-:Y:S02]  /*5480*/  STL [R1+0x20], R6 ;  /* 0x0000200601007387 */ /* 0x0001e40000100800 */
[----:B0-----:R-:W-:-:S02]  /*5490*/  LEA R6, R4, R6, 0x1 ;  /* 0x0000000604067211 */ /* 0x001fc400078e08ff */
[----:B------:R-:W0:Y:S01]  /*54a0*/  LDC R4, c[0x0][0x3d8] ;  /* 0x0000f600ff047b82 */ /* 0x000e220000000800 */
[----:B------:R-:W-:Y:S01]  /*54b0*/  IMAD.MOV.U32 R15, RZ, RZ, R11 ;  /* 0x000000ffff0f7224 */ /* 0x000fe200078e000b */
[----:B------:R-:W-:-:S04]  /*54c0*/  LEA R14, P0, R11, R0, 0x1 ;  /* 0x000000000b0e7211 */ /* 0x000fc800078008ff */
[----:B------:R-:W-:-:S05]  /*54d0*/  LEA.HI.X.SX32 R15, R15, R2, 0x1, P0 ;  /* 0x000000020f0f7211 */ /* 0x000fca00000f0eff */
[----:B------:R1:W-:Y:S04]  /*54e0*/  STL.64 [R1+0x11b0], R14 ;  /* 0x0011b00e01007387 */ /* 0x0003e80000100a00 */
[----:B-1----:R-:W2:Y:S01]  /*54f0*/  LDL.LU.64 R14, [R1+0x15a0] ;  /* 0x0015a000010e7983 */ /* 0x002ea20000300a00 */
[CC--:B----4-:R-:W-:Y:S02]  /*5500*/  LEA R28, P1, R3.reuse, R0.reuse, 0x1 ;  /* 0x00000000031c7211 */ /* 0x0d0fe400078208ff */
[C---:B------:R-:W-:Y:S02]  /*5510*/  LEA R10, P2, R8.reuse, R0, 0x1 ;  /* 0x00000000080a7211 */ /* 0x040fe400078408ff */
[-C--:B------:R-:W-:Y:S02]  /*5520*/  LEA.HI.X.SX32 R29, R3, R2.reuse, 0x1, P1 ;  /* 0x00000002031d7211 */ /* 0x080fe400008f0eff */
[----:B------:R-:W-:Y:S01]  /*5530*/  LEA.HI.X.SX32 R11, R8, R2, 0x1, P2 ;  /* 0x00000002080b7211 */ /* 0x000fe200010f0eff */
[----:B------:R-:W4:Y:S04]  /*5540*/  LDL.LU R3, [R1+0x1598] ;  /* 0x0015980001037983 */ /* 0x000f280000300800 */
[----:B------:R0:W-:Y:S04]  /*5550*/  STL [R1+0x1c], R6 ;  /* 0x00001c0601007387 */ /* 0x0001e80000100800 */
[----:B------:R-:W-:Y:S04]  /*5560*/  STL.64 [R1+0x11a8], R28 ;  /* 0x0011a81c01007387 */ /* 0x000fe80000100a00 */
[----:B------:R1:W-:Y:S01]  /*5570*/  STL.64 [R1+0x11a0], R10 ;  /* 0x0011a00a01007387 */ /* 0x0003e20000100a00 */
[----:B0-----:R-:W-:-:S02]  /*5580*/  LEA R6, R4, R6, 0x1 ;  /* 0x0000000604067211 */ /* 0x001fc400078e08ff */
[----:B------:R-:W0:Y:S01]  /*5590*/  LDC R4, c[0x0][0x3d8] ;  /* 0x0000f600ff047b82 */ /* 0x000e220000000800 */
[----:B-1----:R-:W-:Y:S01]  /*55a0*/  IMAD.MOV.U32 R11, RZ, RZ, R9 ;  /* 0x000000ffff0b7224 */ /* 0x002fe200078e0009 */
[-C--:B------:R-:W-:Y:S02]  /*55b0*/  LEA R10, P0, R9, R0.reuse, 0x1 ;  /* 0x00000000090a7211 */ /* 0x080fe400078008ff */
[----:B------:R-:W-:Y:S02]  /*55c0*/  LEA R28, P1, R13, R0, 0x1 ;  /* 0x000000000d1c7211 */ /* 0x000fe400078208ff */
[-C--:B------:R-:W-:Y:S01]  /*55d0*/  LEA.HI.X.SX32 R11, R11, R2.reuse, 0x1, P0 ;  /* 0x000000020b0b7211 */ /* 0x080fe200000f0eff */
[----:B------:R-:W-:Y:S01]  /*55e0*/  STL [R1+0x18], R6 ;  /* 0x0000180601007387 */ /* 0x000fe20000100800 */
[----:B------:R-:W-:-:S03]  /*55f0*/  LEA.HI.X.SX32 R29, R13, R2, 0x1, P1 ;  /* 0x000000020d1d7211 */ /* 0x000fc600008f0eff */
[----:B------:R1:W-:Y:S04]  /*5600*/  STL.64 [R1+0x1198], R10 ;  /* 0x0011980a01007387 */ /* 0x0003e80000100a00 */
[----:B-1----:R-:W2:Y:S04]  /*5610*/  LDL.LU.64 R10, [R1+0x1590] ;  /* 0x00159000010a7983 */ /* 0x002ea80000300a00 */
[----:B------:R-:W2:Y:S01]  /*5620*/  LDL.LU R13, [R1+0x1588] ;  /* 0x00158800010d7983 */ /* 0x000ea20000300800 */
[----:B0-----:R-:W-:Y:S02]  /*5630*/  LEA R6, R4, R6, 0x1 ;  /* 0x0000000604067211 */ /* 0x001fe400078e08ff */
[----:B------:R-:W0:Y:S03]  /*5640*/  LDC R4, c[0x0][0x3d8] ;  /* 0x0000f600ff047b82 */ /* 0x000e260000000800 */
[----:B------:R-:W-:Y:S04]  /*5650*/  STL [R1+0x30], R6 ;  /* 0x0000300601007387 */ /* 0x000fe80000100800 */
[----:B------:R1:W-:Y:S01]  /*5660*/  STL.64 [R1+0x1190], R28 ;  /* 0x0011901c01007387 */ /* 0x0003e20000100a00 */
[C---:B------:R-:W-:Y:S01]  /*5670*/  LEA R8, P2, R7.reuse, R0, 0x1 ;  /* 0x0000000007087211 */ /* 0x040fe200078408ff */
[----:B-1----:R-:W1:Y:S03]  /*5680*/  LDC R29, c[0x0][0x3d8] ;  /* 0x0000f600ff1d7b82 */ /* 0x002e660000000800 */
[----:B------:R-:W-:-:S05]  /*5690*/  LEA.HI.X.SX32 R9, R7, R2, 0x1, P2 ;  /* 0x0000000207097211 */ /* 0x000fca00010f0eff */
[----:B------:R0:W-:Y:S02]  /*56a0*/  STL.64 [R1+0x1188], R8 ;  /* 0x0011880801007387 */ /* 0x0001e40000100a00 */
[----:B0-----:R-:W-:Y:S02]  /*56b0*/  LEA R28, R4, R6, 0x1 ;  /* 0x00000006041c7211 */ /* 0x001fe400078e08ff */
[-C--:B------:R-:W-:Y:S01]  /*56c0*/  LEA R6, P1, R26, R0.reuse, 0x1 ;  /* 0x000000001a067211 */ /* 0x080fe200078208ff */
[----:B------:R-:W-:Y:S01]  /*56d0*/  IMAD.MOV.U32 R9, RZ, RZ, R5 ;  /* 0x000000ffff097224 */ /* 0x000fe200078e0005 */
[----:B------:R-:W-:-:S04]  /*56e0*/  LEA R8, P0, R5, R0, 0x1 ;  /* 0x0000000005087211 */ /* 0x000fc800078008ff */
[-C--:B------:R-:W-:Y:S01]  /*56f0*/  LEA.HI.X.SX32 R9, R9, R2.reuse, 0x1, P0 ;  /* 0x0000000209097211 */ /* 0x080fe200000f0eff */
[----:B------:R1:W-:Y:S01]  /*5700*/  STL [R1+0x2c], R28 ;  /* 0x00002c1c01007387 */ /* 0x0003e20000100800 */
[----:B------:R-:W-:-:S03]  /*5710*/  LEA.HI.X.SX32 R7, R26, R2, 0x1, P1 ;  /* 0x000000021a077211 */ /* 0x000fc600008f0eff */
[----:B------:R0:W-:Y:S01]  /*5720*/  STL.64 [R1+0x1180], R8 ;  /* 0x0011800801007387 */ /* 0x0001e20000100a00 */
[----:B-1----:R-:W-:Y:S02]  /*5730*/  LEA R28, R29, R28, 0x1 ;  /* 0x0000001c1d1c7211 */ /* 0x002fe400078e08ff */
[----:B------:R-:W1:Y:S01]  /*5740*/  LDC R29, c[0x0][0x3d8] ;  /* 0x0000f600ff1d7b82 */ /* 0x000e620000000800 */
[----:B0-----:R-:W3:Y:S04]  /*5750*/  LDL.LU.64 R8, [R1+0x1580] ;  /* 0x0015800001087983 */ /* 0x001ee80000300a00 */
[----:B------:R-:W3:Y:S04]  /*5760*/  LDL.LU R26, [R1+0x1578] ;  /* 0x00157800011a7983 */ /* 0x000ee80000300800 */
[----:B------:R0:W-:Y:S04]  /*5770*/  STL.64 [R1+0x1178], R6 ;  /* 0x0011780601007387 */ /* 0x0001e80000100a00 */
[----:B0-----:R-:W3:Y:S04]  /*5780*/  LDL.LU.64 R6, [R1+0x1570] ;  /* 0x0015700001067983 */ /* 0x001ee80000300a00 */
[----:B------:R-:W-:Y:S01]  /*5790*/  STL [R1+0x28], R28 ;  /* 0x0000281c01007387 */ /* 0x000fe20000100800 */
[----:B--2---:R-:W-:-:S04]  /*57a0*/  LEA R4, P2, R13, R0, 0x1 ;  /* 0x000000000d047211 */ /* 0x004fc800078408ff */
[----:B------:R-:W-:Y:S02]  /*57b0*/  LEA.HI.X.SX32 R5, R13, R2, 0x1, P2 ;  /* 0x000000020d057211 */ /* 0x000fe400010f0eff */
[----:B------:R-:W2:Y:S04]  /*57c0*/  LDL.LU R13, [R1+0x1568] ;  /* 0x00156800010d7983 */ /* 0x000ea80000300800 */
[----:B------:R0:W-:Y:S04]  /*57d0*/  STL.64 [R1+0x1170], R4 ;  /* 0x0011700401007387 */ /* 0x0001e80000100a00 */
[----:B0-----:R-:W2:Y:S01]  /*57e0*/  LDL.LU.64 R4, [R1+0x1560] ;  /* 0x0015600001047983 */ /* 0x001ea20000300a00 */
[----:B-1----:R-:W-:-:S03]  /*57f0*/  LEA R29, R29, R28, 0x1 ;  /* 0x0000001c1d1d7211 */ /* 0x002fc600078e08ff */
[----:B------:R-:W3:Y:S04]  /*5800*/  LDL.LU R28, [R1+0x118] ;  /* 0x00011800011c7983 */ /* 0x000ee80000300800 */
[----:B------:R0:W-:Y:S04]  /*5810*/  STL.64 [R1+0x1558], R18 ;  /* 0x0015581201007387 */ /* 0x0001e80000100a00 */
[----:B0-----:R-:W3:Y:S01]  /*5820*/  LDL.LU R19, [R1+0xd4] ;  /* 0x0000d40001137983 */ /* 0x001ee20000300800 */
[----:B------:R-:W0:Y:S03]  /*5830*/  LDC R18, c[0x0][0x3d8] ;  /* 0x0000f600ff127b82 */ /* 0x000e260000000800 */
[----:B------:R-:W-:Y:S04]  /*5840*/  STL [R1+0x44], R29 ;  /* 0x0000441d01007387 */ /* 0x000fe80000100800 */
[----:B------:R1:W-:Y:S02]  /*5850*/  STL.64 [R1+0x1550], R22 ;  /* 0x0015501601007387 */ /* 0x0003e40000100a00 */
[----:B-1----:R-:W-:-:S02]  /*5860*/  IMAD.MOV.U32 R23, RZ, RZ, R29 ;  /* 0x000000ffff177224 */ /* 0x002fc400078e001d */
[----:B------:R-:W4:Y:S04]  /*5870*/  LDL.LU R22, [R1+0xf4] ;  /* 0x0000f40001167983 */ /* 0x000f280000300800 */
[----:B------:R-:W4:Y:S04]  /*5880*/  LDL.LU R29, [R1+0xec] ;  /* 0x0000ec00011d7983 */ /* 0x000f280000300800 */
[----:B------:R-:W-:Y:S04]  /*5890*/  STL.64 [R1+0x1548], R24 ;  /* 0x0015481801007387 */ /* 0x000fe80000100a00 */
[----:B--2---:R1:W-:Y:S04]  /*58a0*/  STL.64 [R1+0x1540], R4 ;  /* 0x0015400401007387 */ /* 0x0043e80000100a00 */
[----:B-1----:R-:W2:Y:S04]  /*58b0*/  LDL.LU R4, [R1+0x11c] ;  /* 0x00011c0001047983 */ /* 0x002ea80000300800 */
[----:B------:R-:W4:Y:S04]  /*58c0*/  LDL.LU R5, [R1+0xf0] ;  /* 0x0000f00001057983 */ /* 0x000f280000300800 */
[----:B---3--:R1:W-:Y:S04]  /*58d0*/  STL.64 [R1+0x1538], R6 ;  /* 0x0015380601007387 */ /* 0x0083e80000100a00 */
[----:B-1----:R-:W3:Y:S04]  /*58e0*/  LDL.LU R6, [R1+0x104] ;  /* 0x0001040001067983 */ /* 0x002ee80000300800 */
[----:B------:R-:W3:Y:S04]  /*58f0*/  LDL.LU R7, [R1+0xc4] ;  /* 0x0000c40001077983 */ /* 0x000ee80000300800 */
[----:B------:R1:W-:Y:S04]  /*5900*/  STL.64 [R1+0x1530], R8 ;  /* 0x0015300801007387 */ /* 0x0003e80000100a00 */
[----:B-1----:R-:W3:Y:S04]  /*5910*/  LDL.LU R9, [R1+0x120] ;  /* 0x0001200001097983 */ /* 0x002ee80000300800 */
[----:B------:R-:W4:Y:S04]  /*5920*/  LDL.LU R8, [R1+0xd8] ;  /* 0x0000d80001087983 */ /* 0x000f280000300800 */
[----:B------:R1:W-:Y:S04]  /*5930*/  STL.64 [R1+0x1528], R10 ;  /* 0x0015280a01007387 */ /* 0x0003e80000100a00 */
[----:B-1----:R-:W4:Y:S04]  /*5940*/  LDL.LU R11, [R1+0x134] ;  /* 0x00013400010b7983 */ /* 0x002f280000300800 */
[----:B------:R-:W4:Y:S04]  /*5950*/  LDL.LU R10, [R1+0xdc] ;  /* 0x0000dc00010a7983 */ /* 0x000f280000300800 */
[----:B------:R-:W-:Y:S04]  /*5960*/  STL.64 [R1+0x1520], R12 ;  /* 0x0015200c01007387 */ /* 0x000fe80000100a00 */
[----:B------:R1:W-:Y:S04]  /*5970*/  STL.64 [R1+0x1518], R14 ;  /* 0x0015180e01007387 */ /* 0x0003e80000100a00 */
[----:B-1----:R-:W4:Y:S01]  /*5980*/  LDL.LU R15, [R1+0x114] ;  /* 0x00011400010f7983 */ /* 0x002f220000300800 */
[----:B0-----:R-:W-:-:S02]  /*5990*/  LEA R23, R18, R23, 0x1 ;  /* 0x0000001712177211 */ /* 0x001fc400078e08ff */
[----:B------:R-:W0:Y:S01]  /*59a0*/  LDC R18, c[0x0][0x3d8] ;  /* 0x0000f600ff127b82 */ /* 0x000e220000000800 */
[----:B------:R-:W-:Y:S04]  /*59b0*/  STL.64 [R1+0x1510], R16 ;  /* 0x0015101001007387 */ /* 0x000fe80000100a00 */
[----:B------:R1:W-:Y:S01]  /*59c0*/  STL [R1+0x40], R23 ;  /* 0x0000401701007387 */ /* 0x0003e20000100800 */
[----:B--2---:R-:W-:-:S04]  /*59d0*/  LEA R24, P2, R4, R0, 0x1 ;  /* 0x0000000004187211 */ /* 0x004fc800078408ff */
[----:B------:R-:W-:Y:S02]  /*59e0*/  LEA.HI.X.SX32 R25, R4, R2, 0x1, P2 ;  /* 0x0000000204197211 */ /* 0x000fe400010f0eff */
[----:B0-----:R-:W-:Y:S02]  /*59f0*/  LEA R4, R18, R23, 0x1 ;  /* 0x0000001712047211 */ /* 0x001fe400078e08ff */
[----:B-1----:R-:W0:Y:S01]  /*5a00*/  LDC R23, c[0x0][0x3d8] ;  /* 0x0000f600ff177b82 */ /* 0x002e220000000800 */
[----:B---3--:R-:W-:-:S04]  /*5a10*/  LEA R12, P1, R9, R0, 0x1 ;  /* 0x00000000090c7211 */ /* 0x008fc800078208ff */
[----:B------:R-:W-:Y:S02]  /*5a20*/  LEA.HI.X.SX32 R13, R9, R2, 0x1, P1 ;  /* 0x00000002090d7211 */ /* 0x000fe400008f0eff */
[----:B----4-:R-:W-:-:S04]  /*5a30*/  LEA R16, P0, R11, R0, 0x1 ;  /* 0x000000000b107211 */ /* 0x010fc800078008ff */
[----:B------:R-:W-:-:S05]  /*5a40*/  LEA.HI.X.SX32 R17, R11, R2, 0x1, P0 ;  /* 0x000000020b117211 */ /* 0x000fca00000f0eff */
[----:B------:R-:W-:Y:S04]  /*5a50*/  STL.64 [R1+0x1168], R16 ;  /* 0x0011681001007387 */ /* 0x000fe80000100a00 */
[----:B------:R1:W-:Y:S04]  /*5a60*/  STL.64 [R1+0x1160], R12 ;  /* 0x0011600c01007387 */ /* 0x0003e80000100a00 */
[----:B-1----:R-:W2:Y:S01]  /*5a70*/  LDL.LU R12, [R1+0xc0] ;  /* 0x0000c000010c7983 */ /* 0x002ea20000300800 */
[----:B------:R-:W-:-:S03]  /*5a80*/  LEA R18, P0, R28, R0, 0x1 ;  /* 0x000000001c127211 */ /* 0x000fc600078008ff */
[----:B------:R1:W-:Y:S01]  /*5a90*/  STL.64 [R1+0x1158], R24 ;  /* 0x0011581801007387 */ /* 0x0003e20000100a00 */
[----:B------:R-:W-:-:S03]  /*5aa0*/  IMAD.MOV.U32 R11, RZ, RZ, R19 ;  /* 0x000000ffff0b7224 */ /* 0x000fc600078e0013 */
[----:B------:R-:W3:Y:S01]  /*5ab0*/  LDL.LU R9, [R1+0xbc] ;  /* 0x0000bc0001097983 */ /* 0x000ee20000300800 */
[----:B------:R-:W-:-:S03]  /*5ac0*/  LEA.HI.X.SX32 R19, R28, R2, 0x1, P0 ;  /* 0x000000021c137211 */ /* 0x000fc600000f0eff */
[----:B------:R0:W-:Y:S04]  /*5ad0*/  STL [R1+0x3c], R4 ;  /* 0x00003c0401007387 */ /* 0x0001e80000100800 */
[----:B------:R4:W-:Y:S01]  /*5ae0*/  STL.64 [R1+0x1150], R18 ;  /* 0x0011501201007387 */ /* 0x0009e20000100a00 */
[----:B-1----:R-:W-:Y:S02]  /*5af0*/  LEA R24, P1, R15, R0, 0x1 ;  /* 0x000000000f187211 */ /* 0x002fe400078208ff */
[----:B0-----:R-:W-:Y:S02]  /*5b00*/  LEA R4, R23, R4, 0x1 ;  /* 0x0000000417047211 */ /* 0x001fe400078e08ff */
[----:B------:R-:W0:Y:S01]  /*5b10*/  LDC R23, c[0x0][0x3d8] ;  /* 0x0000f600ff177b82 */ /* 0x000e220000000800 */
[----:B----4-:R-:W4:Y:S04]  /*5b20*/  LDL.LU.64 R18, [R1+0x1558] ;  /* 0x0015580001127983 */ /* 0x010f280000300a00 */
[----:B------:R-:W3:Y:S01]  /*5b30*/  LDL.LU R14, [R1+0xac] ;  /* 0x0000ac00010e7983 */ /* 0x000ee20000300800 */
[----:B------:R-:W-:Y:S01]  /*5b40*/  LEA.HI.X.SX32 R25, R15, R2, 0x1, P1 ;  /* 0x000000020f197211 */ /* 0x000fe200008f0eff */
[----:B------:R-:W-:-:S02]  /*5b50*/  IMAD.MOV.U32 R15, RZ, RZ, R21 ;  /* 0x000000ffff0f7224 */ /* 0x000fc400078e0015 */
[----:B------:R-:W1:Y:S01]  /*5b60*/  LDC R21, c[0x0][0x3d8] ;  /* 0x0000f600ff157b82 */ /* 0x000e620000000800 */
[----:B------:R-:W3:Y:S04]  /*5b70*/  LDL.LU R13, [R1+0xa8] ;  /* 0x0000a800010d7983 */ /* 0x000ee80000300800 */
[----:B------:R0:W-:Y:S04]  /*5b80*/  STL [R1+0x50], R4 ;  /* 0x0000500401007387 */ /* 0x0001e80000100800 */
[----:B------:R-:W3:Y:S01]  /*5b90*/  LDL.LU R28, [R1+0x94] ;  /* 0x00009400011c7983 */ /* 0x000ee20000300800 */
[----:B------:R-:W-:-:S04]  /*5ba0*/  LEA R16, P2, R22, R0, 0x1 ;  /* 0x0000000016107211 */ /* 0x000fc800078408ff */
[----:B------:R-:W-:Y:S02]  /*5bb0*/  LEA.HI.X.SX32 R17, R22, R2, 0x1, P2 ;  /* 0x0000000216117211 */ /* 0x000fe400010f0eff */
[----:B0-----:R-:W-:Y:S01]  /*5bc0*/  LEA R4, R23, R4, 0x1 ;  /* 0x0000000417047211 */ /* 0x001fe200078e08ff */
[----:B------:R-:W-:Y:S04]  /*5bd0*/  STL.64 [R1+0x1148], R24 ;  /* 0x0011481801007387 */ /* 0x000fe80000100a00 */
[----:B------:R-:W-:Y:S04]  /*5be0*/  STL.64 [R1+0x1140], R16 ;  /* 0x0011401001007387 */ /* 0x000fe80000100a00 */
[----:B------:R1:W-:Y:S02]  /*5bf0*/  STL [R1+0x4c], R4 ;  /* 0x00004c0401007387 */ /* 0x0003e40000100800 */
[----:B-1----:R-:W-:-:S02]  /*5c00*/  LEA R4, R21, R4, 0x1 ;  /* 0x0000000415047211 */ /* 0x002fc400078e08ff */
[----:B------:R-:W0:Y:S01]  /*5c10*/  LDC R21, c[0x0][0x3d8] ;  /* 0x0000f600ff157b82 */ /* 0x000e220000000800 */
[CC--:B------:R-:W-:Y:S02]  /*5c20*/  LEA R22, P0, R6.reuse, R0.reuse, 0x1 ;  /* 0x0000000006167211 */ /* 0x0c0fe400078008ff */
[C---:B------:R-:W-:Y:S02]  /*5c30*/  LEA R24, P1, R5.reuse, R0, 0x1 ;  /* 0x0000000005187211 */ /* 0x040fe400078208ff */
[-C--:B------:R-:W-:Y:S02]  /*5c40*/  LEA.HI.X.SX32 R23, R6, R2.reuse, 0x1, P0 ;  /* 0x0000000206177211 */ /* 0x080fe400000f0eff */
[----:B------:R-:W-:-:S03]  /*5c50*/  LEA.HI.X.SX32 R25, R5, R2, 0x1, P1 ;  /* 0x0000000205197211 */ /* 0x000fc600008f0eff */
[----:B------:R1:W-:Y:S01]  /*5c60*/  STL.64 [R1+0x1138], R22 ;  /* 0x0011381601007387 */ /* 0x0003e20000100a00 */
[----:B------:R-:W-:-:S04]  /*5c70*/  LEA R16, P2, R29, R0, 0x1 ;  /* 0x000000001d107211 */ /* 0x000fc800078408ff */
[----:B------:R-:W-:Y:S02]  /*5c80*/  LEA.HI.X.SX32 R17, R29, R2, 0x1, P2 ;  /* 0x000000021d117211 */ /* 0x000fe400010f0eff */
[----:B------:R-:W0:Y:S01]  /*5c90*/  LDC R29, c[0x0][0x3d8] ;  /* 0x0000f600ff1d7b82 */ /* 0x000e220000000800 */
[----:B-1----:R-:W4:Y:S04]  /*5ca0*/  LDL.LU.64 R22, [R1+0x1550] ;  /* 0x0015500001167983 */ /* 0x002f280000300a00 */
[----:B------:R1:W-:Y:S01]  /*5cb0*/  STL [R1+0x48], R4 ;  /* 0x0000480401007387 */ /* 0x0003e20000100800 */
[----:B0-----:R-:W-:-:S03]  /*5cc0*/  LEA R21, R21, R4, 0x1 ;  /* 0x0000000415157211 */ /* 0x001fc600078e08ff */
[----:B------:R0:W-:Y:S01]  /*5cd0*/  STL.64 [R1+0x1130], R24 ;  /* 0x0011301801007387 */ /* 0x0001e20000100a00 */
[-C--:B-1----:R-:W-:Y:S02]  /*5ce0*/  LEA R4, P1, R8, R0.reuse, 0x1 ;  /* 0x0000000008047211 */ /* 0x082fe400078208ff */
[----:B0-----:R-:W-:Y:S02]  /*5cf0*/  LEA R24, P0, R10, R0, 0x1 ;  /* 0x000000000a187211 */ /* 0x001fe400078008ff */
[-C--:B------:R-:W-:Y:S02]  /*5d00*/  LEA.HI.X.SX32 R5, R8, R2.reuse, 0x1, P1 ;  /* 0x0000000208057211 */ /* 0x080fe400008f0eff */
[----:B------:R-:W-:Y:S01]  /*5d10*/  LEA.HI.X.SX32 R25, R10, R2, 0x1, P0 ;  /* 0x000000020a197211 */ /* 0x000fe200000f0eff */
[----:B------:R-:W-:Y:S04]  /*5d20*/  STL.64 [R1+0x1128], R16 ;  /* 0x0011281001007387 */ /* 0x000fe80000100a00 */
[----:B------:R0:W-:Y:S04]  /*5d30*/  STL.64 [R1+0x1120], R24 ;  /* 0x0011201801007387 */ /* 0x0001e80000100a00 */
[----:B0-----:R-:W4:Y:S04]  /*5d40*/  LDL.LU.64 R24, [R1+0x1548] ;  /* 0x0015480001187983 */ /* 0x001f280000300a00 */
[----:B------:R0:W-:Y:S04]  /*5d50*/  STL.64 [R1+0x1118], R4 ;  /* 0x0011180401007387 */ /* 0x0001e80000100a00 */
[----:B0-----:R-:W4:Y:S01]  /*5d60*/  LDL.LU.64 R4, [R1+0x1540] ;  /* 0x0015400001047983 */ /* 0x001f220000300a00 */
[----:B------:R-:W-:-:S02]  /*5d70*/  IMAD R6, R29, 0x2, R21 ;  /* 0x000000021d067824 */ /* 0x000fc400078e0215 */
[----:B------:R-:W0:Y:S01]  /*5d80*/  LDC R29, c[0x0][0x3d8] ;  /* 0x0000f600ff1d7b82 */ /* 0x000e220000000800 */
[----:B------:R-:W-:-:S04]  /*5d90*/  LEA R16, P2, R7, R0, 0x1 ;  /* 0x0000000007107211 */ /* 0x000fc800078408ff */
[----:B------:R-:W-:Y:S02]  /*5da0*/  LEA.HI.X.SX32 R17, R7, R2, 0x1, P2 ;  /* 0x0000000207117211 */ /* 0x000fe400010f0eff */
[----:B0-----:R-:W-:Y:S02]  /*5db0*/  LEA R8, R29, R6, 0x1 ;  /* 0x000000061d087211 */ /* 0x001fe400078e08ff */
[----:B------:R-:W0:Y:S01]  /*5dc0*/  LDC R29, c[0x0][0x3d8] ;  /* 0x0000f600ff1d7b82 */ /* 0x000e220000000800 */
[----:B------:R-:W-:Y:S04]  /*5dd0*/  STL [R1+0x64], R6 ;  /* 0x0000640601007387 */ /* 0x000fe80000100800 */
[----:B------:R-:W-:Y:S04]  /*5de0*/  STL.64 [R1+0x1110], R16 ;  /* 0x0011101001007387 */ /* 0x000fe80000100a00 */
[----:B------:R0:W-:Y:S02]  /*5df0*/  STL [R1+0x60], R8 ;  /* 0x0000600801007387 */ /* 0x0001e40000100800 */
[----:B0-----:R-:W-:-:S02]  /*5e00*/  IMAD R8, R29, 0x2, R8 ;  /* 0x000000021d087824 */ /* 0x001fc400078e0208 */
[----:B------:R-:W0:Y:S01]  /*5e10*/  LDC R29, c[0x0][0x3d8] ;  /* 0x0000f600ff1d7b82 */ /* 0x000e220000000800 */
[----:B------:R-:W-:Y:S02]  /*5e20*/  LEA R6, P0, R11, R0, 0x1 ;  /* 0x000000000b067211 */ /* 0x000fe400078008ff */
[----:B------:R-:W-:-:S04]  /*5e30*/  MOV R7, R11 ;  /* 0x0000000b00077202 */ /* 0x000fc80000000f00 */
[----:B------:R-:W-:-:S05]  /*5e40*/  LEA.HI.X.SX32 R7, R7, R2, 0x1, P0 ;  /* 0x0000000207077211 */ /* 0x000fca00000f0eff */
[----:B------:R1:W-:Y:S04]  /*5e50*/  STL.64 [R1+0x1108], R6 ;  /* 0x0011080601007387 */ /* 0x0003e80000100a00 */
[----:B-1----:R-:W4:Y:S04]  /*5e60*/  LDL.LU.64 R6, [R1+0x1538] ;  /* 0x0015380001067983 */ /* 0x002f280000300a00 */
[----:B------:R1:W-:Y:S01]  /*5e70*/  STL [R1+0x80], R8 ;  /* 0x0000800801007387 */ /* 0x0003e20000100800 */
[----:B--2---:R-:W-:-:S04]  /*5e80*/  LEA R16, P1, R12, R0, 0x1 ;  /* 0x000000000c107211 */ /* 0x004fc800078208ff */
[----:B------:R-:W-:Y:S02]  /*5e90*/  LEA.HI.X.SX32 R17, R12, R2, 0x1, P1 ;  /* 0x000000020c117211 */ /* 0x000fe400008f0eff */
[----:B0-----:R-:W-:Y:S02]  /*5ea0*/  LEA R12, R29, R8, 0x1 ;  /* 0x000000081d0c7211 */ /* 0x001fe400078e08ff */
[----:B------:R-:W0:Y:S01]  /*5eb0*/  LDC R29, c[0x0][0x3d8] ;  /* 0x0000f600ff1d7b82 */ /* 0x000e220000000800 */
[----:B---3--:R-:W-:-:S04]  /*5ec0*/  LEA R10, P2, R9, R0, 0x1 ;  /* 0x00000000090a7211 */ /* 0x008fc800078408ff */
[----:B------:R-:W-:Y:S01]  /*5ed0*/  LEA.HI.X.SX32 R11, R9, R2, 0x1, P2 ;  /* 0x00000002090b7211 */ /* 0x000fe200010f0eff */
[----:B------:R-:W-:Y:S04]  /*5ee0*/  STL.64 [R1+0x1100], R16 ;  /* 0x0011001001007387 */ /* 0x000fe80000100a00 */
[----:B------:R-:W-:Y:S04]  /*5ef0*/  STL.64 [R1+0x10f8], R10 ;  /* 0x0010f80a01007387 */ /* 0x000fe80000100a00 */
[----:B------:R0:W-:Y:S01]  /*5f00*/  STL [R1+0x7c], R12 ;  /* 0x00007c0c01007387 */ /* 0x0001e20000100800 */
[----:B-1----:R-:W-:-:S02]  /*5f10*/  LEA R8, P0, R14, R0, 0x1 ;  /* 0x000000000e087211 */ /* 0x002fc400078008ff */
[----:B0-----:R-:W-:Y:S02]  /*5f20*/  LEA R12, R29, R12, 0x1 ;  /* 0x0000000c1d0c7211 */ /* 0x001fe400078e08ff */
[----:B------:R-:W0:Y:S01]  /*5f30*/  LDC R29, c[0x0][0x3d8] ;  /* 0x0000f600ff1d7b82 */ /* 0x000e220000000800 */
[----:B------:R-:W-:-:S05]  /*5f40*/  LEA.HI.X.SX32 R9, R14, R2, 0x1, P0 ;  /* 0x000000020e097211 */ /* 0x000fca00000f0eff */
[----:B------:R1:W-:Y:S01]  /*5f50*/  STL.64 [R1+0x10f0], R8 ;  /* 0x0010f00801007387 */ /* 0x0003e20000100a00 */
[----:B------:R-:W-:-:S03]  /*5f60*/  LEA R10, P1, R13, R0, 0x1 ;  /* 0x000000000d0a7211 */ /* 0x000fc600078208ff */
[----:B-1----:R-:W2:Y:S01]  /*5f70*/  LDL.LU.64 R8, [R1+0x1530] ;  /* 0x0015300001087983 */ /* 0x002ea20000300a00 */
[C---:B------:R-:W-:Y:S02]  /*5f80*/  LEA R16, P2, R28.reuse, R0, 0x1 ;  /* 0x000000001c107211 */ /* 0x040fe400078408ff */
[-C--:B------:R-:W-:Y:S02]  /*5f90*/  LEA.HI.X.SX32 R11, R13, R2.reuse, 0x1, P1 ;  /* 0x000000020d0b7211 */ /* 0x080fe400008f0eff */
[----:B------:R-:W-:Y:S01]  /*5fa0*/  LEA.HI.X.SX32 R17, R28, R2, 0x1, P2 ;  /* 0x000000021c117211 */ /* 0x000fe200010f0eff */
[----:B0-----:R-:W-:Y:S02]  /*5fb0*/  IMAD R28, R29, 0x2, R12 ;  /* 0x000000021d1c7824 */ /* 0x001fe400078e020c */
[----:B------:R-:W0:Y:S01]  /*5fc0*/  LDC R29, c[0x0][0x3d8] ;  /* 0x0000f600ff1d7b82 */ /* 0x000e220000000800 */
[----:B------:R1:W-:Y:S01]  /*5fd0*/  STL.64 [R1+0x10e8], R10 ;  /* 0x0010e80a01007387 */ /* 0x0003e20000100a00 */
[----:B------:R-:W-:-:S03]  /*5fe0*/  MOV R13, R15 ;  /* 0x0000000f000d7202 */ /* 0x000fc60000000f00 */
[----:B-1----:R-:W3:Y:S04]  /*5ff0*/  LDL.LU.64 R10, [R1+0x1528] ;  /* 0x00152800010a7983 */ /* 0x002ee80000300a00 */
[----:B------:R1:W-:Y:S02]  /*6000*/  STL [R1+0x78], R12 ;  /* 0x0000780c01007387 */ /* 0x0003e40000100800 */
[----:B-1----:R-:W-:Y:S02]  /*6010*/  LEA R12, P0, R15, R0, 0x1 ;  /* 0x000000000f0c7211 */ /* 0x002fe400078008ff */
[----:B------:R-:W-:Y:S02]  /*6020*/  STL.64 [R1+0x10e0], R16 ;  /* 0x0010e01001007387 */ /* 0x000fe40000100a00 */
[----:B------:R-:W-:-:S02]  /*6030*/  LEA.HI.X.SX32 R13, R13, R2, 0x1, P0 ;  /* 0x000000020d0d7211 */ /* 0x000fc400000f0eff */
[----:B------:R-:W-:Y:S04]  /*6040*/  STL [R1+0x8c], R28 ;  /* 0x00008c1c01007387 */ /* 0x000fe80000100800 */
[----:B------:R1:W-:Y:S04]  /*6050*/  STL.64 [R1+0x10d8], R12 ;  /* 0x0010d80c01007387 */ /* 0x0003e80000100a00 */
[----:B-1----:R-:W3:Y:S01]  /*6060*/  LDL.LU.64 R12, [R1+0x1520] ;  /* 0x00152000010c7983 */ /* 0x002ee20000300a00 */
[----:B0-----:R-:W-:Y:S02]  /*6070*/  LEA R28, R29, R28, 0x1 ;  /* 0x0000001c1d1c7211 */ /* 0x001fe400078e08ff */
[----:B------:R-:W0:Y:S01]  /*6080*/  LDC R29, c[0x0][0x3d8] ;  /* 0x0000f600ff1d7b82 */ /* 0x000e220000000800 */
[----:B------:R-:W-:-:S02]  /*6090*/  LEA R14, P1, R26, R0, 0x1 ;  /* 0x000000001a0e7211 */ /* 0x000fc400078208ff */
[C---:B------:R-:W-:Y:S02]  /*60a0*/  LEA R16, P2, R3.reuse, R0, 0x1 ;  /* 0x0000000003107211 */ /* 0x040fe400078408ff */
[-C--:B------:R-:W-:Y:S02]  /*60b0*/  LEA.HI.X.SX32 R15, R26, R2.reuse, 0x1, P1 ;  /* 0x000000021a0f7211 */ /* 0x080fe400008f0eff */
[----:B------:R-:W-:-:S03]  /*60c0*/  LEA.HI.X.SX32 R17, R3, R2, 0x1, P2 ;  /* 0x0000000203117211 */ /* 0x000fc600010f0eff */
[----:B------:R1:W-:Y:S04]  /*60d0*/  STL.64 [R1+0x10d0], R14 ;  /* 0x0010d00e01007387 */ /* 0x0003e80000100a00 */
[----:B-1----:R-:W3:Y:S04]  /*60e0*/  LDL.LU.64 R14, [R1+0x1518] ;  /* 0x00151800010e7983 */ /* 0x002ee80000300a00 */
[----:B------:R-:W-:Y:S04]  /*60f0*/  STL [R1+0x88], R28 ;  /* 0x0000881c01007387 */ /* 0x000fe80000100800 */
[----:B------:R1:W-:Y:S01]  /*6100*/  STL.64 [R1+0x10c8], R16 ;  /* 0x0010c81001007387 */ /* 0x0003e20000100a00 */
[----:B0-----:R-:W-:-:S02]  /*6110*/  IMAD R26, R29, 0x2, R28 ;  /* 0x000000021d1a7824 */ /* 0x001fc400078e021c */
[----:B------:R-:W0:Y:S01]  /*6120*/  LDC R29, c[0x0][0x3d8] ;  /* 0x0000f600ff1d7b82 */ /* 0x000e220000000800 */
[----:B-1----:R-:W3:Y:S04]  /*6130*/  LDL.LU.64 R16, [R1+0x1510] ;  /* 0x0015100001107983 */ /* 0x002ee80000300a00 */
[----:B----4-:R1:W-:Y:S04]  /*6140*/  STL.64 [R1+0x1508], R18 ;  /* 0x0015081201007387 */ /* 0x0103e80000100a00 */
[----:B------:R-:W-:Y:S01]  /*6150*/  STL.64 [R1+0x1500], R22 ;  /* 0x0015001601007387 */ /* 0x000fe20000100a00 */
[----:B-1----:R-:W-:-:S03]  /*6160*/  LEA R18, P0, R4, R0, 0x1 ;  /* 0x0000000004127211 */ /* 0x002fc600078008ff */
[----:B------:R-:W-:Y:S01]  /*6170*/  STL.64 [R1+0x14f8], R24 ;  /* 0x0014f81801007387 */ /* 0x000fe20000100a00 */
[----:B------:R-:W-:-:S03]  /*6180*/  LEA.HI.X.SX32 R19, R4, R2, 0x1, P0 ;  /* 0x0000000204137211 */ /* 0x000fc600000f0eff */
[----:B------:R-:W-:Y:S04]  /*6190*/  STL [R1+0x74], R26 ;  /* 0x0000741a01007387 */ /* 0x000fe80000100800 */
[----:B------:R1:W-:Y:S04]  /*61a0*/  STL.64 [R1+0x10c0], R18 ;  /* 0x0010c01201007387 */ /* 0x0003e80000100a00 */
[----:B-1----:R-:W4:Y:S01]  /*61b0*/  LDL.LU.64 R18, [R1+0x1508] ;  /* 0x0015080001127983 */ /* 0x002f220000300a00 */
[----:B0-----:R-:W-:Y:S02]  /*61c0*/  LEA R3, R29, R26, 0x1 ;  /* 0x0000001a1d037211 */ /* 0x001fe400078e08ff */
[----:B------:R-:W0:Y:S03]  /*61d0*/  LDC R29, c[0x0][0x3d8] ;  /* 0x0000f600ff1d7b82 */ /* 0x000e260000000800 */
[----:B------:R0:W-:Y:S01]  /*61e0*/  STL [R1+0x84], R3 ;  /* 0x0000840301007387 */ /* 0x0001e20000100800 */
[----:B------:R-:W-:-:S02]  /*61f0*/  LEA R24, P1, R5, R0, 0x1 ;  /* 0x0000000005187211 */ /* 0x000fc400078208ff */
[----:B0-----:R-:W-:Y:S02]  /*6200*/  LEA R3, R29, R3, 0x1 ;  /* 0x000000031d037211 */ /* 0x001fe400078e08ff */
[----:B------:R-:W0:Y:S01]  /*6210*/  LDC R29, c[0x0][0x3d8] ;  /* 0x0000f600ff1d7b82 */ /* 0x000e220000000800 */
[----:B------:R-:W-:Y:S02]  /*6220*/  LEA.HI.X.SX32 R25, R5, R2, 0x1, P1 ;  /* 0x0000000205197211 */ /* 0x000fe400008f0eff */
[----:B------:R-:W-:-:S04]  /*6230*/  LEA R22, P2, R6, R0, 0x1 ;  /* 0x0000000006167211 */ /* 0x000fc800078408ff */
[----:B------:R-:W-:Y:S01]  /*6240*/  LEA.HI.X.SX32 R23, R6, R2, 0x1, P2 ;  /* 0x0000000206177211 */ /* 0x000fe200010f0eff */
[----:B------:R-:W-:Y:S04]  /*6250*/  STL.64 [R1+0x10b8], R24 ;  /* 0x0010b81801007387 */ /* 0x000fe80000100a00 */
[----:B------:R-:W-:Y:S04]  /*6260*/  STL.64 [R1+0x10b0], R22 ;  /* 0x0010b01601007387 */ /* 0x000fe80000100a00 */
[----:B------:R0:W-:Y:S02]  /*6270*/  STL [R1+0x70], R3 ;  /* 0x0000700301007387 */ /* 0x0001e40000100800 */
[----:B0-----:R-:W-:-:S02]  /*6280*/  IMAD R3, R29, 0x2, R3 ;  /* 0x000000021d037824 */ /* 0x001fc400078e0203 */
[----:B------:R-:W0:Y:S01]  /*6290*/  LDC R29, c[0x0][0x3d8] ;  /* 0x0000f600ff1d7b82 */ /* 0x000e220000000800 */
[----:B------:R-:W-:-:S04]  /*62a0*/  LEA R22, P0, R7, R0, 0x1 ;  /* 0x0000000007167211 */ /* 0x000fc800078008ff */
[----:B------:R-:W-:-:S05]  /*62b0*/  LEA.HI.X.SX32 R23, R7, R2, 0x1, P0 ;  /* 0x0000000207177211 */ /* 0x000fca00000f0eff */
[----:B------:R1:W-:Y:S01]  /*62c0*/  STL.64 [R1+0x1050], R22 ;  /* 0x0010501601007387 */ /* 0x0003e20000100a00 */
[----:B------:R-:W-:Y:S02]  /*62d0*/  MOV R26, R21 ;  /* 0x00000015001a7202 */ /* 0x000fe40000000f00 */
[----:B------:R-:W3:Y:S01]  /*62e0*/  LDC R21, c[0x0][0x3d8] ;  /* 0x0000f600ff157b82 */ /* 0x000ee20000000800 */
[----:B-1----:R-:W4:Y:S01]  /*62f0*/  LDL.LU.64 R22, [R1+0x1500] ;  /* 0x0015000001167983 */ /* 0x002f220000300a00 */
[----:B--2---:R-:W-:-:S04]  /*6300*/  LEA R24, P1, R8, R0, 0x1 ;  /* 0x0000000008187211 */ /* 0x004fc800078208ff */
[----:B------:R-:W-:-:S05]  /*6310*/  LEA.HI.X.SX32 R25, R8, R2, 0x1, P1 ;  /* 0x0000000208197211 */ /* 0x000fca00008f0eff */
[----:B------:R1:W-:Y:S04]  /*6320*/  STL.64 [R1+0x1048], R24 ;  /* 0x0010481801007387 */ /* 0x0003e80000100a00 */
[----:B-1----:R-:W2:Y:S04]  /*6330*/  LDL.LU.64 R24, [R1+0x14f8] ;  /* 0x0014f80001187983 */ /* 0x002ea80000300a00 */
[----:B------:R0:W-:Y:S02]  /*6340*/  STL [R1+0x6c], R3 ;  /* 0x00006c0301007387 */ /* 0x0001e40000100800 */
[----:B0-----:R-:W-:-:S02]  /*6350*/  LEA R3, R29, R3, 0x1 ;  /* 0x000000031d037211 */ /* 0x001fc400078e08ff */
[----:B------:R-:W0:Y:S01]  /*6360*/  LDC R29, c[0x0][0x3d8] ;  /* 0x0000f600ff1d7b82 */ /* 0x000e220000000800 */
[CC--:B------:R-:W-:Y:S02]  /*6370*/  LEA R4, P2, R9.reuse, R0.reuse, 0x1 ;  /* 0x0000000009047211 */ /* 0x0c0fe400078408ff */
[C---:B---3--:R-:W-:Y:S02]  /*6380*/  LEA R8, P0, R10.reuse, R0, 0x1 ;  /* 0x000000000a087211 */ /* 0x048fe400078008ff */
[-C--:B------:R-:W-:Y:S02]  /*6390*/  LEA.HI.X.SX32 R5, R9, R2.reuse, 0x1, P2 ;  /* 0x0000000209057211 */ /* 0x080fe400010f0eff */
[----:B------:R-:W-:-:S03]  /*63a0*/  LEA.HI.X.SX32 R9, R10, R2, 0x1, P0 ;  /* 0x000000020a097211 */ /* 0x000fc600000f0eff */
[----:B------:R-:W-:Y:S04]  /*63b0*/  STL.64 [R1+0x1040], R4 ;  /* 0x0010400401007387 */ /* 0x000fe80000100a00 */
[----:B------:R-:W-:Y:S01]  /*63c0*/  STL [R1+0x5c], R3 ;  /* 0x00005c0301007387 */ /* 0x000fe20000100800 */
[----:B------:R-:W-:-:S03]  /*63d0*/  LEA R13, R13, R3, 0x1 ;  /* 0x000000030d0d7211 */ /* 0x000fc600078e08ff */
[----:B------:R0:W-:Y:S02]  /*63e0*/  STL.64 [R1+0xee0], R8 ;  /* 0x000ee00801007387 */ /* 0x0001e40000100a00 */
[----:B0-----:R-:W-:-:S04]  /*63f0*/  IMAD R9, R29, 0x2, R13 ;  /* 0x000000021d097824 */ /* 0x001fc800078e020d */
[----:B------:R-:W-:Y:S02]  /*6400*/  IMAD R3, R21, 0x2, R9 ;  /* 0x0000000215037824 */ /* 0x000fe400078e0209 */
[----:B------:R-:W0:Y:S01]  /*6410*/  LDC R21, c[0x0][0x3d8] ;  /* 0x0000f600ff157b82 */ /* 0x000e220000000800 */
[CC--:B------:R-:W-:Y:S02]  /*6420*/  LEA R6, P1, R11.reuse, R0.reuse, 0x1 ;  /* 0x000000000b067211 */ /* 0x0c0fe400078208ff */
[C---:B------:R-:W-:Y:S02]  /*6430*/  LEA R4, P2, R12.reuse, R0, 0x1 ;  /* 0x000000000c047211 */ /* 0x040fe400078408ff */
[-C--:B------:R-:W-:Y:S02]  /*6440*/  LEA.HI.X.SX32 R7, R11, R2.reuse, 0x1, P1 ;  /* 0x000000020b077211 */ /* 0x080fe400008f0eff */
[----:B------:R-:W-:Y:S02]  /*6450*/  LEA.HI.X.SX32 R5, R12, R2, 0x1, P2 ;  /* 0x000000020c057211 */ /* 0x000fe400010f0eff */
[CC--:B------:R-:W-:Y:S01]  /*6460*/  LEA R28, P0, R14.reuse, R0.reuse, 0x1 ;  /* 0x000000000e1c7211 */ /* 0x0c0fe200078008ff */
[----:B------:R1:W-:Y:S01]  /*6470*/  STL.64 [R1+0xed0], R6 ;  /* 0x000ed00601007387 */ /* 0x0003e20000100a00 */
[C---:B------:R-:W-:Y:S01]  /*6480*/  LEA R10, P1, R15.reuse, R0, 0x1 ;  /* 0x000000000f0a7211 */ /* 0x040fe200078208ff */
[----:B------:R-:W3:Y:S01]  /*6490*/  LDC R12, c[0x0][0x3d8] ;  /* 0x0000f600ff0c7b82 */ /* 0x000ee20000000800 */
[-C--:B------:R-:W-:Y:S01]  /*64a0*/  LEA.HI.X.SX32 R29, R14, R2.reuse, 0x1, P0 ;  /* 0x000000020e1d7211 */ /* 0x080fe200000f0eff */
[----:B------:R1:W-:Y:S01]  /*64b0*/  STL.64 [R1+0xec0], R4 ;  /* 0x000ec00401007387 */ /* 0x0003e20000100a00 */
[----:B------:R-:W-:-:S02]  /*64c0*/  LEA.HI.X.SX32 R11, R15, R2, 0x1, P1 ;  /* 0x000000020f0b7211 */ /* 0x000fc400008f0eff */
[----:B-1----:R-:W-:Y:S02]  /*64d0*/  MOV R6, R20 ;  /* 0x0000001400067202 */ /* 0x002fe40000000f00 */
[CC--:B------:R-:W-:Y:S02]  /*64e0*/  LEA R4, P2, R16.reuse, R0.reuse, 0x1 ;  /* 0x0000000010047211 */ /* 0x0c0fe400078408ff */
[----:B------:R-:W-:Y:S02]  /*64f0*/  LEA R20, P0, R17, R0, 0x1 ;  /* 0x0000000011147211 */ /* 0x000fe400078008ff */
[-C--:B------:R-:W-:Y:S02]  /*6500*/  LEA.HI.X.SX32 R5, R16, R2.reuse, 0x1, P2 ;  /* 0x0000000210057211 */ /* 0x080fe400010f0eff */
[----:B0-----:R-:W-:Y:S02]  /*6510*/  LEA R7, R21, R3, 0x1 ;  /* 0x0000000315077211 */ /* 0x001fe400078e08ff */
[----:B------:R-:W-:Y:S01]  /*6520*/  LEA.HI.X.SX32 R21, R17, R2, 0x1, P0 ;  /* 0x0000000211157211 */ /* 0x000fe200000f0eff */
[----:B------:R0:W-:Y:S04]  /*6530*/  STL.64 [R1+0xd20], R28 ;  /* 0x000d201c01007387 */ /* 0x0001e80000100a00 */
[----:B------:R-:W-:Y:S04]  /*6540*/  STL.64 [R1+0xd18], R10 ;  /* 0x000d180a01007387 */ /* 0x000fe80000100a00 */
[----:B------:R1:W-:Y:S04]  /*6550*/  STL.64 [R1+0xd10], R4 ;  /* 0x000d100401007387 */ /* 0x0003e80000100a00 */
[----:B------:R3:W-:Y:S01]  /*6560*/  STL.64 [R1+0xbb0], R20 ;  /* 0x000bb01401007387 */ /* 0x0007e20000100a00 */
[----:B0-----:R-:W0:Y:S08]  /*6570*/  LDC R29, c[0x0][0x3d8] ;  /* 0x0000f600ff1d7b82 */ /* 0x001e300000000800 */
[----:B-1----:R-:W1:Y:S01]  /*6580*/  LDC R4, c[0x0][0x3d8] ;  /* 0x0000f600ff047b82 */ /* 0x002e620000000800 */
[----:B---3--:R-:W3:Y:S01]  /*6590*/  LDL.LU.64 R20, [R1+0x14f0] ;  /* 0x0014f00001147983 */ /* 0x008ee20000300a00 */
[----:B----4-:R-:W-:-:S02]  /*65a0*/  LEA R14, P1, R18, R0, 0x1 ;  /* 0x00000000120e7211 */ /* 0x010fc400078208ff */
[C---:B------:R-:W-:Y:S02]  /*65b0*/  LEA R10, P2, R19.reuse, R0, 0x1 ;  /* 0x00000000130a7211 */ /* 0x040fe400078408ff */
[-C--:B------:R-:W-:Y:S02]  /*65c0*/  LEA.HI.X.SX32 R15, R18, R2.reuse, 0x1, P1 ;  /* 0x00000002120f7211 */ /* 0x080fe400008f0eff */
[----:B------:R-:W-:-:S03]  /*65d0*/  LEA.HI.X.SX32 R11, R19, R2, 0x1, P2 ;  /* 0x00000002130b7211 */ /* 0x000fc600010f0eff */
[----:B------:R4:W-:Y:S04]  /*65e0*/  STL.64 [R1+0xba0], R14 ;  /* 0x000ba00e01007387 */ /* 0x0009e80000100a00 */
[----:B------:R0:W-:Y:S04]  /*65f0*/  STL.64 [R1+0xb90], R10 ;  /* 0x000b900a01007387 */ /* 0x0001e80000100a00 */
[----:B------:R-:W2:Y:S01]  /*6600*/  LDL.LU R8, [R1+0x4] ;  /* 0x0000040001087983 */ /* 0x000ea20000300800 */
[----:B0-----:R-:W-:Y:S02]  /*6610*/  LEA R5, R29, R7, 0x1 ;  /* 0x000000071d057211 */ /* 0x001fe400078e08ff */
[----:B------:R-:W0:Y:S03]  /*6620*/  LDC R29, c[0x0][0x3d8] ;  /* 0x0000f600ff1d7b82 */ /* 0x000e260000000800 */
[----:B0-----:R-:W-:-:S05]  /*6630*/  IMAD R3, R29, 0x2, R5 ;  /* 0x000000021d037824 */ /* 0x001fca00078e0205 */
[----:B------:R-:W0:Y:S02]  /*6640*/  LDC R29, c[0x0][0x3d8] ;  /* 0x0000f600ff1d7b82 */ /* 0x000e240000000800 */
[----:B0-----:R-:W-:-:S06]  /*6650*/  LEA R3, R29, R3, 0x1 ;  /* 0x000000031d037211 */ /* 0x001fcc00078e08ff */
[----:B------:R-:W0:Y:S01]  /*6660*/  LDC R29, c[0x0][0x3d8] ;  /* 0x0000f600ff1d7b82 */ /* 0x000e220000000800 */
[----:B----4-:R-:W-:-:S04]  /*6670*/  LEA R14, P2, R22, R0, 0x1 ;  /* 0x00000000160e7211 */ /* 0x010fc800078408ff */
[----:B------:R-:W-:Y:S02]  /*6680*/  LEA.HI.X.SX32 R15, R22, R2, 0x1, P2 ;  /* 0x00000002160f7211 */ /* 0x000fe400010f0eff */
[----:B0-----:R-:W-:Y:S02]  /*6690*/  LEA R3, R29, R3, 0x1 ;  /* 0x000000031d037211 */ /* 0x001fe400078e08ff */
[CC--:B---3--:R-:W-:Y:S02]  /*66a0*/  LEA R16, P0, R20.reuse, R0.reuse, 0x1 ;  /* 0x0000000014107211 */ /* 0x0c8fe400078008ff */
[C---:B------:R-:W-:Y:S02]  /*66b0*/  LEA R10, P1, R21.reuse, R0, 0x1 ;  /* 0x00000000150a7211 */ /* 0x040fe400078208ff */
[-C--:B------:R-:W-:Y:S02]  /*66c0*/  LEA.HI.X.SX32 R17, R20, R2.reuse, 0x1, P0 ;  /* 0x0000000214117211 */ /* 0x080fe400000f0eff */
[----:B------:R-:W-:-:S02]  /*66d0*/  LEA.HI.X.SX32 R11, R21, R2, 0x1, P1 ;  /* 0x00000002150b7211 */ /* 0x000fc400008f0eff */
[C---:B------:R-:W-:Y:S01]  /*66e0*/  LEA R28, P0, R23.reuse, R0, 0x1 ;  /* 0x00000000171c7211 */ /* 0x040fe200078008ff */
[----:B------:R-:W-:Y:S03]  /*66f0*/  STL.64 [R1+0x9f0], R16 ;  /* 0x0009f01001007387 */ /* 0x000fe60000100a00 */
[----:B------:R-:W-:Y:S01]  /*6700*/  LEA.HI.X.SX32 R29, R23, R2, 0x1, P0 ;  /* 0x00000002171d7211 */ /* 0x000fe200000f0eff */
[----:B--2---:R-:W-:Y:S04]  /*6710*/  STL.64 [R1+0x14e0], R8 ;  /* 0x0014e00801007387 */ /* 0x004fe80000100a00 */
[----:B------:R0:W-:Y:S04]  /*6720*/  STL.64 [R1+0x9e8], R10 ;  /* 0x0009e80a01007387 */ /* 0x0001e80000100a00 */
[----:B0-----:R-:W2:Y:S04]  /*6730*/  LDL.LU R10, [R1] ;  /* 0x00000000010a7983 */ /* 0x001ea80000300800 */
[----:B------:R0:W-:Y:S04]  /*6740*/  STL.64 [R1+0x9e0], R14 ;  /* 0x0009e00e01007387 */ /* 0x0001e80000100a00 */
[----:B------:R-:W3:Y:S04]  /*6750*/  LDL.LU R16, [R1+0x14] ;  /* 0x0000140001107983 */ /* 0x000ee80000300800 */
[----:B------:R-:W4:Y:S04]  /*6760*/  LDL.LU R11, [R1+0xc] ;  /* 0x00000c00010b7983 */ /* 0x000f280000300800 */
[----:B------:R1:W-:Y:S01]  /*6770*/  STL.64 [R1+0x930], R28 ;  /* 0x0009301c01007387 */ /* 0x0003e20000100a00 */
[----:B0-----:R-:W-:Y:S01]  /*6780*/  MOV R15, R6 ;  /* 0x00000006000f7202 */ /* 0x001fe20000000f00 */
[----:B-1----:R-:W-:Y:S01]  /*6790*/  IMAD R4, R4, 0x2, R3 ;  /* 0x0000000204047824 */ /* 0x002fe200078e0203 */
[----:B------:R-:W-:Y:S01]  /*67a0*/  LEA R20, P1, R24, R0, 0x1 ;  /* 0x0000000018147211 */ /* 0x000fe200078208ff */
[----:B------:R-:W0:Y:S01]  /*67b0*/  LDC R14, c[0x0][0x3d8] ;  /* 0x0000f600ff0e7b82 */ /* 0x000e220000000800 */
[----:B------:R-:W2:Y:S01]  /*67c0*/  LDL.LU.64 R28, [R1+0x14e8] ;  /* 0x0014e800011c7983 */ /* 0x000ea20000300a00 */
[----:B------:R-:W-:-:S06]  /*67d0*/  MOV R6, R26 ;  /* 0x0000001a00067202 */ /* 0x000fcc0000000f00 */
[----:B------:R-:W1:Y:S01]  /*67e0*/  LDC R26, c[0x0][0x3d8] ;  /* 0x0000f600ff1a7b82 */ /* 0x000e620000000800 */
[----:B------:R-:W-:Y:S02]  /*67f0*/  LEA.HI.X.SX32 R21, R24, R2, 0x1, P1 ;  /* 0x0000000218157211 */ /* 0x000fe400008f0eff */
[----:B------:R-:W-:Y:S01]  /*6800*/  LEA R18, P2, R25, R0, 0x1 ;  /* 0x0000000019127211 */ /* 0x000fe200078408ff */
[----:B-1----:R-:W-:-:S04]  /*6810*/  IMAD R24, R26, 0x2, R4 ;  /* 0x000000021a187824 */ /* 0x002fc800078e0204 */
[----:B------:R-:W1:Y:S01]  /*6820*/  LDC R26, c[0x0][0x3d8] ;  /* 0x0000f600ff1a7b82 */ /* 0x000e620000000800 */
[----:B------:R-:W-:Y:S01]  /*6830*/  LEA.HI.X.SX32 R19, R25, R2, 0x1, P2 ;  /* 0x0000000219137211 */ /* 0x000fe200010f0eff */
[----:B------:R-:W-:Y:S01]  /*6840*/  STL.64 [R1+0x928], R20 ;  /* 0x0009281401007387 */ /* 0x000fe20000100a00 */
[----:B------:R-:W-:-:S03]  /*6850*/  IMAD.MOV.U32 R25, RZ, RZ, R9 ;  /* 0x000000ffff197224 */ /* 0x000fc600078e0009 */
[----:B------:R-:W-:Y:S04]  /*6860*/  STL.64 [R1+0x920], R18 ;  /* 0x0009201201007387 */ /* 0x000fe80000100a00 */
[----:B------:R0:W-:Y:S01]  /*6870*/  STL [R1+0x14c8], R24 ;  /* 0x0014c81801007387 */ /* 0x0001e20000100800 */
[----:B-1----:R-:W-:Y:S02]  /*6880*/  LEA R23, R26, R24, 0x1 ;  /* 0x000000181a177211 */ /* 0x002fe400078e08ff */
[----:B--2---:R-:W-:Y:S01]  /*6890*/  LEA R8, P1, R28, R0, 0x1 ;  /* 0x000000001c087211 */ /* 0x004fe200078208ff */
[----:B------:R-:W1:Y:S03]  /*68a0*/  LDC R26, c[0x0][0x3d8] ;  /* 0x0000f600ff1a7b82 */ /* 0x000e660000000800 */
[----:B0-----:R-:W-:Y:S01]  /*68b0*/  MOV R24, R8 ;  /* 0x0000000800187202 */ /* 0x001fe20000000f00 */
[----:B------:R0:W-:Y:S04]  /*68c0*/  STL [R1+0x910], R8 ;  /* 0x0009100801007387 */ /* 0x0001e80000100800 */
[----:B0-----:R-:W2:Y:S04]  /*68d0*/  LDL.LU.64 R8, [R1+0x14e0] ;  /* 0x0014e00001087983 */ /* 0x001ea80000300a00 */
[----:B------:R-:W2:Y:S04]  /*68e0*/  LDL.LU R22, [R1+0x20] ;  /* 0x0000200001167983 */ /* 0x000ea80000300800 */
[----:B------:R-:W2:Y:S01]  /*68f0*/  LDL.LU R4, [R1+0x1c] ;  /* 0x00001c0001047983 */ /* 0x000ea20000300800 */
[----:B------:R-:W-:-:S02]  /*6900*/  LEA R18, P0, R29, R0, 0x1 ;  /* 0x000000001d127211 */ /* 0x000fc400078008ff */
[----:B------:R-:W-:Y:S02]  /*6910*/  LEA R20, P2, R27, R0, 0x1 ;  /* 0x000000001b147211 */ /* 0x000fe400078408ff */
[-C--:B------:R-:W-:Y:S02]  /*6920*/  LEA.HI.X.SX32 R19, R29, R2.reuse, 0x1, P0 ;  /* 0x000000021d137211 */ /* 0x080fe400000f0eff */
[-C--:B------:R-:W-:Y:S02]  /*6930*/  LEA.HI.X.SX32 R25, R28, R2.reuse, 0x1, P1 ;  /* 0x000000021c197211 */ /* 0x080fe400008f0eff */
[----:B------:R-:W-:Y:S02]  /*6940*/  LEA.HI.X.SX32 R21, R27, R2, 0x1, P2 ;  /* 0x000000021b157211 */ /* 0x000fe400010f0eff */
[----:B-1----:R-:W-:Y:S02]  /*6950*/  LEA R26, R26, R23, 0x1 ;  /* 0x000000171a1a7211 */ /* 0x002fe400078e08ff */
[----:B------:R-:W-:-:S03]  /*6960*/  LEA R12, R12, R27, 0x1 ;  /* 0x0000001b0c0c7211 */ /* 0x000fc600078e08ff */
[----:B------:R-:W-:Y:S01]  /*6970*/  IMAD R14, R14, 0x2, R26 ;  /* 0x000000020e0e7824 */ /* 0x000fe200078e021a */
[C---:B------:R-:W-:Y:S01]  /*6980*/  LEA R24, P0, R12.reuse, R0, 0x1 ;  /* 0x000000000c187211 */ /* 0x040fe200078008ff */
[----:B--2---:R-:W-:Y:S04]  /*6990*/  STL.64 [R1+0x14d0], R4 ;  /* 0x0014d00401007387 */ /* 0x004fe80000100a00 */
[----:B------:R0:W-:Y:S04]  /*69a0*/  STL.64 [R1+0x918], R18 ;  /* 0x0009181201007387 */ /* 0x0001e80000100a00 */
[----:B0-----:R-:W2:Y:S04]  /*69b0*/  LDL.LU R18, [R1+0x18] ;  /* 0x0000180001127983 */ /* 0x001ea80000300800 */
[----:B------:R0:W-:Y:S04]  /*69c0*/  STL [R1+0x914], R25 ;  /* 0x0009141901007387 */ /* 0x0001e80000100800 */
[----:B------:R-:W-:Y:S04]  /*69d0*/  STL.64 [R1+0x14d8], R22 ;  /* 0x0014d81601007387 */ /* 0x000fe80000100a00 */
[----:B------:R1:W-:Y:S01]  /*69e0*/  STL.64 [R1+0x908], R20 ;  /* 0x0009081401007387 */ /* 0x0003e20000100a00 */
[----:B0-----:R-:W-:-:S02]  /*69f0*/  LEA.HI.X.SX32 R25, R12, R2, 0x1, P0 ;  /* 0x000000020c197211 */ /* 0x001fc400000f0eff */
[-C--:B------:R-:W-:Y:S01]  /*6a00*/  LEA R4, P2, R10, R0.reuse, 0x1 ;  /* 0x000000000a047211 */ /* 0x080fe200078408ff */
[----:B------:R-:W2:Y:S01]  /*6a10*/  LDL.LU R29, [R1+0x30] ;  /* 0x00003000011d7983 */ /* 0x000ea20000300800 */
[----:B-1----:R-:W-:-:S04]  /*6a20*/  LEA R20, P1, R8, R0, 0x1 ;  /* 0x0000000008147211 */ /* 0x002fc800078208ff */
[-C--:B------:R-:W-:Y:S02]  /*6a30*/  LEA.HI.X.SX32 R21, R8, R2.reuse, 0x1, P1 ;  /* 0x0000000208157211 */ /* 0x080fe400008f0eff */
[----:B------:R-:W0:Y:S01]  /*6a40*/  LDC R8, c[0x0][0x3d8] ;  /* 0x0000f600ff087b82 */ /* 0x000e220000000800 */
[----:B------:R-:W-:Y:S01]  /*6a50*/  LEA.HI.X.SX32 R5, R10, R2, 0x1, P2 ;  /* 0x000000020a057211 */ /* 0x000fe200010f0eff */
[----:B------:R-:W-:Y:S01]  /*6a60*/  STL.64 [R1+0x900], R24 ;  /* 0x0009001801007387 */ /* 0x000fe20000100a00 */
[----:B0-----:R-:W-:-:S05]  /*6a70*/  LEA R12, R8, R14, 0x1 ;  /* 0x0000000e080c7211 */ /* 0x001fca00078e08ff */
[----:B------:R-:W0:Y:S08]  /*6a80*/  LDC R10, c[0x0][0x3d8] ;  /* 0x0000f600ff0a7b82 */ /* 0x000e300000000800 */
[----:B------:R-:W1:Y:S01]  /*6a90*/  LDC R8, c[0x0][0x3d8] ;  /* 0x0000f600ff087b82 */ /* 0x000e620000000800 */
[----:B------:R3:W-:Y:S01]  /*6aa0*/  STL.64 [R1+0x8f8], R20 ;  /* 0x0008f81401007387 */ /* 0x0007e20000100a00 */
[----:B------:R-:W-:-:S03]  /*6ab0*/  LEA R22, P1, R15, R0, 0x1 ;  /* 0x000000000f167211 */ /* 0x000fc600078208ff */
[----:B---3--:R-:W3:Y:S04]  /*6ac0*/  LDL.LU R21, [R1+0x2c] ;  /* 0x00002c0001157983 */ /* 0x008ee80000300800 */
[----:B------:R-:W2:Y:S04]  /*6ad0*/  LDL.LU R17, [R1+0x28] ;  /* 0x0000280001117983 */ /* 0x000ea80000300800 */
[----:B------:R0:W-:Y:S01]  /*6ae0*/  STL.64 [R1+0x8f0], R4 ;  /* 0x0008f00401007387 */ /* 0x0001e20000100a00 */
[----:B-1----:R-:W-:-:S03]  /*6af0*/  LEA R27, R8, R12, 0x1 ;  /* 0x0000000c081b7211 */ /* 0x002fc600078e08ff */
[----:B------:R-:W2:Y:S04]  /*6b00*/  LDL.LU R8, [R1+0x44] ;  /* 0x0000440001087983 */ /* 0x000ea80000300800 */
[----:B------:R-:W-:Y:S01]  /*6b10*/  STL [R1+0x8e0], R22 ;  /* 0x0008e01601007387 */ /* 0x000fe20000100800 */
[----:B0-----:R-:W-:-:S03]  /*6b20*/  LEA R4, P0, R16, R0, 0x1 ;  /* 0x0000000010047211 */ /* 0x001fc600078008ff */
[----:B------:R-:W2:Y:S01]  /*6b30*/  LDL.LU R20, [R1+0x40] ;  /* 0x0000400001147983 */ /* 0x000ea20000300800 */
[----:B------:R-:W-:-:S03]  /*6b40*/  LEA.HI.X.SX32 R5, R16, R2, 0x1, P0 ;  /* 0x0000000210057211 */ /* 0x000fc600000f0eff */
[----:B------:R-:W2:Y:S04]  /*6b50*/  LDL.LU R19, [R1+0x3c] ;  /* 0x00003c0001137983 */ /* 0x000ea80000300800 */
[----:B------:R0:W-:Y:S02]  /*6b60*/  STL.64 [R1+0x14b8], R12 ;  /* 0x0014b80c01007387 */ /* 0x0001e40000100a00 */
[----:B0-----:R-:W-:Y:S01]  /*6b70*/  IMAD.MOV.U32 R12, RZ, RZ, R22 ;  /* 0x000000ffff0c7224 */ /* 0x001fe200078e0016 */
[----:B------:R-:W-:Y:S02]  /*6b80*/  MOV R13, R23 ;  /* 0x00000017000d7202 */ /* 0x000fe40000000f00 */
[----:B------:R-:W2:Y:S04]  /*6b90*/  LDL.LU.64 R22, [R1+0x14d8] ;  /* 0x0014d80001167983 */ /* 0x000ea80000300a00 */
[----:B------:R0:W-:Y:S04]  /*6ba0*/  STL.64 [R1+0x8e8], R4 ;  /* 0x0008e80401007387 */ /* 0x0001e80000100a00 */
[----:B0-----:R-:W3:Y:S01]  /*6bb0*/  LDL.LU.64 R4, [R1+0x14d0] ;  /* 0x0014d00001047983 */ /* 0x001ee20000300a00 */
[----:B----4-:R-:W-:-:S02]  /*6bc0*/  LEA R24, P2, R11, R0, 0x1 ;  /* 0x000000000b187211 */ /* 0x010fc400078408ff */
[-C--:B------:R-:W-:Y:S02]  /*6bd0*/  LEA.HI.X.SX32 R13, R15, R2.reuse, 0x1, P1 ;  /* 0x000000020f0d7211 */ /* 0x080fe400008f0eff */
[----:B------:R-:W-:Y:S01]  /*6be0*/  LEA.HI.X.SX32 R25, R11, R2, 0x1, P2 ;  /* 0x000000020b197211 */ /* 0x000fe200010f0eff */
[----:B------:R-:W-:Y:S01]  /*6bf0*/  STL.64 [R1+0x14b0], R26 ;  /* 0x0014b01a01007387 */ /* 0x000fe20000100a00 */
[----:B------:R-:W-:Y:S01]  /*6c00*/  LEA R16, R10, R27, 0x1 ;  /* 0x0000001b0a107211 */ /* 0x000fe200078e08ff */
[----:B------:R-:W0:Y:S02]  /*6c10*/  LDC R15, c[0x0][0x3d8] ;  /* 0x0000f600ff0f7b82 */ /* 0x000e240000000800 */
[----:B------:R-:W-:Y:S04]  /*6c20*/  STL [R1+0x8e4], R13 ;  /* 0x0008e40d01007387 */ /* 0x000fe80000100800 */
[----:B------:R2:W-:Y:S01]  /*6c30*/  STL.64 [R1+0x8d8], R24 ;  /* 0x0008d81801007387 */ /* 0x0005e20000100a00 */
[----:B0-----:R-:W-:Y:S01]  /*6c40*/  IMAD R15, R15, 0x2, R16 ;  /* 0x000000020f0f7824 */ /* 0x001fe200078e0210 */
[----:B--2---:R-:W-:-:S04]  /*6c50*/  LEA R24, P0, R22, R0, 0x1 ;  /* 0x0000000016187211 */ /* 0x004fc800078008ff */
[----:B------:R-:W-:Y:S02]  /*6c60*/  LEA.HI.X.SX32 R25, R22, R2, 0x1, P0 ;  /* 0x0000000216197211 */ /* 0x000fe400000f0eff */
[----:B------:R-:W2:Y:S01]  /*6c70*/  LDL.LU R22, [R1+0x50] ;  /* 0x0000500001167983 */ /* 0x000ea20000300800 */
[----:B---3--:R-:W-:-:S04]  /*6c80*/  LEA R10, P1, R4, R0, 0x1 ;  /* 0x00000000040a7211 */ /* 0x008fc800078208ff */
[----:B------:R-:W-:-:S05]  /*6c90*/  LEA.HI.X.SX32 R11, R4, R2, 0x1, P1 ;  /* 0x00000002040b7211 */ /* 0x000fca00008f0eff */
[----:B------:R0:W-:Y:S04]  /*6ca0*/  STL.64 [R1+0x8c8], R10 ;  /* 0x0008c80a01007387 */ /* 0x0001e80000100a00 */
[----:B------:R-:W-:Y:S04]  /*6cb0*/  STL.64 [R1+0x8d0], R24 ;  /* 0x0008d01801007387 */ /* 0x000fe80000100a00 */
[----:B0-----:R-:W3:Y:S01]  /*6cc0*/  LDL.LU R11, [R1+0x4c] ;  /* 0x00004c00010b7983 */ /* 0x001ee20000300800 */
[----:B------:R-:W0:Y:S03]  /*6cd0*/  LDC R10, c[0x0][0x3d8] ;  /* 0x0000f600ff0a7b82 */ /* 0x000e260000000800 */
[----:B------:R-:W4:Y:S01]  /*6ce0*/  LDL.LU R4, [R1+0x48] ;  /* 0x0000480001047983 */ /* 0x000f220000300800 */
[----:B------:R-:W-:-:S02]  /*6cf0*/  LEA R12, P2, R18, R0, 0x1 ;  /* 0x00000000120c7211 */ /* 0x000fc400078408ff */
[----:B0-----:R-:W-:Y:S02]  /*6d00*/  LEA R28, R10, R15, 0x1 ;  /* 0x0000000f0a1c7211 */ /* 0x001fe400078e08ff */
[----:B------:R-:W0:Y:S01]  /*6d10*/  LDC R10, c[0x0][0x3d8] ;  /* 0x0000f600ff0a7b82 */ /* 0x000e220000000800 */
[----:B------:R-:W-:Y:S01]  /*6d20*/  LEA.HI.X.SX32 R13, R18, R2, 0x1, P2 ;  /* 0x00000002120d7211 */ /* 0x000fe200010f0eff */
[----:B------:R-:W-:Y:S01]  /*6d30*/  STL.64 [R1+0x14c0], R14 ;  /* 0x0014c00e01007387 */ /* 0x000fe20000100a00 */
[----:B0-----:R-:W-:-:S05]  /*6d40*/  LEA R18, R10, R28, 0x1 ;  /* 0x0000001c0a127211 */ /* 0x001fca00078e08ff */
[----:B------:R-:W0:Y:S01]  /*6d50*/  LDC R10, c[0x0][0x3d8] ;  /* 0x0000f600ff0a7b82 */ /* 0x000e220000000800 */
[----:B------:R1:W-:Y:S02]  /*6d60*/  STL.64 [R1+0x8c0], R12 ;  /* 0x0008c00c01007387 */ /* 0x0003e40000100a00 */
[----:B-1----:R-:W-:-:S04]  /*6d70*/  LEA R12, P2, R17, R0, 0x1 ;  /* 0x00000000110c7211 */ /* 0x002fc800078408ff */
[----:B------:R-:W-:Y:S01]  /*6d80*/  LEA.HI.X.SX32 R13, R17, R2, 0x1, P2 ;  /* 0x00000002110d7211 */ /* 0x000fe200010f0eff */
[----:B0-----:R-:W-:Y:S02]  /*6d90*/  IMAD R17, R10, 0x2, R18 ;  /* 0x000000020a117824 */ /* 0x001fe400078e0212 */
[----:B------:R-:W0:Y:S01]  /*6da0*/  LDC R10, c[0x0][0x3d8] ;  /* 0x0000f600ff0a7b82 */ /* 0x000e220000000800 */
[----:B------:R-:W-:-:S04]  /*6db0*/  LEA R26, P0, R29, R0, 0x1 ;  /* 0x000000001d1a7211 */ /* 0x000fc800078008ff */
[----:B------:R-:W-:Y:S02]  /*6dc0*/  LEA.HI.X.SX32 R27, R29, R2, 0x1, P0 ;  /* 0x000000021d1b7211 */ /* 0x000fe400000f0eff */
[----:B------:R-:W-:-:S04]  /*6dd0*/  LEA R24, P1, R21, R0, 0x1 ;  /* 0x0000000015187211 */ /* 0x000fc800078208ff */
[----:B------:R-:W-:Y:S01]  /*6de0*/  LEA.HI.X.SX32 R25, R21, R2, 0x1, P1 ;  /* 0x0000000215197211 */ /* 0x000fe200008f0eff */
[----:B------:R1:W-:Y:S01]  /*6df0*/  STL.64 [R1+0x8b8], R26 ;  /* 0x0008b81a01007387 */ /* 0x0003e20000100a00 */
[----:B0-----:R-:W-:Y:S02]  /*6e00*/  LEA R29, R10, R17, 0x1 ;  /* 0x000000110a1d7211 */ /* 0x001fe400078e08ff */
[----:B------:R-:W0:Y:S01]  /*6e10*/  LDC R10, c[0x0][0x3d8] ;  /* 0x0000f600ff0a7b82 */ /* 0x000e220000000800 */
[----:B------:R-:W-:Y:S04]  /*6e20*/  STL.64 [R1+0x8a8], R12 ;  /* 0x0008a80c01007387 */ /* 0x000fe80000100a00 */
[----:B------:R1:W-:Y:S02]  /*6e30*/  STL.64 [R1+0x8b0], R24 ;  /* 0x0008b01801007387 */ /* 0x0003e40000100a00 */
[----:B-1----:R-:W-:-:S02]  /*6e40*/  LEA R26, P1, R20, R0, 0x1 ;  /* 0x00000000141a7211 */ /* 0x002fc400078208ff */
[-C--:B------:R-:W-:Y:S01]  /*6e50*/  LEA R14, P2, R19, R0.reuse, 0x1 ;  /* 0x00000000130e7211 */ /* 0x080fe200078408ff */
[----:B------:R-:W3:Y:S01]  /*6e60*/  LDL.LU R21, [R1+0x64] ;  /* 0x0000640001157983 */ /* 0x000ee20000300800 */
[C---:B------:R-:W-:Y:S02]  /*6e70*/  LEA R24, P0, R8.reuse, R0, 0x1 ;  /* 0x0000000008187211 */ /* 0x040fe400078008ff */
[----:B------:R-:W-:Y:S02]  /*6e80*/  MOV R13, R6 ;  /* 0x00000006000d7202 */ /* 0x000fe40000000f00 */
[-C--:B------:R-:W-:Y:S01]  /*6e90*/  LEA.HI.X.SX32 R25, R8, R2.reuse, 0x1, P0 ;  /* 0x0000000208197211 */ /* 0x080fe200000f0eff */
[----:B------:R-:W3:Y:S01]  /*6ea0*/  LDL.LU R6, [R1+0x60] ;  /* 0x0000600001067983 */ /* 0x000ee20000300800 */
[----:B------:R-:W-:-:S03]  /*6eb0*/  LEA.HI.X.SX32 R27, R20, R2, 0x1, P1 ;  /* 0x00000002141b7211 */ /* 0x000fc600008f0eff */
[----:B------:R-:W-:Y:S01]  /*6ec0*/  STL.64 [R1+0x1498], R16 ;  /* 0x0014981001007387 */ /* 0x000fe20000100a00 */
[----:B------:R-:W-:Y:S01]  /*6ed0*/  LEA.HI.X.SX32 R15, R19, R2, 0x1, P2 ;  /* 0x00000002130f7211 */ /* 0x000fe200010f0eff */
[----:B0-----:R-:W-:Y:S01]  /*6ee0*/  IMAD R20, R10, 0x2, R29 ;  /* 0x000000020a147824 */ /* 0x001fe200078e021d */
[----:B------:R-:W0:Y:S01]  /*6ef0*/  LDC R19, c[0x0][0x3d8] ;  /* 0x0000f600ff137b82 */ /* 0x000e220000000800 */
[----:B------:R1:W-:Y:S04]  /*6f00*/  STL.64 [R1+0x8a0], R24 ;  /* 0x0008a01801007387 */ /* 0x0003e80000100a00 */
[----:B-1----:R-:W3:Y:S04]  /*6f10*/  LDL.LU R24, [R1+0x14c8] ;  /* 0x0014c80001187983 */ /* 0x002ee80000300800 */
[----:B------:R-:W3:Y:S04]  /*6f20*/  LDL.LU R8, [R1+0x78] ;  /* 0x0000780001087983 */ /* 0x000ee80000300800 */
[----:B------:R-:W3:Y:S04]  /*6f30*/  LDL.LU R10, [R1+0x74] ;  /* 0x00007400010a7983 */ /* 0x000ee80000300800 */
[----:B------:R-:W-:Y:S04]  /*6f40*/  STL.64 [R1+0x898], R26 ;  /* 0x0008981a01007387 */ /* 0x000fe80000100a00 */
[----:B------:R1:W-:Y:S04]  /*6f50*/  STL.64 [R1+0x1490], R28 ;  /* 0x0014901c01007387 */ /* 0x0003e80000100a00 */
[----:B------:R-:W-:Y:S01]  /*6f60*/  STL.64 [R1+0x890], R14 ;  /* 0x0008900e01007387 */ /* 0x000fe20000100a00 */
[----:B0-----:R-:W-:-:S03]  /*6f70*/  LEA R19, R19, R20, 0x1 ;  /* 0x0000001413137211 */ /* 0x001fc600078e08ff */
[----:B-1----:R-:W3:Y:S04]  /*6f80*/  LDL.LU R28, [R1+0x8c] ;  /* 0x00008c00011c7983 */ /* 0x002ee80000300800 */
[----:B------:R-:W3:Y:S01]  /*6f90*/  LDL.LU R29, [R1+0x88] ;  /* 0x00008800011d7983 */ /* 0x000ee20000300800 */
[----:B--2---:R-:W-:-:S04]  /*6fa0*/  LEA R26, P0, R22, R0, 0x1 ;  /* 0x00000000161a7211 */ /* 0x004fc800078008ff */
[----:B------:R-:W-:-:S05]  /*6fb0*/  LEA.HI.X.SX32 R27, R22, R2, 0x1, P0 ;  /* 0x00000002161b7211 */ /* 0x000fca00000f0eff */
[----:B------:R0:W-:Y:S04]  /*6fc0*/  STL.64 [R1+0x888], R26 ;  /* 0x0008881a01007387 */ /* 0x0001e80000100a00 */
[----:B0-----:R-:W2:Y:S01]  /*6fd0*/  LDL.LU R26, [R1+0x84] ;  /* 0x00008400011a7983 */ /* 0x001ea20000300800 */
[----:B----4-:R-:W-:-:S04]  /*6fe0*/  LEA R14, P2, R4, R0, 0x1 ;  /* 0x00000000040e7211 */ /* 0x010fc800078408ff */
[----:B------:R-:W-:Y:S02]  /*6ff0*/  LEA.HI.X.SX32 R15, R4, R2, 0x1, P2 ;  /* 0x00000002040f7211 */ /* 0x000fe400010f0eff */
[----:B------:R-:W0:Y:S01]  /*7000*/  LDC R4, c[0x0][0x3d8] ;  /* 0x0000f600ff047b82 */ /* 0x000e220000000800 */
[----:B---3--:R-:W-:-:S04]  /*7010*/  LEA R16, P1, R11, R0, 0x1 ;  /* 0x000000000b107211 */ /* 0x008fc800078208ff */
[----:B------:R-:W-:-:S05]  /*7020*/  LEA.HI.X.SX32 R17, R11, R2, 0x1, P1 ;  /* 0x000000020b117211 */ /* 0x000fca00008f0eff */
[----:B------:R-:W-:Y:S04]  /*7030*/  STL.64 [R1+0x880], R16 ;  /* 0x0008801001007387 */ /* 0x000fe80000100a00 */
[----:B------:R-:W3:Y:S04]  /*7040*/  LDL.LU R27, [R1+0x70] ;  /* 0x00007000011b7983 */ /* 0x000ee80000300800 */
[----:B------:R-:W-:Y:S04]  /*7050*/  STL.64 [R1+0x878], R14 ;  /* 0x0008780e01007387 */ /* 0x000fe80000100a00 */
[----:B------:R-:W4:Y:S04]  /*7060*/  LDL.LU R25, [R1+0x6c] ;  /* 0x00006c0001197983 */ /* 0x000f280000300800 */
[----:B------:R-:W2:Y:S01]  /*7070*/  LDL.LU R11, [R1+0x5c] ;  /* 0x00005c00010b7983 */ /* 0x000ea20000300800 */
[----:B0-----:R-:W-:-:S02]  /*7080*/  LEA R22, R4, R19, 0x1 ;  /* 0x0000001304167211 */ /* 0x001fc400078e08ff */
[----:B------:R-:W0:Y:S01]  /*7090*/  LDC R4, c[0x0][0x3d8] ;  /* 0x0000f600ff047b82 */ /* 0x000e220000000800 */
[----:B------:R1:W-:Y:S04]  /*70a0*/  STL.64 [R1+0x14a0], R18 ;  /* 0x0014a01201007387 */ /* 0x0003e80000100a00 */
[----:B-1----:R-:W2:Y:S04]  /*70b0*/  LDL.LU R18, [R1+0x80] ;  /* 0x0000800001127983 */ /* 0x002ea80000300800 */
[----:B------:R-:W3:Y:S01]  /*70c0*/  LDL.LU R19, [R1+0x7c] ;  /* 0x00007c0001137983 */ /* 0x000ee20000300800 */
[----:B0-----:R-:W-:-:S02]  /*70d0*/  LEA R22, R4, R22, 0x1 ;  /* 0x0000001604167211 */ /* 0x001fc400078e08ff */
[----:B------:R-:W0:Y:S01]  /*70e0*/  LDC R4, c[0x0][0x3d8] ;  /* 0x0000f600ff047b82 */ /* 0x000e220000000800 */
[----:B------:R-:W-:Y:S01]  /*70f0*/  IMAD.MOV.U32 R17, RZ, RZ, R13 ;  /* 0x000000ffff117224 */ /* 0x000fe200078e000d */
[----:B------:R-:W-:-:S04]  /*7100*/  LEA R16, P0, R13, R0, 0x1 ;  /* 0x000000000d107211 */ /* 0x000fc800078008ff */
[----:B------:R-:W-:-:S05]  /*7110*/  LEA.HI.X.SX32 R17, R17, R2, 0x1, P0 ;  /* 0x0000000211117211 */ /* 0x000fca00000f0eff */
[----:B------:R-:W-:Y:S01]  /*7120*/  STL.64 [R1+0x870], R16 ;  /* 0x0008701001007387 */ /* 0x000fe20000100a00 */
[----:B------:R-:W-:-:S04]  /*7130*/  LEA R14, P1, R21, R0, 0x1 ;  /* 0x00000000150e7211 */ /* 0x000fc800078208ff */
[----:B------:R-:W-:Y:S02]  /*7140*/  LEA.HI.X.SX32 R15, R21, R2, 0x1, P1 ;  /* 0x00000002150f7211 */ /* 0x000fe400008f0eff */
[----:B------:R-:W-:-:S03]  /*7150*/  LEA R12, P2, R6, R0, 0x1 ;  /* 0x00000000060c7211 */ /* 0x000fc600078408ff */
[----:B------:R-:W-:Y:S01]  /*7160*/  STL.64 [R1+0x868], R14 ;  /* 0x0008680e01007387 */ /* 0x000fe20000100a00 */
[----:B------:R-:W-:Y:S02]  /*7170*/  LEA.HI.X.SX32 R13, R6, R2, 0x1, P2 ;  /* 0x00000002060d7211 */ /* 0x000fe400010f0eff */
[----:B0-----:R-:W-:Y:S02]  /*7180*/  LEA R21, R4, R22, 0x1 ;  /* 0x0000001604157211 */ /* 0x001fe400078e08ff */
[----:B------:R-:W0:Y:S01]  /*7190*/  LDC R4, c[0x0][0x3d8] ;  /* 0x0000f600ff047b82 */ /* 0x000e220000000800 */
[----:B------:R1:W-:Y:S04]  /*71a0*/  STL.64 [R1+0x860], R12 ;  /* 0x0008600c01007387 */ /* 0x0003e80000100a00 */
[----:B------:R-:W-:Y:S01]  /*71b0*/  STL.64 [R1+0x1488], R20 ;  /* 0x0014881401007387 */ /* 0x000fe20000100a00 */
[----:B-1----:R-:W-:-:S04]  /*71c0*/  LEA R12, P2, R8, R0, 0x1 ;  /* 0x00000000080c7211 */ /* 0x002fc800078408ff */
[----:B------:R-:W-:Y:S02]  /*71d0*/  LEA.HI.X.SX32 R13, R8, R2, 0x1, P2 ;  /* 0x00000002080d7211 */ /* 0x000fe400010f0eff */
[----:B------:R-:W1:Y:S01]  /*71e0*/  LDC R8, c[0x0][0x3d8] ;  /* 0x0000f600ff087b82 */ /* 0x000e620000000800 */
[CC--:B--2---:R-:W-:Y:S02]  /*71f0*/  LEA R14, P0, R18.reuse, R0.reuse, 0x1 ;  /* 0x00000000120e7211 */ /* 0x0c4fe400078008ff */
[C---:B---3--:R-:W-:Y:S02]  /*7200*/  LEA R16, P1, R19.reuse, R0, 0x1 ;  /* 0x0000000013107211 */ /* 0x048fe400078208ff */
[-C--:B------:R-:W-:Y:S02]  /*7210*/  LEA.HI.X.SX32 R15, R18, R2.reuse, 0x1, P0 ;  /* 0x00000002120f7211 */ /* 0x080fe400000f0eff */
[----:B------:R-:W-:-:S03]  /*7220*/  LEA.HI.X.SX32 R17, R19, R2, 0x1, P1 ;  /* 0x0000000213117211 */ /* 0x000fc600008f0eff */
[----:B------:R2:W-:Y:S04]  /*7230*/  STL.64 [R1+0x858], R14 ;  /* 0x0008580e01007387 */ /* 0x0005e80000100a00 */
[----:B--2---:R-:W2:Y:S04]  /*7240*/  LDL.LU.64 R14, [R1+0x14c0] ;  /* 0x0014c000010e7983 */ /* 0x004ea80000300a00 */
[----:B------:R-:W-:Y:S04]  /*7250*/  STL.64 [R1+0x850], R16 ;  /* 0x0008501001007387 */ /* 0x000fe80000100a00 */
[----:B------:R3:W-:Y:S02]  /*7260*/  STL.64 [R1+0x848], R12 ;  /* 0x0008480c01007387 */ /* 0x0007e40000100a00 */
[----:B---3--:R-:W-:-:S04]  /*7270*/  LEA R12, P0, R28, R0, 0x1 ;  /* 0x000000001c0c7211 */ /* 0x008fc800078008ff */
[----:B------:R-:W-:-:S05]  /*7280*/  LEA.HI.X.SX32 R13, R28, R2, 0x1, P0 ;  /* 0x000000021c0d7211 */ /* 0x000fca00000f0eff */
[----:B------:R3:W-:Y:S04]  /*7290*/  STL.64 [R1+0x840], R12 ;  /* 0x0008400c01007387 */ /* 0x0007e80000100a00 */
[----:B---3--:R-:W3:Y:S01]  /*72a0*/  LDL.LU.64 R12, [R1+0x14b8] ;  /* 0x0014b800010c7983 */ /* 0x008ee20000300a00 */
[CC--:B------:R-:W-:Y:S02]  /*72b0*/  LEA R18, P1, R29.reuse, R0.reuse, 0x1 ;  /* 0x000000001d127211 */ /* 0x0c0fe400078208ff */
[C---:B------:R-:W-:Y:S02]  /*72c0*/  LEA R16, P2, R10.reuse, R0, 0x1 ;  /* 0x000000000a107211 */ /* 0x040fe400078408ff */
[-C--:B------:R-:W-:Y:S02]  /*72d0*/  LEA.HI.X.SX32 R19, R29, R2.reuse, 0x1, P1 ;  /* 0x000000021d137211 */ /* 0x080fe400008f0eff */
[----:B------:R-:W-:-:S02]  /*72e0*/  LEA.HI.X.SX32 R17, R10, R2, 0x1, P2 ;  /* 0x000000020a117211 */ /* 0x000fc400010f0eff */
[C---:B------:R-:W-:Y:S01]  /*72f0*/  LEA R28, P0, R26.reuse, R0, 0x1 ;  /* 0x000000001a1c7211 */ /* 0x040fe200078008ff */
[----:B------:R0:W-:Y:S03]  /*7300*/  STL.64 [R1+0x838], R18 ;  /* 0x0008381201007387 */ /* 0x0001e60000100a00 */
[----:B------:R-:W-:Y:S01]  /*7310*/  LEA.HI.X.SX32 R29, R26, R2, 0x1, P0 ;  /* 0x000000021a1d7211 */ /* 0x000fe200000f0eff */
[----:B------:R4:W-:Y:S01]  /*7320*/  STL.64 [R1+0x830], R16 ;  /* 0x0008301001007387 */ /* 0x0009e20000100a00 */
[-C--:B------:R-:W-:Y:S02]  /*7330*/  LEA R26, P0, R11, R0.reuse, 0x1 ;  /* 0x000000000b1a7211 */ /* 0x080fe400078008ff */
[-C--:B0-----:R-:W-:Y:S02]  /*7340*/  LEA R18, P1, R27, R0.reuse, 0x1 ;  /* 0x000000001b127211 */ /* 0x081fe400078208ff */
[----:B----4-:R-:W-:-:S02]  /*7350*/  LEA R16, P2, R25, R0, 0x1 ;  /* 0x0000000019107211 */ /* 0x010fc400078408ff */
[-C--:B------:R-:W-:Y:S02]  /*7360*/  LEA.HI.X.SX32 R19, R27, R2.reuse, 0x1, P1 ;  /* 0x000000021b137211 */ /* 0x080fe400008f0eff */
[-C--:B------:R-:W-:Y:S02]  /*7370*/  LEA.HI.X.SX32 R17, R25, R2.reuse, 0x1, P2 ;  /* 0x0000000219117211 */ /* 0x080fe400010f0eff */
[----:B------:R-:W-:Y:S01]  /*7380*/  LEA.HI.X.SX32 R27, R11, R2, 0x1, P0 ;  /* 0x000000020b1b7211 */ /* 0x000fe200000f0eff */
[----:B------:R-:W-:Y:S01]  /*7390*/  STL.64 [R1+0x828], R28 ;  /* 0x0008281c01007387 */ /* 0x000fe20000100a00 */
[----:B------:R-:W-:Y:S01]  /*73a0*/  IMAD R6, R4, 0x2, R21 ;  /* 0x0000000204067824 */ /* 0x000fe200078e0215 */
[----:B------:R-:W0:Y:S02]  /*73b0*/  LDC R25, c[0x0][0x3d8] ;  /* 0x0000f600ff197b82 */ /* 0x000e240000000800 */
[----:B------:R-:W-:Y:S04]  /*73c0*/  STL.64 [R1+0x820], R18 ;  /* 0x0008201201007387 */ /* 0x000fe80000100a00 */
[----:B------:R-:W-:Y:S02]  /*73d0*/  STL.64 [R1+0x818], R16 ;  /* 0x0008181001007387 */ /* 0x000fe40000100a00 */
[----:B------:R-:W4:Y:S02]  /*73e0*/  LDC R4, c[0x0][0x3d8] ;  /* 0x0000f600ff047b82 */ /* 0x000f240000000800 */
[----:B------:R1:W-:Y:S06]  /*73f0*/  STL.64 [R1+0x810], R26 ;  /* 0x0008101a01007387 */ /* 0x0003ec0000100a00 */
[----:B------:R-:W0:Y:S01]  /*7400*/  LDC R11, c[0x0][0x3d8] ;  /* 0x0000f600ff0b7b82 */ /* 0x000e220000000800 */
[----:B-1----:R-:W2:Y:S07]  /*7410*/  LDL.LU.64 R26, [R1+0x14b0] ;  /* 0x0014b000011a7983 */ /* 0x002eae0000300a00 */
[----:B------:R-:W1:Y:S01]  /*7420*/  LDC R17, c[0x0][0x3d8] ;  /* 0x0000f600ff117b82 */ /* 0x000e620000000800 */
[----:B----4-:R-:W-:-:S07]  /*7430*/  LEA R6, R4, R6, 0x1 ;  /* 0x0000000604067211 */ /* 0x010fce00078e08ff */
[----:B------:R-:W4:Y:S02]  /*7440*/  LDC R4, c[0x0][0x3d8] ;  /* 0x0000f600ff047b82 */ /* 0x000f240000000800 */
[----:B----4-:R-:W-:-:S05]  /*7450*/  LEA R4, R4, R6, 0x1 ;  /* 0x0000000604047211 */ /* 0x010fca00078e08ff */
[----:B------:R-:W-:Y:S02]  /*7460*/  IMAD R10, R8, 0x2, R4 ;  /* 0x00000002080a7824 */ /* 0x000fe400078e0204 */
[----:B------:R-:W4:Y:S03]  /*7470*/  LDC R8, c[0x0][0x3d8] ;  /* 0x0000f600ff087b82 */ /* 0x000f260000000800 */
[----:B----4-:R-:W-:-:S05]  /*7480*/  LEA R10, R8, R10, 0x1 ;  /* 0x0000000a080a7211 */ /* 0x010fca00078e08ff */
[----:B------:R-:W4:Y:S01]  /*7490*/  LDC R8, c[0x0][0x3d8] ;  /* 0x0000f600ff087b82 */ /* 0x000f220000000800 */
[----:B------:R-:W-:Y:S02]  /*74a0*/  LEA R18, P2, R9, R0, 0x1 ;  /* 0x0000000009127211 */ /* 0x000fe400078408ff */
[----:B0-----:R-:W-:Y:S02]  /*74b0*/  LEA R20, R25, R9, 0x1 ;  /* 0x0000000919147211 */ /* 0x001fe400078e08ff */
[----:B------:R-:W-:-:S03]  /*74c0*/  LEA.HI.X.SX32 R19, R9, R2, 0x1, P2 ;  /* 0x0000000209137211 */ /* 0x000fc600010f0eff */
[----:B------:R-:W0:Y:S01]  /*74d0*/  LDC R25, c[0x0][0x3d8] ;  /* 0x0000f600ff197b82 */ /* 0x000e220000000800 */
[----:B----4-:R-:W-:-:S05]  /*74e0*/  LEA R8, R8, R10, 0x1 ;  /* 0x0000000a08087211 */ /* 0x010fca00078e08ff */
[----:B-1----:R-:W-:-:S05]  /*74f0*/  IMAD R16, R17, 0x2, R8 ;  /* 0x0000000211107824 */ /* 0x002fca00078e0208 */
[----:B------:R-:W-:Y:S02]  /*7500*/  LEA R9, R11, R16, 0x1 ;  /* 0x000000100b097211 */ /* 0x000fe400078e08ff */
[----:B------:R-:W1:Y:S03]  /*7510*/  LDC R11, c[0x0][0x3d8] ;  /* 0x0000f600ff0b7b82 */ /* 0x000e660000000800 */
[----:B-1----:R-:W-:Y:S01]  /*7520*/  IMAD R11, R11, 0x2, R9 ;  /* 0x000000020b0b7824 */ /* 0x002fe200078e0209 */
[----:B---3--:R-:W-:-:S04]  /*7530*/  LEA R28, P1, R13, R0, 0x1 ;  /* 0x000000000d1c7211 */ /* 0x008fc800078208ff */
[----:B------:R-:W-:Y:S02]  /*7540*/  LEA.HI.X.SX32 R29, R13, R2, 0x1, P1 ;  /* 0x000000020d1d7211 */ /* 0x000fe400008f0eff */
[----:B------:R-:W3:Y:S01]  /*7550*/  LDL.LU R13, [R1+0x14a8] ;  /* 0x0014a800010d7983 */ /* 0x000ee20000300800 */
[----:B------:R-:W-:-:S03]  /*7560*/  LEA R16, P1, R7, R0, 0x1 ;  /* 0x0000000007107211 */ /* 0x000fc600078208ff */
[----:B------:R1:W-:Y:S01]  /*7570*/  STL.64 [R1+0x808], R28 ;  /* 0x0008081c01007387 */ /* 0x0003e20000100a00 */
[----:B------:R-:W-:-:S03]  /*7580*/  LEA.HI.X.SX32 R17, R7, R2, 0x1, P1 ;  /* 0x0000000207117211 */ /* 0x000fc600008f0eff */
[----:B------:R-:W-:Y:S01]  /*7590*/  STL.64 [R1+0x800], R18 ;  /* 0x0008001201007387 */ /* 0x000fe20000100a00 */
[----:B-1----:R-:W-:-:S04]  /*75a0*/  LEA R28, P0, R20, R0, 0x1 ;  /* 0x00000000141c7211 */ /* 0x002fc800078008ff */
[----:B------:R-:W-:Y:S01]  /*75b0*/  LEA.HI.X.SX32 R29, R20, R2, 0x1, P0 ;  /* 0x00000002141d7211 */ /* 0x000fe200000f0eff */
[----:B------:R-:W-:Y:S01]  /*75c0*/  STL.64 [R1+0x1480], R8 ;  /* 0x0014800801007387 */ /* 0x000fe20000100a00 */
[----:B------:R-:W1:Y:S03]  /*75d0*/  LDC R20, c[0x0][0x3d8] ;  /* 0x0000f600ff147b82 */ /* 0x000e660000000800 */
[----:B------:R4:W-:Y:S04]  /*75e0*/  STL.64 [R1+0x7f8], R28 ;  /* 0x0007f81c01007387 */ /* 0x0009e80000100a00 */
[----:B------:R0:W-:Y:S01]  /*75f0*/  STL.64 [R1+0x7f0], R16 ;  /* 0x0007f01001007387 */ /* 0x0001e20000100a00 */
[----:B----4-:R-:W4:Y:S08]  /*7600*/  LDC R29, c[0x0][0x3d8] ;  /* 0x0000f600ff1d7b82 */ /* 0x010f300000000800 */
[----:B0-----:R-:W0:Y:S01]  /*7610*/  LDC R16, c[0x0][0x3d8] ;  /* 0x0000f600ff107b82 */ /* 0x001e220000000800 */
[----:B------:R-:W-:-:S02]  /*7620*/  LEA R17, R25, R5, 0x1 ;  /* 0x0000000519117211 */ /* 0x000fc400078e08ff */
[----:B------:R-:W-:-:S04]  /*7630*/  LEA R25, R25, R5, 0x1 ;  /* 0x0000000519197211 */ /* 0x000fc800078e08ff */
[----:B------:R-:W-:Y:S01]  /*7640*/  LEA R28, P0, R25, R0, 0x1 ;  /* 0x00000000191c7211 */ /* 0x000fe200078008ff */
[----:B----4-:R-:W-:-:S03]  /*7650*/  IMAD R17, R29, 0x2, R17 ;  /* 0x000000021d117824 */ /* 0x010fc600078e0211 */
[----:B------:R-:W-:Y:S02]  /*7660*/  LEA.HI.X.SX32 R29, R25, R2, 0x1, P0 ;  /* 0x00000002191d7211 */ /* 0x000fe400000f0eff */
[----:B------:R-:W4:Y:S01]  /*7670*/  LDC R25, c[0x0][0x3d8] ;  /* 0x0000f600ff197b82 */ /* 0x000f220000000800 */
[----:B0-----:R-:W-:-:S07]  /*7680*/  LEA R7, R16, R11, 0x1 ;  /* 0x0000000b10077211 */ /* 0x001fce00078e08ff */
[----:B------:R-:W0:Y:S01]  /*7690*/  LDC R16, c[0x0][0x3d8] ;  /* 0x0000f600ff107b82 */ /* 0x000e220000000800 */
[----:B------:R-:W-:-:S04]  /*76a0*/  LEA R18, P2, R5, R0, 0x1 ;  /* 0x0000000005127211 */ /* 0x000fc800078408ff */
[----:B------:R-:W-:Y:S02]  /*76b0*/  LEA.HI.X.SX32 R19, R5, R2, 0x1, P2 ;  /* 0x0000000205137211 */ /* 0x000fe400010f0eff */
[C---:B------:R-:W-:Y:S02]  /*76c0*/  LEA R8, P2, R3.reuse, R0, 0x1 ;  /* 0x0000000003087211 */ /* 0x040fe400078408ff */
[----:B-1----:R-:W-:Y:S01]  /*76d0*/  LEA R5, R20, R7, 0x1 ;  /* 0x0000000714057211 */ /* 0x002fe200078e08ff */
[----:B------:R1:W-:Y:S01]  /*76e0*/  STL.64 [R1+0x7e8], R18 ;  /* 0x0007e81201007387 */ /* 0x0003e20000100a00 */
[----:B------:R-:W-:Y:S02]  /*76f0*/  LEA.HI.X.SX32 R9, R3, R2, 0x1, P2 ;  /* 0x0000000203097211 */ /* 0x000fe400010f0eff */
[----:B-1----:R-:W-:Y:S01]  /*7700*/  LEA R18, P1, R17, R0, 0x1 ;  /* 0x0000000011127211 */ /* 0x002fe200078208ff */
[----:B0-----:R-:W-:Y:S01]  /*7710*/  IMAD R16, R16, 0x2, R3 ;  /* 0x0000000210107824 */ /* 0x001fe200078e0203 */
[----:B----4-:R-:W-:-:S02]  /*7720*/  LEA R3, R25, R5, 0x1 ;  /* 0x0000000519037211 */ /* 0x010fc400078e08ff */
[----:B------:R-:W0:Y:S01]  /*7730*/  LDC R25, c[0x0][0x3d8] ;  /* 0x0000f600ff197b82 */ /* 0x000e220000000800 */
[----:B------:R-:W-:-:S07]  /*7740*/  LEA.HI.X.SX32 R19, R17, R2, 0x1, P1 ;  /* 0x0000000211137211 */ /* 0x000fce00008f0eff */
[----:B------:R-:W1:Y:S01]  /*7750*/  LDC R17, c[0x0][0x3d8] ;  /* 0x0000f600ff117b82 */ /* 0x000e620000000800 */
[----:B------:R4:W-:Y:S04]  /*7760*/  STL.64 [R1+0x7e0], R28 ;  /* 0x0007e01c01007387 */ /* 0x0009e80000100a00 */
[----:B------:R2:W-:Y:S01]  /*7770*/  STL.64 [R1+0x7d8], R18 ;  /* 0x0007d81201007387 */ /* 0x0005e20000100a00 */
[-C--:B----4-:R-:W-:Y:S02]  /*7780*/  LEA R28, P0, R16, R0.reuse, 0x1 ;  /* 0x00000000101c7211 */ /* 0x090fe400078008ff */
[----:B--2---:R-:W-:Y:S02]  /*7790*/  LEA R18, P1, R24, R0, 0x1 ;  /* 0x0000000018127211 */ /* 0x004fe400078208ff */
[----:B------:R-:W-:-:S02]  /*77a0*/  LEA.HI.X.SX32 R29, R16, R2, 0x1, P0 ;  /* 0x00000002101d7211 */ /* 0x000fc400000f0eff */
[----:B------:R-:W-:Y:S01]  /*77b0*/  LEA.HI.X.SX32 R19, R24, R2, 0x1, P1 ;  /* 0x0000000218137211 */ /* 0x000fe200008f0eff */
[----:B------:R2:W-:Y:S01]  /*77c0*/  STL.64 [R1+0x7d0], R8 ;  /* 0x0007d00801007387 */ /* 0x0005e20000100a00 */
[----:B0-----:R-:W-:-:S03]  /*77d0*/  LEA R25, R25, R3, 0x1 ;  /* 0x0000000319197211 */ /* 0x001fc600078e08ff */
[----:B------:R0:W-:Y:S01]  /*77e0*/  STL.64 [R1+0x7c8], R28 ;  /* 0x0007c81c01007387 */ /* 0x0001e20000100a00 */
[----:B------:R-:W-:-:S03]  /*77f0*/  LEA R16, P1, R14, R0, 0x1 ;  /* 0x000000000e107211 */ /* 0x000fc600078208ff */
[----:B------:R4:W-:Y:S01]  /*7800*/  STL.64 [R1+0x7c0], R18 ;  /* 0x0007c01201007387 */ /* 0x0009e20000100a00 */
[----:B--2---:R-:W-:-:S04]  /*7810*/  LEA R8, P2, R23, R0, 0x1 ;  /* 0x0000000017087211 */ /* 0x004fc800078408ff */
[----:B------:R-:W-:Y:S01]  /*7820*/  LEA.HI.X.SX32 R9, R23, R2, 0x1, P2 ;  /* 0x0000000217097211 */ /* 0x000fe200010f0eff */
[----:B0-----:R-:W0:Y:S01]  /*7830*/  LDC R29, c[0x0][0x3d8] ;  /* 0x0000f600ff1d7b82 */ /* 0x001e220000000800 */
[----:B----4-:R-:W-:Y:S01]  /*7840*/  LEA R18, P0, R26, R0, 0x1 ;  /* 0x000000001a127211 */ /* 0x010fe200078008ff */
[----:B-1----:R-:W-:Y:S01]  /*7850*/  IMAD R23, R17, 0x2, R25 ;  /* 0x0000000211177824 */ /* 0x002fe200078e0219 */
[-C--:B------:R-:W-:Y:S02]  /*7860*/  LEA.HI.X.SX32 R17, R14, R2.reuse, 0x1, P1 ;  /* 0x000000020e117211 */ /* 0x080fe400008f0eff */
[----:B------:R-:W-:Y:S01]  /*7870*/  LEA.HI.X.SX32 R19, R26, R2, 0x1, P0 ;  /* 0x000000021a137211 */ /* 0x000fe200000f0eff */
[----:B------:R-:W-:Y:S02]  /*7880*/  STL.64 [R1+0x7b8], R8 ;  /* 0x0007b80801007387 */ /* 0x000fe40000100a00 */
[----:B------:R-:W1:Y:S02]  /*7890*/  LDC R26, c[0x0][0x3d8] ;  /* 0x0000f600ff1a7b82 */ /* 0x000e640000000800 */
[----:B------:R2:W-:Y:S04]  /*78a0*/  STL.64 [R1+0x7b0], R18 ;  /* 0x0007b01201007387 */ /* 0x0005e80000100a00 */
[----:B--2---:R-:W2:Y:S04]  /*78b0*/  LDL.LU.64 R18, [R1+0x14a0] ;  /* 0x0014a00001127983 */ /* 0x004ea80000300a00 */
[----:B------:R4:W-:Y:S04]  /*78c0*/  STL.64 [R1+0x7a8], R16 ;  /* 0x0007a81001007387 */ /* 0x0009e80000100a00 */
[----:B----4-:R-:W4:Y:S01]  /*78d0*/  LDL.LU.64 R16, [R1+0x1498] ;  /* 0x0014980001107983 */ /* 0x010f220000300a00 */
[----:B0-----:R-:W-:-:S02]  /*78e0*/  LEA R24, R29, R23, 0x1 ;  /* 0x000000171d187211 */ /* 0x001fc400078e08ff */
[----:B------:R-:W0:Y:S01]  /*78f0*/  LDC R29, c[0x0][0x3d8] ;  /* 0x0000f600ff1d7b82 */ /* 0x000e220000000800 */
[CC--:B------:R-:W-:Y:S02]  /*7900*/  LEA R8, P2, R12.reuse, R0.reuse, 0x1 ;  /* 0x000000000c087211 */ /* 0x0c0fe400078408ff */
[----:B------:R-:W-:Y:S02]  /*7910*/  LEA R28, P0, R27, R0, 0x1 ;  /* 0x000000001b1c7211 */ /* 0x000fe400078008ff */
[----:B------:R-:W-:Y:S01]  /*7920*/  LEA.HI.X.SX32 R9, R12, R2, 0x1, P2 ;  /* 0x000000020c097211 */ /* 0x000fe200010f0eff */
[----:B------:R-:W-:Y:S04]  /*7930*/  STL.64 [R1+0x1478], R24 ;  /* 0x0014781801007387 */ /* 0x000fe80000100a00 */
[----:B------:R-:W-:Y:S01]  /*7940*/  STL.64 [R1+0x7a0], R8 ;  /* 0x0007a00801007387 */ /* 0x000fe20000100a00 */
[----:B0-----:R-:W-:-:S02]  /*7950*/  LEA R12, R29, R24, 0x1 ;  /* 0x000000181d0c7211 */ /* 0x001fc400078e08ff */
[----:B------:R-:W-:-:S03]  /*7960*/  LEA.HI.X.SX32 R29, R27, R2, 0x1, P0 ;  /* 0x000000021b1d7211 */ /* 0x000fc600000f0eff */
[----:B---3--:R-:W-:Y:S01]  /*7970*/  STL.64 [R1+0x1470], R12 ;  /* 0x0014700c01007387 */ /* 0x008fe20000100a00 */
[----:B----4-:R-:W-:-:S05]  /*7980*/  LEA R20, P1, R16, R0, 0x1 ;  /* 0x0000000010147211 */ /* 0x010fca00078208ff */
[----:B------:R-:W-:Y:S04]  /*7990*/  STL [R1+0x790], R20 ;  /* 0x0007901401007387 */ /* 0x000fe80000100800 */
[----:B------:R0:W-:Y:S04]  /*79a0*/  STL.64 [R1+0x798], R28 ;  /* 0x0007981c01007387 */ /* 0x0001e80000100a00 */
[----:B0-----:R-:W3:Y:S01]  /*79b0*/  LDL.LU.64 R28, [R1+0x1490] ;  /* 0x00149000011c7983 */ /* 0x001ee20000300a00 */
[----:B------:R-:W-:Y:S02]  /*79c0*/  MOV R13, R21 ;  /* 0x00000015000d7202 */ /* 0x000fe40000000f00 */
[----:B------:R-:W0:Y:S01]  /*79d0*/  LDC R21, c[0x0][0x3d8] ;  /* 0x0000f600ff157b82 */ /* 0x000e220000000800 */
[----:B------:R-:W-:Y:S01]  /*79e0*/  LEA R8, P2, R15, R0, 0x1 ;  /* 0x000000000f087211 */ /* 0x000fe200078408ff */
[----:B-1----:R-:W-:Y:S01]  /*79f0*/  IMAD R14, R26, 0x2, R12 ;  /* 0x000000021a0e7824 */ /* 0x002fe200078e020c */
[----:B------:R-:W-:-:S02]  /*7a00*/  MOV R12, R20 ;  /* 0x00000014000c7202 */ /* 0x000fc40000000f00 */
[-C--:B------:R-:W-:Y:S02]  /*7a10*/  LEA.HI.X.SX32 R9, R15, R2.reuse, 0x1, P2 ;  /* 0x000000020f097211 */ /* 0x080fe400010f0eff */
[----:B------:R-:W-:-:S03]  /*7a20*/  LEA.HI.X.SX32 R13, R16, R2, 0x1, P1 ;  /* 0x00000002100d7211 */ /* 0x000fc600008f0eff */
[----:B------:R1:W-:Y:S04]  /*7a30*/  STL.64 [R1+0x788], R8 ;  /* 0x0007880801007387 */ /* 0x0003e80000100a00 */
[----:B------:R-:W-:Y:S01]  /*7a40*/  STL [R1+0x794], R13 ;  /* 0x0007940d01007387 */ /* 0x000fe20000100800 */
[----:B-1----:R-:W1:Y:S01]  /*7a50*/  LDC R9, c[0x0][0x3d8] ;  /* 0x0000f600ff097b82 */ /* 0x002e620000000800 */
[----:B0-----:R-:W-:Y:S01]  /*7a60*/  IMAD R15, R21, 0x2, R14 ;  /* 0x00000002150f7824 */ /* 0x001fe200078e020e */
[----:B--2---:R-:W-:-:S04]  /*7a70*/  LEA R26, P1, R18, R0, 0x1 ;  /* 0x00000000121a7211 */ /* 0x004fc800078208ff */
[----:B------:R-:W-:Y:S02]  /*7a80*/  LEA.HI.X.SX32 R27, R18, R2, 0x1, P1 ;  /* 0x00000002121b7211 */ /* 0x000fe400008f0eff */
[----:B---3--:R-:W-:-:S04]  /*7a90*/  LEA R20, P0, R28, R0, 0x1 ;  /* 0x000000001c147211 */ /* 0x008fc800078008ff */
[----:B------:R-:W-:-:S05]  /*7aa0*/  LEA.HI.X.SX32 R21, R28, R2, 0x1, P0 ;  /* 0x000000021c157211 */ /* 0x000fca00000f0eff */
[----:B------:R0:W-:Y:S04]  /*7ab0*/  STL.64 [R1+0x780], R20 ;  /* 0x0007801401007387 */ /* 0x0001e80000100a00 */
[----:B0-----:R-:W2:Y:S01]  /*7ac0*/  LDL.LU.64 R20, [R1+0x1488] ;  /* 0x0014880001147983 */ /* 0x001ea20000300a00 */
[----:B-1----:R-:W-:Y:S02]  /*7ad0*/  LEA R16, R9, R15, 0x1 ;  /* 0x0000000f09107211 */ /* 0x002fe400078e08ff */
[----:B------:R-:W0:Y:S01]  /*7ae0*/  LDC R9, c[0x0][0x3d8] ;  /* 0x0000f600ff097b82 */ /* 0x000e220000000800 */
[----:B------:R1:W-:Y:S07]  /*7af0*/  STL.64 [R1+0x778], R26 ;  /* 0x0007781a01007387 */ /* 0x0003ee0000100a00 */
[----:B-1----:R-:W1:Y:S01]  /*7b00*/  LDC R26, c[0x0][0x3d8] ;  /* 0x0000f600ff1a7b82 */ /* 0x002e620000000800 */
[----:B------:R-:W-:-:S04]  /*7b10*/  LEA R12, P2, R17, R0, 0x1 ;  /* 0x00000000110c7211 */ /* 0x000fc800078408ff */
[----:B------:R-:W-:Y:S02]  /*7b20*/  LEA.HI.X.SX32 R13, R17, R2, 0x1, P2 ;  /* 0x00000002110d7211 */ /* 0x000fe400010f0eff */
[----:B------:R-:W-:Y:S01]  /*7b30*/  LEA R8, P0, R29, R0, 0x1 ;  /* 0x000000001d087211 */ /* 0x000fe200078008ff */
[----:B------:R-:W3:Y:S01]  /*7b40*/  LDC R27, c[0x0][0x3d8] ;  /* 0x0000f600ff1b7b82 */ /* 0x000ee20000000800 */
[----:B0-----:R-:W-:-:S05]  /*7b50*/  LEA R17, R9, R16, 0x1 ;  /* 0x0000001009117211 */ /* 0x001fca00078e08ff */
[----:B-1----:R-:W-:Y:S02]  /*7b60*/  IMAD R18, R26, 0x2, R17 ;  /* 0x000000021a127824 */ /* 0x002fe400078e0211 */
[----:B------:R-:W0:Y:S01]  /*7b70*/  LDC R26, c[0x0][0x3d8] ;  /* 0x0000f600ff1a7b82 */ /* 0x000e220000000800 */
[----:B------:R-:W-:Y:S02]  /*7b80*/  LEA.HI.X.SX32 R9, R29, R2, 0x1, P0 ;  /* 0x000000021d097211 */ /* 0x000fe400000f0eff */
[----:B------:R-:W-:-:S05]  /*7b90*/  MOV R29, R25 ;  /* 0x00000019001d7202 */ /* 0x000fca0000000f00 */
[----:B------:R-:W1:Y:S01]  /*7ba0*/  LDC R25, c[0x0][0x3d8] ;  /* 0x0000f600ff197b82 */ /* 0x000e620000000800 */
[----:B------:R4:W-:Y:S01]  /*7bb0*/  STL.64 [R1+0x770], R12 ;  /* 0x0007700c01007387 */ /* 0x0009e20000100a00 */
[----:B0-----:R-:W-:Y:S01]  /*7bc0*/  IMAD R26, R26, 0x2, R19 ;  /* 0x000000021a1a7824 */ /* 0x001fe200078e0213 */
[----:B----4-:R-:W-:-:S04]  /*7bd0*/  LEA R12, P2, R19, R0, 0x1 ;  /* 0x00000000130c7211 */ /* 0x010fc800078408ff */
[----:B------:R-:W-:Y:S02]  /*7be0*/  LEA.HI.X.SX32 R13, R19, R2, 0x1, P2 ;  /* 0x00000002130d7211 */ /* 0x000fe400010f0eff */
[----:B-1----:R-:W-:Y:S02]  /*7bf0*/  LEA R19, R25, R18, 0x1 ;  /* 0x0000001219137211 */ /* 0x002fe400078e08ff */
[----:B--2---:R-:W-:-:S04]  /*7c00*/  LEA R24, P1, R20, R0, 0x1 ;  /* 0x0000000014187211 */ /* 0x004fc800078208ff */
[----:B------:R-:W-:Y:S01]  /*7c10*/  LEA.HI.X.SX32 R29, R20, R2, 0x1, P1 ;  /* 0x00000002141d7211 */ /* 0x000fe200008f0eff */
[----:B------:R-:W-:Y:S01]  /*7c20*/  STL [R1+0x760], R24 ;  /* 0x0007601801007387 */ /* 0x000fe20000100800 */
[----:B------:R-:W-:Y:S01]  /*7c30*/  MOV R28, R24 ;  /* 0x00000018001c7202 */ /* 0x000fe20000000f00 */
[----:B------:R-:W0:Y:S01]  /*7c40*/  LDC R20, c[0x0][0x3d8] ;  /* 0x0000f600ff147b82 */ /* 0x000e220000000800 */
[C---:B------:R-:W-:Y:S01]  /*7c50*/  LEA R28, P0, R26.reuse, R0, 0x1 ;  /* 0x000000001a1c7211 */ /* 0x040fe200078008ff */
[----:B------:R1:W-:Y:S04]  /*7c60*/  STL.64 [R1+0x768], R8 ;  /* 0x0007680801007387 */ /* 0x0003e80000100a00 */
[----:B-1----:R-:W2:Y:S04]  /*7c70*/  LDL.LU.64 R8, [R1+0x1480] ;  /* 0x0014800001087983 */ /* 0x002ea80000300a00 */
[----:B------:R1:W-:Y:S02]  /*7c80*/  STL [R1+0x764], R29 ;  /* 0x0007641d01007387 */ /* 0x0003e40000100800 */
[----:B-1----:R-:W-:-:S02]  /*7c90*/  LEA.HI.X.SX32 R29, R26, R2, 0x1, P0 ;  /* 0x000000021a1d7211 */ /* 0x002fc400000f0eff */
[----:B------:R-:W1:Y:S01]  /*7ca0*/  LDC R26, c[0x0][0x3d8] ;  /* 0x0000f600ff1a7b82 */ /* 0x000e620000000800 */
[----:B------:R4:W-:Y:S01]  /*7cb0*/  STL.64 [R1+0x758], R12 ;  /* 0x0007580c01007387 */ /* 0x0009e20000100a00 */
[----:B------:R-:W-:Y:S01]  /*7cc0*/  LEA R24, P1, R22, R0, 0x1 ;  /* 0x0000000016187211 */ /* 0x000fe200078208ff */
[----:B---3--:R-:W-:-:S03]  /*7cd0*/  IMAD R27, R27, 0x2, R21 ;  /* 0x000000021b1b7824 */ /* 0x008fc600078e0215 */
[----:B------:R-:W-:Y:S02]  /*7ce0*/  LEA.HI.X.SX32 R25, R22, R2, 0x1, P1 ;  /* 0x0000000216197211 */ /* 0x000fe400008f0eff */
[C---:B----4-:R-:W-:Y:S01]  /*7cf0*/  LEA R12, P2, R21.reuse, R0, 0x1 ;  /* 0x00000000150c7211 */ /* 0x050fe200078408ff */
[----:B------:R-:W-:Y:S03]  /*7d00*/  STL.64 [R1+0x750], R28 ;  /* 0x0007501c01007387 */ /* 0x000fe60000100a00 */
[----:B------:R-:W-:Y:S01]  /*7d10*/  LEA.HI.X.SX32 R13, R21, R2, 0x1, P2 ;  /* 0x00000002150d7211 */ /* 0x000fe200010f0eff */
[----:B------:R3:W-:Y:S01]  /*7d20*/  STL.64 [R1+0x748], R24 ;  /* 0x0007481801007387 */ /* 0x0007e20000100a00 */
[----:B0-----:R-:W-:-:S03]  /*7d30*/  LEA R20, R20, R19, 0x1 ;  /* 0x0000001314147211 */ /* 0x001fc600078e08ff */
[----:B------:R0:W-:Y:S01]  /*7d40*/  STL.64 [R1+0x740], R12 ;  /* 0x0007400c01007387 */ /* 0x0001e20000100a00 */
[----:B-1----:R-:W-:Y:S02]  /*7d50*/  LEA R21, R26, R20, 0x1 ;  /* 0x000000141a157211 */ /* 0x002fe400078e08ff */
[----:B------:R-:W1:Y:S01]  /*7d60*/  LDC R26, c[0x0][0x3d8] ;  /* 0x0000f600ff1a7b82 */ /* 0x000e620000000800 */
[CC--:B---3--:R-:W-:Y:S02]  /*7d70*/  LEA R24, P1, R6.reuse, R0.reuse, 0x1 ;  /* 0x0000000006187211 */ /* 0x0c8fe400078208ff */
[C---:B0-----:R-:W-:Y:S02]  /*7d80*/  LEA R12, P0, R27.reuse, R0, 0x1 ;  /* 0x000000001b0c7211 */ /* 0x041fe400078008ff */
[-C--:B------:R-:W-:Y:S02]  /*7d90*/  LEA.HI.X.SX32 R25, R6, R2.reuse, 0x1, P1 ;  /* 0x0000000206197211 */ /* 0x080fe400008f0eff */
[----:B------:R-:W-:Y:S01]  /*7da0*/  LEA.HI.X.SX32 R13, R27, R2, 0x1, P0 ;  /* 0x000000021b0d7211 */ /* 0x000fe200000f0eff */
[----:B------:R-:W-:Y:S01]  /*7db0*/  STL.64 [R1+0x1468], R20 ;  /* 0x0014681401007387 */ /* 0x000fe20000100a00 */
[----:B------:R-:W0:Y:S03]  /*7dc0*/  LDC R27, c[0x0][0x3d8] ;  /* 0x0000f600ff1b7b82 */ /* 0x000e260000000800 */
[----:B------:R-:W-:Y:S04]  /*7dd0*/  STL.64 [R1+0x738], R12 ;  /* 0x0007380c01007387 */ /* 0x000fe80000100a00 */
[----:B------:R3:W-:Y:S01]  /*7de0*/  STL.64 [R1+0x730], R24 ;  /* 0x0007301801007387 */ /* 0x0007e20000100a00 */
[----:B------:R-:W-:Y:S01]  /*7df0*/  LEA R28, P2, R4, R0, 0x1 ;  /* 0x00000000041c7211 */ /* 0x000fe200078408ff */
[----:B------:R-:W4:Y:S01]  /*7e00*/  LDC R6, c[0x0][0x3d8] ;  /* 0x0000f600ff067b82 */ /* 0x000f220000000800 */
[----:B-1----:R-:W-:-:S07]  /*7e10*/  LEA R22, R26, R21, 0x1 ;  /* 0x000000151a167211 */ /* 0x002fce00078e08ff */
[----:B------:R-:W1:Y:S01]  /*7e20*/  LDC R26, c[0x0][0x3d8] ;  /* 0x0000f600ff1a7b82 */ /* 0x000e620000000800 */
[----:B---3--:R-:W3:Y:S07]  /*7e30*/  LDL.LU.64 R24, [R1+0x1478] ;  /* 0x0014780001187983 */ /* 0x008eee0000300a00 */
[----:B------:R-:W0:Y:S01]  /*7e40*/  LDC R13, c[0x0][0x3d8] ;  /* 0x0000f600ff0d7b82 */ /* 0x000e220000000800 */
[----:B------:R-:W-:Y:S02]  /*7e50*/  LEA.HI.X.SX32 R29, R4, R2, 0x1, P2 ;  /* 0x00000002041d7211 */ /* 0x000fe400010f0eff */
[----:B------:R-:W-:-:S03]  /*7e60*/  LEA R20, P1, R10, R0, 0x1 ;  /* 0x000000000a147211 */ /* 0x000fc600078208ff */
[----:B------:R1:W-:Y:S02]  /*7e70*/  STL.64 [R1+0x728], R28 ;  /* 0x0007281c01007387 */ /* 0x0003e40000100a00 */
[----:B-1----:R-:W-:-:S05]  /*7e80*/  IMAD R26, R26, 0x2, R4 ;  /* 0x000000021a1a7824 */ /* 0x002fca00078e0204 */
[----:B------:R-:W-:Y:S02]  /*7e90*/  LEA R28, P0, R26, R0, 0x1 ;  /* 0x000000001a1c7211 */ /* 0x000fe400078008ff */
[-C--:B------:R-:W-:Y:S02]  /*7ea0*/  LEA.HI.X.SX32 R21, R10, R2.reuse, 0x1, P1 ;  /* 0x000000020a157211 */ /* 0x080fe400008f0eff */
[----:B------:R-:W-:Y:S02]  /*7eb0*/  LEA.HI.X.SX32 R29, R26, R2, 0x1, P0 ;  /* 0x000000021a1d7211 */ /* 0x000fe400000f0eff */
[----:B0-----:R-:W-:Y:S01]  /*7ec0*/  LEA R4, R13, R22, 0x1 ;  /* 0x000000160d047211 */ /* 0x001fe200078e08ff */
[----:B------:R-:W0:Y:S02]  /*7ed0*/  LDC R26, c[0x0][0x3d8] ;  /* 0x0000f600ff1a7b82 */ /* 0x000e240000000800 */
[----:B------:R1:W-:Y:S04]  /*7ee0*/  STL.64 [R1+0x720], R28 ;  /* 0x0007201c01007387 */ /* 0x0003e80000100a00 */
[----:B------:R0:W-:Y:S01]  /*7ef0*/  STL.64 [R1+0x718], R20 ;  /* 0x0007181401007387 */ /* 0x0001e20000100a00 */
[----:B--2---:R-:W-:Y:S01]  /*7f00*/  LEA R12, P2, R8, R0, 0x1 ;  /* 0x00000000080c7211 */ /* 0x004fe200078408ff */
[----:B------:R-:W-:-:S03]  /*7f10*/  IMAD R27, R27, 0x2, R8 ;  /* 0x000000021b1b7824 */ /* 0x000fc600078e0208 */
[----:B------:R-:W-:Y:S02]  /*7f20*/  LEA.HI.X.SX32 R13, R8, R2, 0x1, P2 ;  /* 0x00000002080d7211 */ /* 0x000fe400010f0eff */
[-C--:B-1----:R-:W-:Y:S02]  /*7f30*/  LEA R28, P0, R27, R0.reuse, 0x1 ;  /* 0x000000001b1c7211 */ /* 0x082fe400078008ff */
[----:B0-----:R-:W-:Y:S01]  /*7f40*/  LEA R20, P1, R9, R0, 0x1 ;  /* 0x0000000009147211 */ /* 0x001fe200078208ff */
[----:B------:R0:W-:Y:S01]  /*7f50*/  STL.64 [R1+0x710], R12 ;  /* 0x0007100c01007387 */ /* 0x0001e20000100a00 */
[-C--:B------:R-:W-:Y:S02]  /*7f60*/  LEA.HI.X.SX32 R29, R27, R2.reuse, 0x1, P0 ;  /* 0x000000021b1d7211 */ /* 0x080fe400000f0eff */
[----:B------:R-:W-:Y:S02]  /*7f70*/  LEA.HI.X.SX32 R21, R9, R2, 0x1, P1 ;  /* 0x0000000209157211 */ /* 0x000fe400008f0eff */
[C---:B0-----:R-:W-:Y:S01]  /*7f80*/  LEA R12, P2, R11.reuse, R0, 0x1 ;  /* 0x000000000b0c7211 */ /* 0x041fe200078408ff */
[----:B------:R0:W-:Y:S03]  /*7f90*/  STL.64 [R1+0x708], R28 ;  /* 0x0007081c01007387 */ /* 0x0001e60000100a00 */
[----:B------:R-:W-:Y:S01]  /*7fa0*/  LEA.HI.X.SX32 R13, R11, R2, 0x1, P2 ;  /* 0x000000020b0d7211 */ /* 0x000fe200010f0eff */
[----:B------:R1:W-:Y:S04]  /*7fb0*/  STL.64 [R1+0x700], R20 ;  /* 0x0007001401007387 */ /* 0x0003e80000100a00 */
[----:B------:R2:W-:Y:S01]  /*7fc0*/  STL.64 [R1+0x6f8], R12 ;  /* 0x0006f80c01007387 */ /* 0x0005e20000100a00 */
[----:B0-----:R-:W-:-:S02]  /*7fd0*/  LEA R28, P0, R7, R0, 0x1 ;  /* 0x00000000071c7211 */ /* 0x001fc400078008ff */
[----:B-1----:R-:W-:Y:S02]  /*7fe0*/  LEA R20, P1, R5, R0, 0x1 ;  /* 0x0000000005147211 */ /* 0x002fe400078208ff */
[----:B------:R-:W-:Y:S02]  /*7ff0*/  LEA.HI.X.SX32 R29, R7, R2, 0x1, P0 ;  /* 0x00000002071d7211 */ /* 0x000fe400000f0eff */
[----:B--2---:R-:W-:Y:S02]  /*8000*/  LEA R12, P2, R3, R0, 0x1 ;  /* 0x00000000030c7211 */ /* 0x004fe400078408ff */
[-C--:B------:R-:W-:Y:S02]  /*8010*/  LEA.HI.X.SX32 R21, R5, R2.reuse, 0x1, P1 ;  /* 0x0000000205157211 */ /* 0x080fe400008f0eff */
[----:B------:R-:W-:Y:S01]  /*8020*/  LEA.HI.X.SX32 R13, R3, R2, 0x1, P2 ;  /* 0x00000002030d7211 */ /* 0x000fe200010f0eff */
[----:B------:R-:W-:Y:S04]  /*8030*/  STL.64 [R1+0x6f0], R28 ;  /* 0x0006f01c01007387 */ /* 0x000fe80000100a00 */
[----:B------:R-:W-:Y:S04]  /*8040*/  STL.64 [R1+0x6e8], R20 ;  /* 0x0006e81401007387 */ /* 0x000fe80000100a00 */
[----:B------:R3:W-:Y:S02]  /*8050*/  STL.64 [R1+0x6e0], R12 ;  /* 0x0006e00c01007387 */ /* 0x0007e40000100a00 */
[----:B---3--:R-:W-:-:S04]  /*8060*/  LEA R12, P0, R25, R0, 0x1 ;  /* 0x00000000190c7211 */ /* 0x008fc800078008ff */
[----:B------:R-:W-:-:S05]  /*8070*/  LEA.HI.X.SX32 R13, R25, R2, 0x1, P0 ;  /* 0x00000002190d7211 */ /* 0x000fca00000f0eff */
[----:B------:R0:W-:Y:S04]  /*8080*/  STL.64 [R1+0x6d8], R12 ;  /* 0x0006d80c01007387 */ /* 0x0001e80000100a00 */
[----:B0-----:R-:W2:Y:S01]  /*8090*/  LDL.LU.64 R12, [R1+0x1470] ;  /* 0x00147000010c7983 */ /* 0x001ea20000300a00 */
[CC--:B------:R-:W-:Y:S02]  /*80a0*/  LEA R28, P1, R23.reuse, R0.reuse, 0x1 ;  /* 0x00000000171c7211 */ /* 0x0c0fe400078208ff */
[C---:B------:R-:W-:Y:S02]  /*80b0*/  LEA R20, P2, R24.reuse, R0, 0x1 ;  /* 0x0000000018147211 */ /* 0x040fe400078408ff */
[-C--:B------:R-:W-:Y:S02]  /*80c0*/  LEA.HI.X.SX32 R29, R23, R2.reuse, 0x1, P1 ;  /* 0x00000002171d7211 */ /* 0x080fe400008f0eff */
[----:B------:R-:W-:-:S03]  /*80d0*/  LEA.HI.X.SX32 R21, R24, R2, 0x1, P2 ;  /* 0x0000000218157211 */ /* 0x000fc600010f0eff */
[----:B------:R-:W-:Y:S01]  /*80e0*/  STL.64 [R1+0x6d0], R28 ;  /* 0x0006d01c01007387 */ /* 0x000fe20000100a00 */
[----:B------:R-:W-:-:S03]  /*80f0*/  LEA R24, P1, R14, R0, 0x1 ;  /* 0x000000000e187211 */ /* 0x000fc600078208ff */
[----:B------:R0:W-:Y:S01]  /*8100*/  STL.64 [R1+0x6c8], R20 ;  /* 0x0006c81401007387 */ /* 0x0001e20000100a00 */
[----:B------:R-:W-:Y:S02]  /*8110*/  LEA.HI.X.SX32 R25, R14, R2, 0x1, P1 ;  /* 0x000000020e197211 */ /* 0x000fe400008f0eff */
[----:B0-----:R-:W-:-:S04]  /*8120*/  LEA R20, P2, R15, R0, 0x1 ;  /* 0x000000000f147211 */ /* 0x001fc800078408ff */
[----:B------:R-:W-:Y:S02]  /*8130*/  LEA.HI.X.SX32 R21, R15, R2, 0x1, P2 ;  /* 0x000000020f157211 */ /* 0x000fe400010f0eff */
[----:B----4-:R-:W-:-:S04]  /*8140*/  LEA R6, R6, R4, 0x1 ;  /* 0x0000000406067211 */ /* 0x010fc800078e08ff */
[----:B------:R-:W-:Y:S02]  /*8150*/  LEA R8, R26, R6, 0x1 ;  /* 0x000000061a087211 */ /* 0x000fe400078e08ff */
[----:B------:R-:W0:Y:S02]  /*8160*/  LDC R26, c[0x0][0x3d8] ;  /* 0x0000f600ff1a7b82 */ /* 0x000e240000000800 */
[----:B0-----:R-:W-:-:S06]  /*8170*/  LEA R10, R26, R8, 0x1 ;  /* 0x000000081a0a7211 */ /* 0x001fcc00078e08ff */
[----:B------:R-:W0:Y:S02]  /*8180*/  LDC R26, c[0x0][0x3d8] ;  /* 0x0000f600ff1a7b82 */ /* 0x000e240000000800 */
[----:B0-----:R-:W-:-:S06]  /*8190*/  IMAD R9, R26, 0x2, R10 ;  /* 0x000000021a097824 */ /* 0x001fcc00078e020a */
[----:B------:R-:W0:Y:S02]  /*81a0*/  LDC R26, c[0x0][0x3d8] ;  /* 0x0000f600ff1a7b82 */ /* 0x000e240000000800 */
[----:B0-----:R-:W-:-:S06]  /*81b0*/  LEA R11, R26, R9, 0x1 ;  /* 0x000000091a0b7211 */ /* 0x001fcc00078e08ff */
[----:B------:R-:W0:Y:S02]  /*81c0*/  LDC R26, c[0x0][0x3d8] ;  /* 0x0000f600ff1a7b82 */ /* 0x000e240000000800 */
[----:B0-----:R-:W-:-:S06]  /*81d0*/  LEA R5, R26, R11, 0x1 ;  /* 0x0000000b1a057211 */ /* 0x001fcc00078e08ff */
[----:B------:R-:W0:Y:S01]  /*81e0*/  LDC R26, c[0x0][0x3d8] ;  /* 0x0000f600ff1a7b82 */ /* 0x000e220000000800 */
[----:B--2---:R-:W-:-:S04]  /*81f0*/  LEA R28, P0, R12, R0, 0x1 ;  /* 0x000000000c1c7211 */ /* 0x004fc800078008ff */
[----:B------:R-:W-:-:S05]  /*8200*/  LEA.HI.X.SX32 R29, R12, R2, 0x1, P0 ;  /* 0x000000020c1d7211 */ /* 0x000fca00000f0eff */
[----:B------:R-:W-:Y:S04]  /*8210*/  STL.64 [R1+0x6c0], R28 ;  /* 0x0006c01c01007387 */ /* 0x000fe80000100a00 */
[----:B------:R-:W-:Y:S04]  /*8220*/  STL.64 [R1+0x6b8], R24 ;  /* 0x0006b81801007387 */ /* 0x000fe80000100a00 */
[----:B------:R1:W-:Y:S02]  /*8230*/  STL.64 [R1+0x6b0], R20 ;  /* 0x0006b01401007387 */ /* 0x0003e40000100a00 */
[----:B-1----:R-:W-:-:S04]  /*8240*/  LEA R20, P0, R16, R0, 0x1 ;  /* 0x0000000010147211 */ /* 0x002fc800078008ff */
[----:B------:R-:W-:-:S05]  /*8250*/  LEA.HI.X.SX32 R21, R16, R2, 0x1, P0 ;  /* 0x0000000210157211 */ /* 0x000fca00000f0eff */
[----:B------:R1:W-:Y:S04]  /*8260*/  STL.64 [R1+0x6a8], R20 ;  /* 0x0006a81401007387 */ /* 0x0003e80000100a00 */
[----:B-1----:R-:W2:Y:S01]  /*8270*/  LDL.LU.64 R20, [R1+0x1468] ;  /* 0x0014680001147983 */ /* 0x002ea20000300a00 */
[----:B0-----:R-:W-:Y:S02]  /*8280*/  IMAD R3, R26, 0x2, R5 ;  /* 0x000000021a037824 */ /* 0x001fe400078e0205 */
[----:B------:R-:W0:Y:S03]  /*8290*/  LDC R26, c[0x0][0x3d8] ;  /* 0x0000f600ff1a7b82 */ /* 0x000e260000000800 */
[----:B0-----:R-:W-:-:S05]  /*82a0*/  LEA R23, R26, R3, 0x1 ;  /* 0x000000031a177211 */ /* 0x001fca00078e08ff */
[----:B------:R-:W0:Y:S02]  /*82b0*/  LDC R26, c[0x0][0x3d8] ;  /* 0x0000f600ff1a7b82 */ /* 0x000e240000000800 */
[----:B0-----:R-:W-:-:S06]  /*82c0*/  LEA R7, R26, R23, 0x1 ;  /* 0x000000171a077211 */ /* 0x001fcc00078e08ff */
[----:B------:R-:W0:Y:S02]  /*82d0*/  LDC R26, c[0x0][0x3d8] ;  /* 0x0000f600ff1a7b82 */ /* 0x000e240000000800 */
[----:B0-----:R-:W-:-:S06]  /*82e0*/  IMAD R14, R26, 0x2, R7 ;  /* 0x000000021a0e7824 */ /* 0x001fcc00078e0207 */
[----:B------:R-:W0:Y:S02]  /*82f0*/  LDC R26, c[0x0][0x3d8] ;  /* 0x0000f600ff1a7b82 */ /* 0x000e240000000800 */
[----:B0-----:R-:W-:-:S06]  /*8300*/  LEA R12, R26, R14, 0x1 ;  /* 0x0000000e1a0c7211 */ /* 0x001fcc00078e08ff */
[----:B------:R-:W0:Y:S01]  /*8310*/  LDC R26, c[0x0][0x3d8] ;  /* 0x0000f600ff1a7b82 */ /* 0x000e220000000800 */
[CC--:B------:R-:W-:Y:S02]  /*8320*/  LEA R28, P1, R17.reuse, R0.reuse, 0x1 ;  /* 0x00000000111c7211 */ /* 0x0c0fe400078208ff */
[----:B------:R-:W-:Y:S02]  /*8330*/  LEA R24, P2, R18, R0, 0x1 ;  /* 0x0000000012187211 */ /* 0x000fe400078408ff */
[----:B------:R-:W-:Y:S02]  /*8340*/  LEA.HI.X.SX32 R29, R17, R2, 0x1, P1 ;  /* 0x00000002111d7211 */ /* 0x000fe400008f0eff */
[----:B0-----:R-:W-:Y:S02]  /*8350*/  LEA R16, R26, R12, 0x1 ;  /* 0x0000000c1a107211 */ /* 0x001fe400078e08ff */
[----:B------:R-:W0:Y:S01]  /*8360*/  LDC R26, c[0x0][0x3d8] ;  /* 0x0000f600ff1a7b82 */ /* 0x000e220000000800 */
[----:B------:R-:W-:Y:S01]  /*8370*/  LEA.HI.X.SX32 R25, R18, R2, 0x1, P2 ;  /* 0x0000000212197211 */ /* 0x000fe200010f0eff */
[----:B------:R1:W-:Y:S04]  /*8380*/  STL.64 [R1+0x1460], R12 ;  /* 0x0014600c01007387 */ /* 0x0003e80000100a00 */
[----:B------:R2:W-:Y:S04]  /*8390*/  STL.64 [R1+0x6a0], R28 ;  /* 0x0006a01c01007387 */ /* 0x0005e80000100a00 */
[----:B------:R3:W-:Y:S01]  /*83a0*/  STL.64 [R1+0x698], R24 ;  /* 0x0006981801007387 */ /* 0x0007e20000100a00 */
[----:B-1----:R-:W-:-:S04]  /*83b0*/  LEA R12, P0, R19, R0, 0x1 ;  /* 0x00000000130c7211 */ /* 0x002fc800078008ff */
[----:B------:R-:W-:Y:S01]  /*83c0*/  LEA.HI.X.SX32 R13, R19, R2, 0x1, P0 ;  /* 0x00000002130d7211 */ /* 0x000fe200000f0eff */
[----:B0-----:R-:W-:Y:S02]  /*83d0*/  IMAD R15, R26, 0x2, R16 ;  /* 0x000000021a0f7824 */ /* 0x001fe400078e0210 */
[----:B------:R-:W0:Y:S02]  /*83e0*/  LDC R26, c[0x0][0x3d8] ;  /* 0x0000f600ff1a7b82 */ /* 0x000e240000000800 */
[----:B------:R1:W-:Y:S01]  /*83f0*/  STL.64 [R1+0x690], R12 ;  /* 0x0006900c01007387 */ /* 0x0003e20000100a00 */
[----:B0-----:R-:W-:-:S05]  /*8400*/  LEA R18, R26, R15, 0x1 ;  /* 0x0000000f1a127211 */ /* 0x001fca00078e08ff */
[----:B------:R-:W0:Y:S02]  /*8410*/  LDC R26, c[0x0][0x3d8] ;  /* 0x0000f600ff1a7b82 */ /* 0x000e240000000800 */
[----:B0-----:R-:W-:-:S06]  /*8420*/  LEA R17, R26, R18, 0x1 ;  /* 0x000000121a117211 */ /* 0x001fcc00078e08ff */
[----:B------:R-:W0:Y:S01]  /*8430*/  LDC R26, c[0x0][0x3d8] ;  /* 0x0000f600ff1a7b82 */ /* 0x000e220000000800 */
[CC--:B--2---:R-:W-:Y:S02]  /*8440*/  LEA R28, P1, R20.reuse, R0.reuse, 0x1 ;  /* 0x00000000141c7211 */ /* 0x0c4fe400078208ff */
[C---:B---3--:R-:W-:Y:S02]  /*8450*/  LEA R24, P2, R21.reuse, R0, 0x1 ;  /* 0x0000000015187211 */ /* 0x048fe400078408ff */
[-C--:B------:R-:W-:Y:S02]  /*8460*/  LEA.HI.X.SX32 R29, R20, R2.reuse, 0x1, P1 ;  /* 0x00000002141d7211 */ /* 0x080fe400008f0eff */
[----:B------:R-:W-:-:S03]  /*8470*/  LEA.HI.X.SX32 R25, R21, R2, 0x1, P2 ;  /* 0x0000000215197211 */ /* 0x000fc600010f0eff */
[----:B------:R-:W-:Y:S01]  /*8480*/  STL.64 [R1+0x688], R28 ;  /* 0x0006881c01007387 */ /* 0x000fe20000100a00 */
[----:B------:R-:W-:-:S03]  /*8490*/  LEA R20, P1, R4, R0, 0x1 ;  /* 0x0000000004147211 */ /* 0x000fc600078208ff */
[----:B------:R2:W-:Y:S01]  /*84a0*/  STL.64 [R1+0x680], R24 ;  /* 0x0006801801007387 */ /* 0x0005e20000100a00 */
[----:B-1----:R-:W-:Y:S02]  /*84b0*/  LEA R12, P2, R6, R0, 0x1 ;  /* 0x00000000060c7211 */ /* 0x002fe400078408ff */
[-C--:B------:R-:W-:Y:S02]  /*84c0*/  LEA.HI.X.SX32 R21, R4, R2.reuse, 0x1, P1 ;  /* 0x0000000204157211 */ /* 0x080fe400008f0eff */
[----:B------:R-:W-:Y:S02]  /*84d0*/  LEA.HI.X.SX32 R13, R6, R2, 0x1, P2 ;  /* 0x00000002060d7211 */ /* 0x000fe400010f0eff */
[----:B--2---:R-:W-:-:S04]  /*84e0*/  LEA R24, P0, R22, R0, 0x1 ;  /* 0x0000000016187211 */ /* 0x004fc800078008ff */
[----:B------:R-:W-:-:S05]  /*84f0*/  LEA.HI.X.SX32 R25, R22, R2, 0x1, P0 ;  /* 0x0000000216197211 */ /* 0x000fca00000f0eff */
[----:B------:R1:W-:Y:S04]  /*8500*/  STL.64 [R1+0x678], R24 ;  /* 0x0006781801007387 */ /* 0x0003e80000100a00 */
[----:B------:R2:W-:Y:S04]  /*8510*/  STL.64 [R1+0x670], R20 ;  /* 0x0006701401007387 */ /* 0x0005e80000100a00 */
[----:B------:R3:W-:Y:S01]  /*8520*/  STL.64 [R1+0x668], R12 ;  /* 0x0006680c01007387 */ /* 0x0007e20000100a00 */
[-C--:B-1----:R-:W-:Y:S02]  /*8530*/  LEA R24, P0, R8, R0.reuse, 0x1 ;  /* 0x0000000008187211 */ /* 0x082fe400078008ff */
[----:B--2---:R-:W-:-:S02]  /*8540*/  LEA R20, P1, R10, R0, 0x1 ;  /* 0x000000000a147211 */ /* 0x004fc400078208ff */
[C---:B---3--:R-:W-:Y:S02]  /*8550*/  LEA R12, P2, R9.reuse, R0, 0x1 ;  /* 0x00000000090c7211 */ /* 0x048fe400078408ff */
[-C--:B------:R-:W-:Y:S02]  /*8560*/  LEA.HI.X.SX32 R21, R10, R2.reuse, 0x1, P1 ;  /* 0x000000020a157211 */ /* 0x080fe400008f0eff */
[-C--:B------:R-:W-:Y:S02]  /*8570*/  LEA.HI.X.SX32 R25, R8, R2.reuse, 0x1, P0 ;  /* 0x0000000208197211 */ /* 0x080fe400000f0eff */
[----:B------:R-:W-:Y:S01]  /*8580*/  LEA.HI.X.SX32 R13, R9, R2, 0x1, P2 ;  /* 0x00000002090d7211 */ /* 0x000fe200010f0eff */
[----:B------:R-:W-:Y:S04]  /*8590*/  STL.64 [R1+0x658], R20 ;  /* 0x0006581401007387 */ /* 0x000fe80000100a00 */
[----:B------:R1:W-:Y:S04]  /*85a0*/  STL.64 [R1+0x660], R24 ;  /* 0x0006601801007387 */ /* 0x0003e80000100a00 */
[----:B------:R2:W-:Y:S01]  /*85b0*/  STL.64 [R1+0x650], R12 ;  /* 0x0006500c01007387 */ /* 0x0005e20000100a00 */
[----:B-1----:R-:W-:-:S02]  /*85c0*/  LEA R24, P0, R11, R0, 0x1 ;  /* 0x000000000b187211 */ /* 0x002fc400078008ff */
[----:B--2---:R-:W-:Y:S02]  /*85d0*/  LEA R12, P1, R5, R0, 0x1 ;  /* 0x00000000050c7211 */ /* 0x004fe400078208ff */
[-C--:B------:R-:W-:Y:S02]  /*85e0*/  LEA.HI.X.SX32 R25, R11, R2.reuse, 0x1, P0 ;  /* 0x000000020b197211 */ /* 0x080fe400000f0eff */
[----:B------:R-:W-:Y:S02]  /*85f0*/  LEA.HI.X.SX32 R13, R5, R2, 0x1, P1 ;  /* 0x00000002050d7211 */ /* 0x000fe400008f0eff */
[C---:B------:R-:W-:Y:S01]  /*8600*/  LEA R8, P2, R3.reuse, R0, 0x1 ;  /* 0x0000000003087211 */ /* 0x040fe200078408ff */
[----:B------:R-:W-:Y:S04]  /*8610*/  STL.64 [R1+0x648], R24 ;  /* 0x0006481801007387 */ /* 0x000fe80000100a00 */
[----:B------:R1:W-:Y:S01]  /*8620*/  STL.64 [R1+0x640], R12 ;  /* 0x0006400c01007387 */ /* 0x0003e20000100a00 */
[----:B------:R-:W-:-:S02]  /*8630*/  LEA.HI.X.SX32 R9, R3, R2, 0x1, P2 ;  /* 0x0000000203097211 */ /* 0x000fc400010f0eff */
[----:B-1----:R-:W-:-:S04]  /*8640*/  LEA R12, P0, R23, R0, 0x1 ;  /* 0x00000000170c7211 */ /* 0x002fc800078008ff */
[----:B------:R-:W-:Y:S01]  /*8650*/  LEA.HI.X.SX32 R13, R23, R2, 0x1, P0 ;  /* 0x00000002170d7211 */ /* 0x000fe200000f0eff */
[----:B------:R-:W-:Y:S04]  /*8660*/  STL.64 [R1+0x638], R8 ;  /* 0x0006380801007387 */ /* 0x000fe80000100a00 */
[----:B------:R1:W-:Y:S04]  /*8670*/  STL.64 [R1+0x630], R12 ;  /* 0x0006300c01007387 */ /* 0x0003e80000100a00 */
[----:B-1----:R-:W2:Y:S01]  /*8680*/  LDL.LU.64 R12, [R1+0x1460] ;  /* 0x00146000010c7983 */ /* 0x002ea20000300a00 */
[----:B0-----:R-:W-:-:S02]  /*8690*/  IMAD R19, R26, 0x2, R17 ;  /* 0x000000021a137824 */ /* 0x001fc400078e0211 */
        /* <DEDUP_REMOVED lines=9> */
[----:B------:R-:W-:Y:S02]  /*8730*/  LEA R24, P2, R14, R0, 0x1 ;  /* 0x000000000e187211 */ /* 0x000fe400078408ff */
[----:B0-----:R-:W-:-:S05]  /*8740*/  LEA R9, R26, R5, 0x1 ;  /* 0x000000051a097211 */ /* 0x001fca00078e08ff */
[----:B------:R-:W0:Y:S01]  /*8750*/  LDC R26, c[0x0][0x3d8] ;  /* 0x0000f600ff1a7b82 */ /* 0x000e220000000800 */
[----:B------:R-:W-:Y:S01]  /*8760*/  LEA.HI.X.SX32 R25, R14, R2, 0x1, P2 ;  /* 0x000000020e197211 */ /* 0x000fe200010f0eff */
[----:B0-----:R-:W-:-:S06]  /*8770*/  IMAD R14, R26, 0x2, R9 ;  /* 0x000000021a0e7824 */ /* 0x001fcc00078e0209 */
[----:B------:R-:W0:Y:S01]  /*8780*/  LDC R26, c[0x0][0x3d8] ;  /* 0x0000f600ff1a7b82 */ /* 0x000e220000000800 */
[----:B------:R-:W-:Y:S02]  /*8790*/  LEA R28, P1, R7, R0, 0x1 ;  /* 0x00000000071c7211 */ /* 0x000fe400078208ff */
[----:B0-----:R-:W-:-:S05]  /*87a0*/  LEA R6, R26, R14, 0x1 ;  /* 0x0000000e1a067211 */ /* 0x001fca00078e08ff */
[----:B------:R-:W0:Y:S01]  /*87b0*/  LDC R26, c[0x0][0x3d8] ;  /* 0x0000f600ff1a7b82 */ /* 0x000e220000000800 */
[----:B------:R-:W-:Y:S02]  /*87c0*/  LEA.HI.X.SX32 R29, R7, R2, 0x1, P1 ;  /* 0x00000002071d7211 */ /* 0x000fe400008f0eff */
[----:B0-----:R-:W-:-:S05]  /*87d0*/  LEA R7, R26, R6, 0x1 ;  /* 0x000000061a077211 */ /* 0x001fca00078e08ff */
[----:B------:R-:W0:Y:S02]  /*87e0*/  LDC R26, c[0x0][0x3d8] ;  /* 0x0000f600ff1a7b82 */ /* 0x000e240000000800 */
[----:B0-----:R-:W-:-:S06]  /*87f0*/  IMAD R11, R26, 0x2, R7 ;  /* 0x000000021a0b7824 */ /* 0x001fcc00078e0207 */
[----:B------:R-:W0:Y:S02]  /*8800*/  LDC R26, c[0x0][0x3d8] ;  /* 0x0000f600ff1a7b82 */ /* 0x000e240000000800 */
[----:B0-----:R-:W-:-:S06]  /*8810*/  LEA R3, R26, R11, 0x1 ;  /* 0x0000000b1a037211 */ /* 0x001fcc00078e08ff */
[----:B------:R-:W0:Y:S01]  /*8820*/  LDC R26, c[0x0][0x3d8] ;  /* 0x0000f600ff1a7b82 */ /* 0x000e220000000800 */
[----:B------:R-:W-:Y:S01]  /*8830*/  STL.64 [R1+0x628], R28 ;  /* 0x0006281c01007387 */ /* 0x000fe20000100a00 */
[----:B------:R-:W-:-:S03]  /*8840*/  LEA R22, P2, R15, R0, 0x1 ;  /* 0x000000000f167211 */ /* 0x000fc600078408ff */
[----:B------:R1:W-:Y:S01]  /*8850*/  STL.64 [R1+0x620], R24 ;  /* 0x0006201801007387 */ /* 0x0003e20000100a00 */
[----:B------:R-:W-:Y:S02]  /*8860*/  LEA.HI.X.SX32 R23, R15, R2, 0x1, P2 ;  /* 0x000000020f177211 */ /* 0x000fe400010f0eff */
[----:B-1----:R-:W-:Y:S02]  /*8870*/  LEA R24, P1, R16, R0, 0x1 ;  /* 0x0000000010187211 */ /* 0x002fe400078208ff */
[----:B0-----:R-:W-:Y:S02]  /*8880*/  LEA R8, R26, R3, 0x1 ;  /* 0x000000031a087211 */ /* 0x001fe400078e08ff */
[----:B------:R-:W0:Y:S01]  /*8890*/  LDC R26, c[0x0][0x3d8] ;  /* 0x0000f600ff1a7b82 */ /* 0x000e220000000800 */
[----:B------:R-:W-:Y:S02]  /*88a0*/  LEA.HI.X.SX32 R25, R16, R2, 0x1, P1 ;  /* 0x0000000210197211 */ /* 0x000fe400008f0eff */
[----:B--2---:R-:W-:-:S04]  /*88b0*/  LEA R28, P0, R12, R0, 0x1 ;  /* 0x000000000c1c7211 */ /* 0x004fc800078008ff */
[----:B------:R-:W-:-:S05]  /*88c0*/  LEA.HI.X.SX32 R29, R12, R2, 0x1, P0 ;  /* 0x000000020c1d7211 */ /* 0x000fca00000f0eff */
[----:B------:R-:W-:Y:S04]  /*88d0*/  STL.64 [R1+0x618], R28 ;  /* 0x0006181c01007387 */ /* 0x000fe80000100a00 */
[----:B------:R1:W-:Y:S04]  /*88e0*/  STL.64 [R1+0x610], R24 ;  /* 0x0006101801007387 */ /* 0x0003e80000100a00 */
[----:B------:R2:W-:Y:S01]  /*88f0*/  STL.64 [R1+0x608], R22 ;  /* 0x0006081601007387 */ /* 0x0005e20000100a00 */
[-C--:B-1----:R-:W-:Y:S02]  /*8900*/  LEA R24, P1, R17, R0.reuse, 0x1 ;  /* 0x0000000011187211 */ /* 0x082fe400078208ff */
[----:B--2---:R-:W-:-:S04]  /*8910*/  LEA R22, P2, R19, R0, 0x1 ;  /* 0x0000000013167211 */ /* 0x004fc800078408ff */
[----:B------:R-:W-:Y:S02]  /*8920*/  LEA.HI.X.SX32 R23, R19, R2, 0x1, P2 ;  /* 0x0000000213177211 */ /* 0x000fe400010f0eff */
[C---:B------:R-:W-:Y:S02]  /*8930*/  LEA R16, P2, R10.reuse, R0, 0x1 ;  /* 0x000000000a107211 */ /* 0x040fe400078408ff */
[-C--:B------:R-:W-:Y:S02]  /*8940*/  LEA.HI.X.SX32 R25, R17, R2.reuse, 0x1, P1 ;  /* 0x0000000211197211 */ /* 0x080fe400008f0eff */
[----:B------:R-:W-:Y:S01]  /*8950*/  LEA.HI.X.SX32 R17, R10, R2, 0x1, P2 ;  /* 0x000000020a117211 */ /* 0x000fe200010f0eff */
[----:B0-----:R-:W-:Y:S02]  /*8960*/  IMAD R10, R26, 0x2, R8 ;  /* 0x000000021a0a7824 */ /* 0x001fe400078e0208 */
[----:B------:R-:W0:Y:S01]  /*8970*/  LDC R26, c[0x0][0x3d8] ;  /* 0x0000f600ff1a7b82 */ /* 0x000e220000000800 */
[----:B------:R-:W-:-:S04]  /*8980*/  LEA R28, P0, R18, R0, 0x1 ;  /* 0x00000000121c7211 */ /* 0x000fc800078008ff */
[----:B------:R-:W-:-:S05]  /*8990*/  LEA.HI.X.SX32 R29, R18, R2, 0x1, P0 ;  /* 0x00000002121d7211 */ /* 0x000fca00000f0eff */
[----:B------:R-:W-:Y:S04]  /*89a0*/  STL.64 [R1+0x600], R28 ;  /* 0x0006001c01007387 */ /* 0x000fe80000100a00 */
[----:B------:R-:W-:Y:S04]  /*89b0*/  STL.64 [R1+0x5f8], R24 ;  /* 0x0005f81801007387 */ /* 0x000fe80000100a00 */
[----:B------:R1:W-:Y:S02]  /*89c0*/  STL.64 [R1+0x5f0], R22 ;  /* 0x0005f01601007387 */ /* 0x0003e40000100a00 */
[----:B-1----:R-:W-:-:S04]  /*89d0*/  LEA R22, P0, R4, R0, 0x1 ;  /* 0x0000000004167211 */ /* 0x002fc800078008ff */
[----:B------:R-:W-:Y:S02]  /*89e0*/  LEA.HI.X.SX32 R23, R4, R2, 0x1, P0 ;  /* 0x0000000204177211 */ /* 0x000fe400000f0eff */
[----:B0-----:R-:W-:Y:S02]  /*89f0*/  LEA R4, R26, R10, 0x1 ;  /* 0x0000000a1a047211 */ /* 0x001fe400078e08ff */
[----:B------:R-:W0:Y:S01]  /*8a00*/  LDC R26, c[0x0][0x3d8] ;  /* 0x0000f600ff1a7b82 */ /* 0x000e220000000800 */
[----:B------:R-:W-:-:S04]  /*8a10*/  LEA R18, P1, R20, R0, 0x1 ;  /* 0x0000000014127211 */ /* 0x000fc800078208ff */
[----:B------:R-:W-:Y:S02]  /*8a20*/  LEA.HI.X.SX32 R19, R20, R2, 0x1, P1 ;  /* 0x0000000214137211 */ /* 0x000fe400008f0eff */
[----:B------:R-:W-:-:S04]  /*8a30*/  LEA R20, P0, R5, R0, 0x1 ;  /* 0x0000000005147211 */ /* 0x000fc800078008ff */
[----:B------:R-:W-:Y:S02]  /*8a40*/  LEA.HI.X.SX32 R21, R5, R2, 0x1, P0 ;  /* 0x0000000205157211 */ /* 0x000fe400000f0eff */
[----:B0-----:R-:W-:Y:S02]  /*8a50*/  LEA R5, R26, R4, 0x1 ;  /* 0x000000041a057211 */ /* 0x001fe400078e08ff */
[----:B------:R-:W0:Y:S01]  /*8a60*/  LDC R26, c[0x0][0x3d8] ;  /* 0x0000f600ff1a7b82 */ /* 0x000e220000000800 */
[----:B------:R-:W-:Y:S04]  /*8a70*/  STL.64 [R1+0x5e8], R22 ;  /* 0x0005e81601007387 */ /* 0x000fe80000100a00 */
[----:B------:R1:W-:Y:S02]  /*8a80*/  STL.64 [R1+0x5e0], R18 ;  /* 0x0005e01201007387 */ /* 0x0003e40000100a00 */
[----:B-1----:R-:W-:-:S04]  /*8a90*/  LEA R18, P1, R9, R0, 0x1 ;  /* 0x0000000009127211 */ /* 0x002fc800078208ff */
[----:B------:R-:W-:Y:S01]  /*8aa0*/  LEA.HI.X.SX32 R19, R9, R2, 0x1, P1 ;  /* 0x0000000209137211 */ /* 0x000fe200008f0eff */
[----:B0-----:R-:W-:Y:S02]  /*8ab0*/  IMAD R9, R26, 0x2, R5 ;  /* 0x000000021a097824 */ /* 0x001fe400078e0205 */
[----:B------:R-:W0:Y:S01]  /*8ac0*/  LDC R26, c[0x0][0x3d8] ;  /* 0x0000f600ff1a7b82 */ /* 0x000e220000000800 */
        /* <DEDUP_REMOVED lines=8> */
[----:B------:R-:W-:-:S05]  /*8b50*/  LEA.HI.X.SX32 R17, R14, R2, 0x1, P2 ;  /* 0x000000020e117211 */ /* 0x000fca00010f0eff */
[----:B------:R1:W-:Y:S02]  /*8b60*/  STL.64 [R1+0x5c0], R16 ;  /* 0x0005c01001007387 */ /* 0x0003e40000100a00 */
[----:B-1----:R-:W-:-:S04]  /*8b70*/  LEA R16, P1, R7, R0, 0x1 ;  /* 0x0000000007107211 */ /* 0x002fc800078208ff */
        /* <DEDUP_REMOVED lines=26> */
[----:B------:R-:W-:Y:S01]  /*8d20*/  LEA.HI.X.SX32 R15, R5, R2, 0x1, P1 ;  /* 0x00000002050f7211 */ /* 0x000fe200008f0eff */
[----:B0-----:R-:W-:Y:S02]  /*8d30*/  IMAD R5, R26, 0x2, R4 ;  /* 0x000000021a057824 */ /* 0x001fe400078e0204 */
[----:B------:R-:W0:Y:S01]  /*8d40*/  LDC R26, c[0x0][0x3d8] ;  /* 0x0000f600ff1a7b82 */ /* 0x000e220000000800 */
[C---:B------:R-:W-:Y:S01]  /*8d50*/  LEA R10, P2, R9.reuse, R0, 0x1 ;  /* 0x00000000090a7211 */ /* 0x040fe200078408ff */
[----:B------:R1:W-:Y:S03]  /*8d60*/  STL.64 [R1+0x588], R16 ;  /* 0x0005881001007387 */ /* 0x0003e60000100a00 */
[----:B------:R-:W-:Y:S01]  /*8d70*/  LEA.HI.X.SX32 R11, R9, R2, 0x1, P2 ;  /* 0x00000002090b7211 */ /* 0x000fe200010f0eff */
[----:B------:R2:W-:Y:S04]  /*8d80*/  STL.64 [R1+0x580], R14 ;  /* 0x0005800e01007387 */ /* 0x0005e80000100a00 */
[----:B------:R3:W-:Y:S01]  /*8d90*/  STL.64 [R1+0x578], R10 ;  /* 0x0005780a01007387 */ /* 0x0007e20000100a00 */
[----:B-1----:R-:W-:-:S02]  /*8da0*/  LEA R16, P0, R6, R0, 0x1 ;  /* 0x0000000006107211 */ /* 0x002fc400078008ff */
[C---:B--2---:R-:W-:Y:S02]  /*8db0*/  LEA R14, P1, R7.reuse, R0, 0x1 ;  /* 0x00000000070e7211 */ /* 0x044fe400078208ff */
[----:B------:R-:W-:Y:S02]  /*8dc0*/  LEA.HI.X.SX32 R17, R6, R2, 0x1, P0 ;  /* 0x0000000206117211 */ /* 0x000fe400000f0eff */
[C---:B---3--:R-:W-:Y:S02]  /*8dd0*/  LEA R10, P2, R8.reuse, R0, 0x1 ;  /* 0x00000000080a7211 */ /* 0x048fe400078408ff */
[-C--:B------:R-:W-:Y:S02]  /*8de0*/  LEA.HI.X.SX32 R15, R7, R2.reuse, 0x1, P1 ;  /* 0x00000002070f7211 */ /* 0x080fe400008f0eff */
[----:B------:R-:W-:Y:S01]  /*8df0*/  LEA.HI.X.SX32 R11, R8, R2, 0x1, P2 ;  /* 0x00000002080b7211 */ /* 0x000fe200010f0eff */
[----:B------:R1:W-:Y:S01]  /*8e00*/  STL.64 [R1+0x570], R16 ;  /* 0x0005701001007387 */ /* 0x0003e20000100a00 */
[----:B0-----:R-:W-:-:S03]  /*8e10*/  LEA R6, R26, R5, 0x1 ;  /* 0x000000051a067211 */ /* 0x001fc600078e08ff */
[----:B------:R0:W-:Y:S01]  /*8e20*/  STL.64 [R1+0x568], R14 ;  /* 0x0005680e01007387 */ /* 0x0001e20000100a00 */
[----:B------:R-:W-:-:S03]  /*8e30*/  LEA R8, P3, R6, R0, 0x1 ;  /* 0x0000000006087211 */ /* 0x000fc600078608ff */
[----:B------:R2:W-:Y:S01]  /*8e40*/  STL.64 [R1+0x560], R10 ;  /* 0x0005600a01007387 */ /* 0x0005e20000100a00 */
[CC--:B-1----:R-:W-:Y:S02]  /*8e50*/  LEA R16, P0, R3.reuse, R0.reuse, 0x1 ;  /* 0x0000000003107211 */ /* 0x0c2fe400078008ff */
[C---:B0-----:R-:W-:Y:S02]  /*8e60*/  LEA R14, P1, R4.reuse, R0, 0x1 ;  /* 0x00000000040e7211 */ /* 0x041fe400078208ff */
[----:B------:R-:W-:Y:S02]  /*8e70*/  LEA.HI.X.SX32 R17, R3, R2, 0x1, P0 ;  /* 0x0000000203117211 */ /* 0x000fe400000f0eff */
[C---:B--2---:R-:W-:Y:S02]  /*8e80*/  LEA R10, P2, R5.reuse, R0, 0x1 ;  /* 0x00000000050a7211 */ /* 0x044fe400078408ff */
[-C--:B------:R-:W-:Y:S02]  /*8e90*/  LEA.HI.X.SX32 R15, R4, R2.reuse, 0x1, P1 ;  /* 0x00000002040f7211 */ /* 0x080fe400008f0eff */
[----:B------:R-:W-:-:S02]  /*8ea0*/  LEA.HI.X.SX32 R11, R5, R2, 0x1, P2 ;  /* 0x00000002050b7211 */ /* 0x000fc400010f0eff */
[----:B------:R-:W-:Y:S01]  /*8eb0*/  LEA.HI.X.SX32 R9, R6, R2, 0x1, P3 ;  /* 0x0000000206097211 */ /* 0x000fe200018f0eff */
[----:B------:R-:W-:Y:S01]  /*8ec0*/  STL.64 [R1+0x558], R16 ;  /* 0x0005581001007387 */ /* 0x000fe20000100a00 */
[C---:B------:R-:W-:Y:S02]  /*8ed0*/  IMAD R0, R13.reuse, 0x7f, RZ ;  /* 0x0000007f0d007824 */ /* 0x040fe400078e02ff */
[C---:B------:R-:W-:Y:S01]  /*8ee0*/  IMAD R6, R13.reuse, 0x13, RZ ;  /* 0x000000130d067824 */ /* 0x040fe200078e02ff */
[----:B------:R-:W-:Y:S01]  /*8ef0*/  STL.64 [R1+0x550], R14 ;  /* 0x0005500e01007387 */ /* 0x000fe20000100a00 */
[----:B------:R-:W-:-:S03]  /*8f00*/  IMAD R7, R13, 0x14, RZ ;  /* 0x000000140d077824 */ /* 0x000fc600078e02ff */
[----:B------:R0:W-:Y:S01]  /*8f10*/  STL.64 [R1+0x548], R10 ;  /* 0x0005480a01007387 */ /* 0x0001e20000100a00 */
[----:B------:R-:W-:-:S03]  /*8f20*/  IMAD R2, R13, 0x2a, RZ ;  /* 0x0000002a0d027824 */ /* 0x000fc600078e02ff */
[----:B------:R1:W-:Y:S04]  /*8f30*/  STL.64 [R1+0x540], R8 ;  /* 0x0005400801007387 */ /* 0x0003e80000100a00 */
[----:B------:R2:W-:Y:S01]  /*8f40*/  STL [R1+0x150], R0 ;  /* 0x0001500001007387 */ /* 0x0005e20000100800 */
[----:B0-----:R-:W-:-:S03]  /*8f50*/  IMAD R10, R13, 0x17, RZ ;  /* 0x000000170d0a7824 */ /* 0x001fc600078e02ff */
[----:B------:R0:W-:Y:S01]  /*8f60*/  STL.64 [R1+0x1458], R6 ;  /* 0x0014580601007387 */ /* 0x0001e20000100a00 */
[C---:B------:R-:W-:Y:S02]  /*8f70*/  IMAD R11, R13.reuse, 0x18, RZ ;  /* 0x000000180d0b7824 */ /* 0x040fe400078e02ff */
[C---:B-1----:R-:W-:Y:S02]  /*8f80*/  IMAD R8, R13.reuse, 0x15, RZ ;  /* 0x000000150d087824 */ /* 0x042fe400078e02ff */
[C---:B------:R-:W-:Y:S02]  /*8f90*/  IMAD R9, R13.reuse, 0x16, RZ ;  /* 0x000000160d097824 */ /* 0x040fe400078e02ff */
[----:B--2---:R-:W-:-:S03]  /*8fa0*/  IMAD R0, R13, 0x2c, RZ ;  /* 0x0000002c0d007824 */ /* 0x004fc600078e02ff */
[----:B------:R-:W-:Y:S01]  /*8fb0*/  STL.64 [R1+0x1450], R8 ;  /* 0x0014500801007387 */ /* 0x000fe20000100a00 */
[----:B0-----:R-:W-:-:S03]  /*8fc0*/  IMAD R6, R13, 0x2b, RZ ;  /* 0x0000002b0d067824 */ /* 0x001fc600078e02ff */
[----:B------:R-:W-:Y:S04]  /*8fd0*/  STL.64 [R1+0x1448], R10 ;  /* 0x0014480a01007387 */ /* 0x000fe80000100a00 */
[----:B------:R0:W-:Y:S04]  /*8fe0*/  STL [R1], R2 ;  /* 0x0000000201007387 */ /* 0x0001e80000100800 */
[----:B------:R1:W-:Y:S01]  /*8ff0*/  STL [R1+0x4], R6 ;  /* 0x0000040601007387 */ /* 0x0003e20000100800 */
[----:B0-----:R-:W-:-:S03]  /*9000*/  IMAD R2, R13, 0x2d, RZ ;  /* 0x0000002d0d027824 */ /* 0x001fc600078e02ff */
[----:B------:R0:W-:Y:S01]  /*9010*/  STL [R1+0x8], R0 ;  /* 0x0000080001007387 */ /* 0x0001e20000100800 */
[----:B-1----:R-:W-:-:S03]  /*9020*/  IMAD R6, R13, 0x2e, RZ ;  /* 0x0000002e0d067824 */ /* 0x002fc600078e02ff */
[----:B------:R1:W-:Y:S04]  /*9030*/  STL [R1+0xc], R2 ;  /* 0x00000c0201007387 */ /* 0x0003e80000100800 */
[----:B------:R2:W-:Y:S01]  /*9040*/  STL [R1+0x10], R6 ;  /* 0x0000100601007387 */ /* 0x0005e20000100800 */
[C---:B0-----:R-:W-:Y:S02]  /*9050*/  IMAD R0, R13.reuse, 0x2f, RZ ;  /* 0x0000002f0d007824 */ /* 0x041fe400078e02ff */
[----:B-1----:R-:W-:-:S03]  /*9060*/  IMAD R2, R13, 0x30, RZ ;  /* 0x000000300d027824 */ /* 0x002fc600078e02ff */
[----:B------:R0:W-:Y:S01]  /*9070*/  STL [R1+0x14], R0 ;  /* 0x0000140001007387 */ /* 0x0001e20000100800 */
[----:B--2---:R-:W-:-:S03]  /*9080*/  IMAD R6, R13, 0x31, RZ ;  /* 0x000000310d067824 */ /* 0x004fc600078e02ff */
        /* <DEDUP_REMOVED lines=29> */
[----:B--2---:R-:W-:-:S03]  /*9260*/  SHF.L.U32 R6, R13, 0x6, RZ ;  /* 0x000000060d067819 */ /* 0x004fc600000006ff */
        /* <DEDUP_REMOVED lines=118> */
[----:B------:R-:W-:Y:S01]  /*99d0*/  STL [R1+0x140], R0 ;  /* 0x0001400001007387 */ /* 0x000fe20000100800 */
[----:B--2---:R-:W-:-:S03]  /*99e0*/  IMAD R6, R13, 0x7c, RZ ;  /* 0x0000007c0d067824 */ /* 0x004fc600078e02ff */
[----:B------:R0:W-:Y:S01]  /*99f0*/  STL [R1+0x144], R2 ;  /* 0x0001440201007387 */ /* 0x0001e20000100800 */
[----:B------:R-:W-:-:S03]  /*9a00*/  MOV R8, 0xff800000 ;  /* 0xff80000000087802 */ /* 0x000fc60000000f00 */
[----:B------:R1:W-:Y:S01]  /*9a10*/  STL [R1+0x148], R6 ;  /* 0x0001480601007387 */ /* 0x0003e20000100800 */
[----:B------:R-:W-:Y:S02]  /*9a20*/  IMAD.MOV.U32 R7, RZ, RZ, -0x800000 ;  /* 0xff800000ff077424 */ /* 0x000fe400078e00ff */
[----:B0-----:R-:W-:Y:S01]  /*9a30*/  IMAD R2, R13, 0x7d, RZ ;  /* 0x0000007d0d027824 */ /* 0x001fe200078e02ff */
[----:B-1----:R-:W-:-:S04]  /*9a40*/  MOV R6, 0xff800000 ;  /* 0xff80000000067802 */ /* 0x002fc80000000f00 */
[----:B------:R-:W-:Y:S04]  /*9a50*/  STL [R1+0x14c], R2 ;  /* 0x00014c0201007387 */ /* 0x000fe80000100800 */
[----:B------:R-:W-:Y:S04]  /*9a60*/  STL [R1+0x51c], R6 ;  /* 0x00051c0601007387 */ /* 0x000fe80000100800 */
[----:B------:R0:W-:Y:S04]  /*9a70*/  STL [R1+0x528], R8 ;  /* 0x0005280801007387 */ /* 0x0001e80000100800 */
[----:B------:R-:W-:Y:S04]  /*9a80*/  STL [R1+0x52c], R7 ;  /* 0x00052c0701007387 */ /* 0x000fe80000100800 */
[----:B------:R-:W-:Y:S04]  /*9a90*/  STL [R1+0x220], RZ ;  /* 0x000220ff01007387 */ /* 0x000fe80000100800 */
[----:B------:R1:W-:Y:S04]  /*9aa0*/  STL [R1+0x530], R6 ;  /* 0x0005300601007387 */ /* 0x0003e80000100800 */
[----:B------:R-:W-:Y:S04]  /*9ab0*/  STL [R1+0x224], RZ ;  /* 0x000224ff01007387 */ /* 0x000fe80000100800 */
        /* <DEDUP_REMOVED lines=30> */
[----:B------:R-:W1:Y:S04]  /*9ca0*/  LDL.64 R10, [R1+0x2a8] ;  /* 0x0002a800010a7983 */ /* 0x000e680000100a00 */
[----:B0-----:R-:W2:Y:S04]  /*9cb0*/  LDL.64 R8, [R1+0x2a0] ;  /* 0x0002a00001087983 */ /* 0x001ea80000100a00 */
        /* <DEDUP_REMOVED lines=18> */
[----:B------:R-:W-:Y:S01]  /*9de0*/  STL [R1+0x388], RZ ;  /* 0x000388ff01007387 */ /* 0x000fe20000100800 */
[----:B------:R-:W-:-:S03]  /*9df0*/  SHF.L.U32 R3, R13, 0x4, RZ ;  /* 0x000000040d037819 */ /* 0x000fc600000006ff */
        /* <DEDUP_REMOVED lines=13> */
[----:B------:R-:W-:-:S02]  /*9ed0*/  IMAD R4, R13, 0x11, RZ ;  /* 0x000000110d047824 */ /* 0x000fc400078e02ff */
[----:B------:R-:W-:Y:S02]  /*9ee0*/  IMAD R5, R13, 0x12, RZ ;  /* 0x000000120d057824 */ /* 0x000fe400078e02ff */
[----:B-1----:R-:W-:-:S05]  /*9ef0*/  IMAD.WIDE R6, R3, 0x2, R10 ;  /* 0x0000000203067825 */ /* 0x002fca00078e020a */
[----:B------:R2:W-:Y:S02]  /*9f00*/  STL.64 [R1+0x10a8], R6 ;  /* 0x0010a80601007387 */ /* 0x0005e40000100a00 */
[----:B--2---:R-:W-:-:S05]  /*9f10*/  IMAD.WIDE R6, R3, 0x2, R8 ;  /* 0x0000000203067825 */ /* 0x004fca00078e0208 */
[----:B------:R0:W-:Y:S02]  /*9f20*/  STL.64 [R1+0x10a0], R6 ;  /* 0x0010a00601007387 */ /* 0x0001e40000100a00 */
[----:B0-----:R-:W-:-:S05]  /*9f30*/  IMAD.WIDE R6, R4, 0x2, R10 ;  /* 0x0000000204067825 */ /* 0x001fca00078e020a */
[----:B------:R0:W-:Y:S02]  /*9f40*/  STL.64 [R1+0x1098], R6 ;  /* 0x0010980601007387 */ /* 0x0001e40000100a00 */
[----:B0-----:R-:W-:-:S05]  /*9f50*/  IMAD.WIDE R6, R4, 0x2, R8 ;  /* 0x0000000204067825 */ /* 0x001fca00078e0208 */
[----:B------:R0:W-:Y:S01]  /*9f60*/  STL.64 [R1+0x1090], R6 ;  /* 0x0010900601007387 */ /* 0x0001e20000100a00 */
[----:B------:R-:W-:-:S04]  /*9f70*/  IMAD.WIDE R8, R5, 0x2, R8 ;  /* 0x0000000205087825 */ /* 0x000fc800078e0208 */
[----:B0-----:R-:W-:-:S05]  /*9f80*/  IMAD.WIDE R6, R5, 0x2, R10 ;  /* 0x0000000205067825 */ /* 0x001fca00078e020a */
[----:B------:R0:W-:Y:S04]  /*9f90*/  STL.64 [R1+0x1088], R6 ;  /* 0x0010880601007387 */ /* 0x0001e80000100a00 */
[----:B0-----:R-:W2:Y:S04]  /*9fa0*/  LDL.LU.64 R6, [R1+0x1458] ;  /* 0x0014580001067983 */ /* 0x001ea80000300a00 */
[----:B------:R-:W3:Y:S04]  /*9fb0*/  LDL.64 R4, [R1+0x2a0] ;  /* 0x0002a00001047983 */ /* 0x000ee80000100a00 */
[----:B------:R2:W-:Y:S02]  /*9fc0*/  STL.64 [R1+0x1080], R8 ;  /* 0x0010800801007387 */ /* 0x0005e40000100a00 */
[----:B--2---:R-:W-:-:S05]  /*9fd0*/  IMAD.WIDE R8, R6, 0x2, R10 ;  /* 0x0000000206087825 */ /* 0x004fca00078e020a */
[----:B------:R3:W-:Y:S01]  /*9fe0*/  STL.64 [R1+0x1078], R8 ;  /* 0x0010780801007387 */ /* 0x0007e20000100a00 */
[----:B------:R-:W-:-:S04]  /*9ff0*/  IMAD.WIDE R10, R7, 0x2, R10 ;  /* 0x00000002070a7825 */ /* 0x000fc800078e020a */
[----:B---3--:R-:W-:-:S05]  /*a000*/  IMAD.WIDE R8, R6, 0x2, R4 ;  /* 0x0000000206087825 */ /* 0x008fca00078e0204 */
[----:B------:R0:W-:Y:S04]  /*a010*/  STL.64 [R1+0x1070], R8 ;  /* 0x0010700801007387 */ /* 0x0001e80000100a00 */
[----:B0-----:R-:W2:Y:S04]  /*a020*/  LDL.LU.64 R8, [R1+0x1450] ;  /* 0x0014500001087983 */ /* 0x001ea80000300a00 */
[----:B------:R0:W-:Y:S02]  /*a030*/  STL.64 [R1+0x1068], R10 ;  /* 0x0010680a01007387 */ /* 0x0001e40000100a00 */
[----:B0-----:R-:W-:-:S02]  /*a040*/  IMAD.WIDE R10, R7, 0x2, R4 ;  /* 0x00000002070a7825 */ /* 0x001fc400078e0204 */
[----:B------:R-:W2:Y:S04]  /*a050*/  LDL.64 R6, [R1+0x2a8] ;  /* 0x0002a80001067983 */ /* 0x000ea80000100a00 */
[----:B------:R2:W-:Y:S02]  /*a060*/  STL.64 [R1+0x1060], R10 ;  /* 0x0010600a01007387 */ /* 0x0005e40000100a00 */
[----:B--2---:R-:W-:-:S05]  /*a070*/  IMAD.WIDE R10, R8, 0x2, R6 ;  /* 0x00000002080a7825 */ /* 0x004fca00078e0206 */
[----:B------:R0:W-:Y:S02]  /*a080*/  STL.64 [R1+0x1058], R10 ;  /* 0x0010580a01007387 */ /* 0x0001e40000100a00 */
[----:B0-----:R-:W-:-:S05]  /*a090*/  IMAD.WIDE R10, R8, 0x2, R4 ;  /* 0x00000002080a7825 */ /* 0x001fca00078e0204 */
[----:B------:R0:W-:Y:S02]  /*a0a0*/  STL.64 [R1+0x1038], R10 ;  /* 0x0010380a01007387 */ /* 0x0001e40000100a00 */
[----:B0-----:R-:W-:-:S05]  /*a0b0*/  IMAD.WIDE R10, R9, 0x2, R6 ;  /* 0x00000002090a7825 */ /* 0x001fca00078e0206 */
[----:B------:R0:W-:Y:S04]  /*a0c0*/  STL.64 [R1+0x1030], R10 ;  /* 0x0010300a01007387 */ /* 0x0001e80000100a00 */
[----:B0-----:R-:W2:Y:S01]  /*a0d0*/  LDL.LU.64 R10, [R1+0x1448] ;  /* 0x00144800010a7983 */ /* 0x001ea20000300a00 */
[----:B------:R-:W-:-:S05]  /*a0e0*/  IMAD.WIDE R8, R9, 0x2, R4 ;  /* 0x0000000209087825 */ /* 0x000fca00078e0204 */
[----:B------:R2:W-:Y:S01]  /*a0f0*/  STL.64 [R1+0x1028], R8 ;  /* 0x0010280801007387 */ /* 0x0005e20000100a00 */
[C---:B------:R-:W-:Y:S02]  /*a100*/  IMAD R12, R13.reuse, 0x19, RZ ;  /* 0x000000190d0c7824 */ /* 0x040fe400078e02ff */
[C---:B------:R-:W-:Y:S02]  /*a110*/  IMAD R14, R13.reuse, 0x1a, RZ ;  /* 0x0000001a0d0e7824 */ /* 0x040fe400078e02ff */
[C---:B------:R-:W-:Y:S02]  /*a120*/  IMAD R15, R13.reuse, 0x1b, RZ ;  /* 0x0000001b0d0f7824 */ /* 0x040fe400078e02ff */
[C---:B------:R-:W-:Y:S02]  /*a130*/  IMAD R16, R13.reuse, 0x1c, RZ ;  /* 0x0000001c0d107824 */ /* 0x040fe400078e02ff */
[C---:B------:R-:W-:Y:S02]  /*a140*/  IMAD R17, R13.reuse, 0x1d, RZ ;  /* 0x0000001d0d117824 */ /* 0x040fe400078e02ff */
[----:B------:R-:W-:-:S02]  /*a150*/  IMAD R18, R13, 0x1e, RZ ;  /* 0x0000001e0d127824 */ /* 0x000fc400078e02ff */
[C---:B------:R-:W-:Y:S02]  /*a160*/  IMAD R19, R13.reuse, 0x1f, RZ ;  /* 0x0000001f0d137824 */ /* 0x040fe400078e02ff */
[C---:B------:R-:W-:Y:S02]  /*a170*/  IMAD.SHL.U32 R20, R13.reuse, 0x20, RZ ;  /* 0x000000200d147824 */ /* 0x040fe400078e00ff */
[----:B------:R-:W-:Y:S02]  /*a180*/  IMAD R21, R13, 0x21, RZ ;  /* 0x000000210d157824 */ /* 0x000fe400078e02ff */
[----:B--2---:R-:W-:-:S05]  /*a190*/  IMAD.WIDE R8, R10, 0x2, R6 ;  /* 0x000000020a087825 */ /* 0x004fca00078e0206 */
[----:B------:R0:W-:Y:S02]  /*a1a0*/  STL.64 [R1+0x1020], R8 ;  /* 0x0010200801007387 */ /* 0x0001e40000100a00 */
[----:B0-----:R-:W-:-:S05]  /*a1b0*/  IMAD.WIDE R8, R10, 0x2, R4 ;  /* 0x000000020a087825 */ /* 0x001fca00078e0204 */
[----:B------:R0:W-:Y:S02]  /*a1c0*/  STL.64 [R1+0x1018], R8 ;  /* 0x0010180801007387 */ /* 0x0001e40000100a00 */
[----:B0-----:R-:W-:-:S05]  /*a1d0*/  IMAD.WIDE R8, R11, 0x2, R6 ;  /* 0x000000020b087825 */ /* 0x001fca00078e0206 */
[----:B------:R0:W-:Y:S02]  /*a1e0*/  STL.64 [R1+0x1010], R8 ;  /* 0x0010100801007387 */ /* 0x0001e40000100a00 */
[----:B0-----:R-:W-:-:S04]  /*a1f0*/  IMAD.WIDE R8, R11, 0x2, R4 ;  /* 0x000000020b087825 */ /* 0x001fc800078e0204 */
[C---:B------:R-:W-:Y:S01]  /*a200*/  IMAD.WIDE R10, R12.reuse, 0x2, R6 ;  /* 0x000000020c0a7825 */ /* 0x040fe200078e0206 */
[----:B------:R0:W-:Y:S04]  /*a210*/  STL.64 [R1+0x1008], R8 ;  /* 0x0010080801007387 */ /* 0x0001e80000100a00 */
[----:B------:R1:W-:Y:S01]  /*a220*/  STL.64 [R1+0x1000], R10 ;  /* 0x0010000a01007387 */ /* 0x0003e20000100a00 */
[----:B0-----:R-:W-:-:S04]  /*a230*/  IMAD.WIDE R8, R12, 0x2, R4 ;  /* 0x000000020c087825 */ /* 0x001fc800078e0204 */
[C---:B-1----:R-:W-:Y:S01]  /*a240*/  IMAD.WIDE R10, R14.reuse, 0x2, R6 ;  /* 0x000000020e0a7825 */ /* 0x042fe200078e0206 */
[----:B------:R0:W-:Y:S04]  /*a250*/  STL.64 [R1+0xff8], R8 ;  /* 0x000ff80801007387 */ /* 0x0001e80000100a00 */
[----:B------:R1:W-:Y:S01]  /*a260*/  STL.64 [R1+0xff0], R10 ;  /* 0x000ff00a01007387 */ /* 0x0003e20000100a00 */
[----:B0-----:R-:W-:-:S04]  /*a270*/  IMAD.WIDE R8, R14, 0x2, R4 ;  /* 0x000000020e087825 */ /* 0x001fc800078e0204 */
[C---:B-1----:R-:W-:Y:S01]  /*a280*/  IMAD.WIDE R10, R15.reuse, 0x2, R6 ;  /* 0x000000020f0a7825 */ /* 0x042fe200078e0206 */
[----:B------:R0:W-:Y:S04]  /*a290*/  STL.64 [R1+0xfe8], R8 ;  /* 0x000fe80801007387 */ /* 0x0001e80000100a00 */
[----:B------:R1:W-:Y:S01]  /*a2a0*/  STL.64 [R1+0xfe0], R10 ;  /* 0x000fe00a01007387 */ /* 0x0003e20000100a00 */
[----:B0-----:R-:W-:-:S04]  /*a2b0*/  IMAD.WIDE R8, R15, 0x2, R4 ;  /* 0x000000020f087825 */ /* 0x001fc800078e0204 */
[C---:B------:R-:W-:Y:S01]  /*a2c0*/  IMAD.WIDE R14, R16.reuse, 0x2, R6 ;  /* 0x00000002100e7825 */ /* 0x040fe200078e0206 */
[----:B------:R0:W-:Y:S03]  /*a2d0*/  STL.64 [R1+0xfd8], R8 ;  /* 0x000fd80801007387 */ /* 0x0001e60000100a00 */
[----:B-1----:R-:W-:Y:S01]  /*a2e0*/  IMAD.WIDE R10, R16, 0x2, R4 ;  /* 0x00000002100a7825 */ /* 0x002fe200078e0204 */
[----:B------:R1:W-:Y:S04]  /*a2f0*/  STL.64 [R1+0xfd0], R14 ;  /* 0x000fd00e01007387 */ /* 0x0003e80000100a00 */
[----:B------:R2:W-:Y:S01]  /*a300*/  STL.64 [R1+0xfc8], R10 ;  /* 0x000fc80a01007387 */ /* 0x0005e20000100a00 */
[----:B0-----:R-:W-:-:S04]  /*a310*/  IMAD.WIDE R8, R17, 0x2, R6 ;  /* 0x0000000211087825 */ /* 0x001fc800078e0206 */
[----:B-1----:R-:W-:Y:S01]  /*a320*/  IMAD.WIDE R14, R17, 0x2, R4 ;  /* 0x00000002110e7825 */ /* 0x002fe200078e0204 */
[----:B------:R0:W-:Y:S03]  /*a330*/  STL.64 [R1+0xfc0], R8 ;  /* 0x000fc00801007387 */ /* 0x0001e60000100a00 */
[C---:B--2---:R-:W-:Y:S01]  /*a340*/  IMAD.WIDE R10, R18.reuse, 0x2, R6 ;  /* 0x00000002120a7825 */ /* 0x044fe200078e0206 */
[----:B------:R1:W-:Y:S04]  /*a350*/  STL.64 [R1+0xfb8], R14 ;  /* 0x000fb80e01007387 */ /* 0x0003e80000100a00 */
[----:B------:R2:W-:Y:S01]  /*a360*/  STL.64 [R1+0xfb0], R10 ;  /* 0x000fb00a01007387 */ /* 0x0005e20000100a00 */
[----:B0-----:R-:W-:-:S04]  /*a370*/  IMAD.WIDE R8, R18, 0x2, R4 ;  /* 0x0000000212087825 */ /* 0x001fc800078e0204 */
[C---:B-1----:R-:W-:Y:S01]  /*a380*/  IMAD.WIDE R14, R19.reuse, 0x2, R6 ;  /* 0x00000002130e7825 */ /* 0x042fe200078e0206 */
[----:B------:R0:W-:Y:S03]  /*a390*/  STL.64 [R1+0xfa8], R8 ;  /* 0x000fa80801007387 */ /* 0x0001e60000100a00 */
[----:B--2---:R-:W-:Y:S01]  /*a3a0*/  IMAD.WIDE R10, R19, 0x2, R4 ;  /* 0x00000002130a7825 */ /* 0x004fe200078e0204 */
[----:B0-----:R-:W2:Y:S04]  /*a3b0*/  LDL.LU R9, [R1] ;  /* 0x0000000001097983 */ /* 0x001ea80000300800 */
[----:B------:R0:W-:Y:S04]  /*a3c0*/  STL.64 [R1+0xfa0], R14 ;  /* 0x000fa00e01007387 */ /* 0x0001e80000100a00 */
[----:B------:R1:W-:Y:S04]  /*a3d0*/  STL.64 [R1+0xf98], R10 ;  /* 0x000f980a01007387 */ /* 0x0003e80000100a00 */
[----:B------:R-:W3:Y:S01]  /*a3e0*/  LDL.LU R8, [R1+0x4] ;  /* 0x0000040001087983 */ /* 0x000ee20000300800 */
[----:B0-----:R-:W-:-:S04]  /*a3f0*/  IMAD.WIDE R14, R20, 0x2, R6 ;  /* 0x00000002140e7825 */ /* 0x001fc800078e0206 */
[----:B-1----:R-:W-:Y:S01]  /*a400*/  IMAD.WIDE R10, R20, 0x2, R4 ;  /* 0x00000002140a7825 */ /* 0x002fe200078e0204 */
[----:B------:R0:W-:Y:S04]  /*a410*/  STL.64 [R1+0xf90], R14 ;  /* 0x000f900e01007387 */ /* 0x0001e80000100a00 */
[----:B------:R1:W-:Y:S04]  /*a420*/  STL.64 [R1+0xf88], R10 ;  /* 0x000f880a01007387 */ /* 0x0003e80000100a00 */
[----:B------:R-:W4:Y:S01]  /*a430*/  LDL.LU R16, [R1+0x8] ;  /* 0x0000080001107983 */ /* 0x000f220000300800 */
[----:B0-----:R-:W-:-:S04]  /*a440*/  IMAD.WIDE R14, R21, 0x2, R6 ;  /* 0x00000002150e7825 */ /* 0x001fc800078e0206 */
[----:B-1----:R-:W-:Y:S01]  /*a450*/  IMAD.WIDE R10, R21, 0x2, R4 ;  /* 0x00000002150a7825 */ /* 0x002fe200078e0204 */
[----:B------:R0:W-:Y:S04]  /*a460*/  STL.64 [R1+0xf80], R14 ;  /* 0x000f800e01007387 */ /* 0x0001e80000100a00 */
[----:B------:R1:W-:Y:S04]  /*a470*/  STL.64 [R1+0xf78], R10 ;  /* 0x000f780a01007387 */ /* 0x0003e80000100a00 */
[----:B------:R-:W4:Y:S01]  /*a480*/  LDL.LU R3, [R1+0xc] ;  /* 0x00000c0001037983 */ /* 0x000f220000300800 */
[----:B------:R-:W-:-:S02]  /*a490*/  IMAD R22, R13, 0x22, RZ ;  /* 0x000000220d167824 */ /* 0x000fc400078e02ff */
[----:B------:R-:W-:Y:S02]  /*a4a0*/  IMAD R23, R13, 0x23, RZ ;  /* 0x000000230d177824 */ /* 0x000fe400078e02ff */
[----:B0-----:R-:W-:-:S04]  /*a4b0*/  IMAD.WIDE R14, R22, 0x2, R6 ;  /* 0x00000002160e7825 */ /* 0x001fc800078e0206 */
[----:B-1----:R-:W-:Y:S01]  /*a4c0*/  IMAD.WIDE R10, R22, 0x2, R4 ;  /* 0x00000002160a7825 */ /* 0x002fe200078e0204 */
[----:B------:R0:W-:Y:S03]  /*a4d0*/  STL.64 [R1+0xf70], R14 ;  /* 0x000f700e01007387 */ /* 0x0001e60000100a00 */
[----:B------:R-:W-:Y:S01]  /*a4e0*/  IMAD.WIDE R18, R23, 0x2, R6 ;  /* 0x0000000217127825 */ /* 0x000fe200078e0206 */
[----:B------:R1:W-:Y:S03]  /*a4f0*/  STL.64 [R1+0xf68], R10 ;  /* 0x000f680a01007387 */ /* 0x0003e60000100a00 */
[----:B------:R-:W-:Y:S01]  /*a500*/  IMAD R24, R13, 0x24, RZ ;  /* 0x000000240d187824 */ /* 0x000fe200078e02ff */
[----:B0-----:R-:W4:Y:S01]  /*a510*/  LDL.LU R15, [R1+0x10] ;  /* 0x00001000010f7983 */ /* 0x001f220000300800 */
[----:B-1----:R-:W-:-:S03]  /*a520*/  IMAD.WIDE R10, R23, 0x2, R4 ;  /* 0x00000002170a7825 */ /* 0x002fc600078e0204 */
[----:B------:R0:W-:Y:S04]  /*a530*/  STL.64 [R1+0xf60], R18 ;  /* 0x000f601201007387 */ /* 0x0001e80000100a00 */
[----:B------:R1:W-:Y:S01]  /*a540*/  STL.64 [R1+0xf58], R10 ;  /* 0x000f580a01007387 */ /* 0x0003e20000100a00 */
[----:B------:R-:W-:-:S03]  /*a550*/  IMAD R25, R13, 0x25, RZ ;  /* 0x000000250d197824 */ /* 0x000fc600078e02ff */
[----:B------:R-:W4:Y:S01]  /*a560*/  LDL.LU R14, [R1+0x14] ;  /* 0x00001400010e7983 */ /* 0x000f220000300800 */
[----:B0-----:R-:W-:-:S04]  /*a570*/  IMAD.WIDE R18, R24, 0x2, R6 ;  /* 0x0000000218127825 */ /* 0x001fc800078e0206 */
[----:B-1----:R-:W-:Y:S01]  /*a580*/  IMAD.WIDE R10, R24, 0x2, R4 ;  /* 0x00000002180a7825 */ /* 0x002fe200078e0204 */
[----:B------:R0:W-:Y:S04]  /*a590*/  STL.64 [R1+0xf50], R18 ;  /* 0x000f501201007387 */ /* 0x0001e80000100a00 */
[----:B------:R1:W-:Y:S01]  /*a5a0*/  STL.64 [R1+0xf48], R10 ;  /* 0x000f480a01007387 */ /* 0x0003e20000100a00 */
[----:B------:R-:W-:-:S03]  /*a5b0*/  IMAD R26, R13, 0x26, RZ ;  /* 0x000000260d1a7824 */ /* 0x000fc600078e02ff */
[----:B------:R-:W4:Y:S01]  /*a5c0*/  LDL.LU R12, [R1+0x18] ;  /* 0x00001800010c7983 */ /* 0x000f220000300800 */
[----:B0-----:R-:W-:-:S04]  /*a5d0*/  IMAD.WIDE R18, R25, 0x2, R6 ;  /* 0x0000000219127825 */ /* 0x001fc800078e0206 */
[----:B-1----:R-:W-:Y:S01]  /*a5e0*/  IMAD.WIDE R10, R25, 0x2, R4 ;  /* 0x00000002190a7825 */ /* 0x002fe200078e0204 */
[----:B------:R0:W-:Y:S03]  /*a5f0*/  STL.64 [R1+0xf40], R18 ;  /* 0x000f401201007387 */ /* 0x0001e60000100a00 */
[C---:B------:R-:W-:Y:S01]  /*a600*/  IMAD.WIDE R20, R26.reuse, 0x2, R6 ;  /* 0x000000021a147825 */ /* 0x040fe200078e0206 */
        /* <DEDUP_REMOVED lines=9> */
[--C-:B-1----:R-:W-:Y:S01]  /*a6a0*/  IMAD.WIDE R10, R27, 0x2, R4.reuse ;  /* 0x000000021b0a7825 */ /* 0x102fe200078e0204 */
[----:B------:R0:W-:Y:S04]  /*a6b0*/  STL.64 [R1+0xf20], R20 ;  /* 0x000f201401007387 */ /* 0x0001e80000100a00 */
[----:B------:R1:W-:Y:S01]  /*a6c0*/  STL.64 [R1+0xf18], R10 ;  /* 0x000f180a01007387 */ /* 0x0003e20000100a00 */
[----:B------:R-:W-:-:S04]  /*a6d0*/  IMAD.WIDE R22, R28, 0x2, R4 ;  /* 0x000000021c167825 */ /* 0x000fc800078e0204 */
[----:B------:R-:W-:Y:S02]  /*a6e0*/  IMAD R29, R13, 0x29, RZ ;  /* 0x000000290d1d7824 */ /* 0x000fe400078e02ff */
[--C-:B0-----:R-:W-:Y:S01]  /*a6f0*/  IMAD.WIDE R20, R28, 0x2, R6.reuse ;  /* 0x000000021c147825 */ /* 0x101fe200078e0206 */
[----:B-1----:R-:W4:Y:S04]  /*a700*/  LDL.LU R11, [R1+0x24] ;  /* 0x00002400010b7983 */ /* 0x002f280000300800 */
[----:B------:R0:W-:Y:S04]  /*a710*/  STL.64 [R1+0xf10], R20 ;  /* 0x000f101401007387 */ /* 0x0001e80000100a00 */
[----:B------:R1:W-:Y:S04]  /*a720*/  STL.64 [R1+0xf08], R22 ;  /* 0x000f081601007387 */ /* 0x0003e80000100a00 */
[----:B------:R-:W4:Y:S01]  /*a730*/  LDL.LU R10, [R1+0x28] ;  /* 0x00002800010a7983 */ /* 0x000f220000300800 */
[----:B0-----:R-:W-:-:S04]  /*a740*/  IMAD.WIDE R20, R29, 0x2, R6 ;  /* 0x000000021d147825 */ /* 0x001fc800078e0206 */
[----:B-1----:R-:W-:Y:S01]  /*a750*/  IMAD.WIDE R22, R29, 0x2, R4 ;  /* 0x000000021d167825 */ /* 0x002fe200078e0204 */
[----:B------:R2:W-:Y:S04]  /*a760*/  STL.64 [R1+0xf00], R20 ;  /* 0x000f001401007387 */ /* 0x0005e80000100a00 */
[----:B------:R0:W-:Y:S01]  /*a770*/  STL.64 [R1+0xef8], R22 ;  /* 0x000ef81601007387 */ /* 0x0001e20000100a00 */
[----:B--2---:R-:W-:-:S04]  /*a780*/  IMAD.WIDE R20, R9, 0x2, R6 ;  /* 0x0000000209147825 */ /* 0x004fc800078e0206 */
[----:B0-----:R-:W-:Y:S02]  /*a790*/  IMAD.WIDE R22, R9, 0x2, R4 ;  /* 0x0000000209167825 */ /* 0x001fe400078e0204 */
[----:B------:R-:W2:Y:S04]  /*a7a0*/  LDL.LU R9, [R1+0x2c] ;  /* 0x00002c0001097983 */ /* 0x000ea80000300800 */
[----:B------:R3:W-:Y:S04]  /*a7b0*/  STL.64 [R1+0xef0], R20 ;  /* 0x000ef01401007387 */ /* 0x0007e80000100a00 */
[----:B------:R0:W-:Y:S01]  /*a7c0*/  STL.64 [R1+0xee8], R22 ;  /* 0x000ee81601007387 */ /* 0x0001e20000100a00 */
[----:B---3--:R-:W-:-:S04]  /*a7d0*/  IMAD.WIDE R20, R8, 0x2, R6 ;  /* 0x0000000208147825 */ /* 0x008fc800078e0206 */
[----:B0-----:R-:W-:Y:S02]  /*a7e0*/  IMAD.WIDE R22, R8, 0x2, R4 ;  /* 0x0000000208167825 */ /* 0x001fe400078e0204 */
[----:B------:R-:W3:Y:S04]  /*a7f0*/  LDL.LU R8, [R1+0x30] ;  /* 0x0000300001087983 */ /* 0x000ee80000300800 */
[----:B------:R4:W-:Y:S04]  /*a800*/  STL.64 [R1+0xed8], R20 ;  /* 0x000ed81401007387 */ /* 0x0009e80000100a00 */
[----:B------:R0:W-:Y:S01]  /*a810*/  STL.64 [R1+0xec8], R22 ;  /* 0x000ec81601007387 */ /* 0x0001e20000100a00 */
[----:B----4-:R-:W-:-:S04]  /*a820*/  IMAD.WIDE R20, R16, 0x2, R6 ;  /* 0x0000000210147825 */ /* 0x010fc800078e0206 */
[----:B0-----:R-:W-:Y:S02]  /*a830*/  IMAD.WIDE R22, R16, 0x2, R4 ;  /* 0x0000000210167825 */ /* 0x001fe400078e0204 */
[----:B------:R-:W4:Y:S04]  /*a840*/  LDL.LU R16, [R1+0x34] ;  /* 0x0000340001107983 */ /* 0x000f280000300800 */
[----:B------:R0:W-:Y:S04]  /*a850*/  STL.64 [R1+0xeb8], R20 ;  /* 0x000eb81401007387 */ /* 0x0001e80000100a00 */
[----:B------:R1:W-:Y:S01]  /*a860*/  STL.64 [R1+0xeb0], R22 ;  /* 0x000eb01601007387 */ /* 0x0003e20000100a00 */
[----:B0-----:R-:W-:-:S04]  /*a870*/  IMAD.WIDE R20, R3, 0x2, R6 ;  /* 0x0000000203147825 */ /* 0x001fc800078e0206 */
[----:B-1----:R-:W-:Y:S02]  /*a880*/  IMAD.WIDE R22, R3, 0x2, R4 ;  /* 0x0000000203167825 */ /* 0x002fe400078e0204 */
        /* <DEDUP_REMOVED lines=77> */
[----:B------:R1:W-:Y:S04]  /*ad60*/  STL.64 [R1+0xdb0], R22 ;  /* 0x000db01601007387 */ /* 0x0003e80000100a00 */
[----:B------:R-:W4:Y:S01]  /*ad70*/  LDL.LU R19, [R1+0x78] ;  /* 0x0000780001137983 */ /* 0x000f220000300800 */
[----:B0-----:R-:W-:-:S04]  /*ad80*/  IMAD.WIDE R20, R17, 0x2, R6 ;  /* 0x0000000211147825 */ /* 0x001fc800078e0206 */
[----:B-1----:R-:W-:Y:S01]  /*ad90*/  IMAD.WIDE R22, R17, 0x2, R4 ;  /* 0x0000000211167825 */ /* 0x002fe200078e0204 */
        /* <DEDUP_REMOVED lines=21> */
[----:B------:R0:W-:Y:S04]  /*aef0*/  STL.64 [R1+0xd60], R22 ;  /* 0x000d601601007387 */ /* 0x0001e80000100a00 */
[----:B------:R-:W3:Y:S01]  /*af00*/  LDL.LU R17, [R1+0x8c] ;  /* 0x00008c0001117983 */ /* 0x000ee20000300800 */
[----:B----4-:R-:W-:-:S04]  /*af10*/  IMAD.WIDE R20, R16, 0x2, R6 ;  /* 0x0000000210147825 */ /* 0x010fc800078e0206 */
[----:B0-----:R-:W-:Y:S01]  /*af20*/  IMAD.WIDE R22, R16, 0x2, R4 ;  /* 0x0000000210167825 */ /* 0x001fe200078e0204 */
        /* <DEDUP_REMOVED lines=11> */
[----:B------:R-:W4:Y:S04]  /*afe0*/  LDL.LU R15, [R1+0x98] ;  /* 0x00009800010f7983 */ /* 0x000f280000300800 */
[----:B------:R1:W-:Y:S01]  /*aff0*/  STL.64 [R1+0xd30], R22 ;  /* 0x000d301601007387 */ /* 0x0003e20000100a00 */
        /* <DEDUP_REMOVED lines=11> */
[--C-:B-1----:R-:W-:Y:S01]  /*b0b0*/  IMAD.WIDE R22, R18, 0x2, R4.reuse ;  /* 0x0000000212167825 */ /* 0x102fe200078e0204 */
[----:B------:R0:W-:Y:S04]  /*b0c0*/  STL.64 [R1+0xcf0], R20 ;  /* 0x000cf01401007387 */ /* 0x0001e80000100a00 */
[----:B------:R-:W4:Y:S01]  /*b0d0*/  LDL.LU R18, [R1+0xa4] ;  /* 0x0000a40001127983 */ /* 0x000f220000300800 */
[----:B------:R-:W-:-:S03]  /*b0e0*/  IMAD.WIDE R24, R19, 0x2, R4 ;  /* 0x0000000213187825 */ /* 0x000fc600078e0204 */
[----:B------:R1:W-:Y:S01]  /*b0f0*/  STL.64 [R1+0xce8], R22 ;  /* 0x000ce81601007387 */ /* 0x0003e20000100a00 */
[----:B0-----:R-:W-:-:S05]  /*b100*/  IMAD.WIDE R20, R19, 0x2, R6 ;  /* 0x0000000213147825 */ /* 0x001fca00078e0206 */
[----:B------:R0:W-:Y:S04]  /*b110*/  STL.64 [R1+0xce0], R20 ;  /* 0x000ce01401007387 */ /* 0x0001e80000100a00 */
[----:B------:R-:W-:Y:S01]  /*b120*/  STL.64 [R1+0xcd8], R24 ;  /* 0x000cd81801007387 */ /* 0x000fe20000100a00 */
[----:B-1----:R-:W-:-:S04]  /*b130*/  IMAD.WIDE R22, R11, 0x2, R6 ;  /* 0x000000020b167825 */ /* 0x002fc800078e0206 */
        /* <DEDUP_REMOVED lines=19> */
[----:B0-----:R-:W-:-:S04]  /*b270*/  IMAD.WIDE R22, R17, 0x2, R6 ;  /* 0x0000000211167825 */ /* 0x001fc800078e0206 */
[----:B-1----:R-:W-:Y:S02]  /*b280*/  IMAD.WIDE R20, R17, 0x2, R4 ;  /* 0x0000000211147825 */ /* 0x002fe400078e0204 */
[----:B------:R-:W3:Y:S02]  /*b290*/  LDL.LU R17, [R1+0xb8] ;  /* 0x0000b80001117983 */ /* 0x000ee40000300800 */
[C---:B----4-:R-:W-:Y:S02]  /*b2a0*/  IMAD.WIDE R24, R16.reuse, 0x2, R6 ;  /* 0x0000000210187825 */ /* 0x050fe400078e0206 */
[----:B------:R-:W-:Y:S04]  /*b2b0*/  STL.64 [R1+0xc90], R22 ;  /* 0x000c901601007387 */ /* 0x000fe80000100a00 */
[----:B------:R0:W-:Y:S04]  /*b2c0*/  STL.64 [R1+0xc88], R20 ;  /* 0x000c881401007387 */ /* 0x0001e80000100a00 */
[----:B------:R-:W-:Y:S01]  /*b2d0*/  STL.64 [R1+0xc80], R24 ;  /* 0x000c801801007387 */ /* 0x000fe20000100a00 */
[----:B0-----:R-:W-:-:S03]  /*b2e0*/  IMAD.WIDE R20, R16, 0x2, R4 ;  /* 0x0000000210147825 */ /* 0x001fc600078e0204 */
[----:B------:R-:W4:Y:S01]  /*b2f0*/  LDL.LU R16, [R1+0xbc] ;  /* 0x0000bc0001107983 */ /* 0x000f220000300800 */
[----:B------:R-:W-:-:S03]  /*b300*/  IMAD.WIDE R22, R3, 0x2, R6 ;  /* 0x0000000203167825 */ /* 0x000fc600078e0206 */
[----:B------:R0:W-:Y:S04]  /*b310*/  STL.64 [R1+0xc78], R20 ;  /* 0x000c781401007387 */ /* 0x0001e80000100a00 */
[----:B------:R1:W-:Y:S01]  /*b320*/  STL.64 [R1+0xc70], R22 ;  /* 0x000c701601007387 */ /* 0x0003e20000100a00 */
[----:B0-----:R-:W-:-:S03]  /*b330*/  IMAD.WIDE R20, R3, 0x2, R4 ;  /* 0x0000000203147825 */ /* 0x001fc600078e0204 */
[----:B------:R-:W4:Y:S01]  /*b340*/  LDL.LU R3, [R1+0xc0] ;  /* 0x0000c00001037983 */ /* 0x000f220000300800 */
[----:B-1----:R-:W-:-:S03]  /*b350*/  IMAD.WIDE R22, R15, 0x2, R6 ;  /* 0x000000020f167825 */ /* 0x002fc600078e0206 */
[----:B------:R0:W-:Y:S04]  /*b360*/  STL.64 [R1+0xc68], R20 ;  /* 0x000c681401007387 */ /* 0x0001e80000100a00 */
[----:B------:R1:W-:Y:S01]  /*b370*/  STL.64 [R1+0xc60], R22 ;  /* 0x000c601601007387 */ /* 0x0003e20000100a00 */
[----:B0-----:R-:W-:-:S03]  /*b380*/  IMAD.WIDE R20, R15, 0x2, R4 ;  /* 0x000000020f147825 */ /* 0x001fc600078e0204 */
[----:B------:R-:W4:Y:S04]  /*b390*/  LDL.LU R15, [R1+0xc4] ;  /* 0x0000c400010f7983 */ /* 0x000f280000300800 */
[----:B------:R0:W-:Y:S01]  /*b3a0*/  STL.64 [R1+0xc58], R20 ;  /* 0x000c581401007387 */ /* 0x0001e20000100a00 */
[----:B-1----:R-:W-:-:S05]  /*b3b0*/  IMAD.WIDE R22, R14, 0x2, R6 ;  /* 0x000000020e167825 */ /* 0x002fca00078e0206 */
[----:B------:R1:W-:Y:S01]  /*b3c0*/  STL.64 [R1+0xc50], R22 ;  /* 0x000c501601007387 */ /* 0x0003e20000100a00 */
[----:B0-----:R-:W-:-:S03]  /*b3d0*/  IMAD.WIDE R20, R14, 0x2, R4 ;  /* 0x000000020e147825 */ /* 0x001fc600078e0204 */
[----:B------:R-:W4:Y:S04]  /*b3e0*/  LDL.LU R14, [R1+0xc8] ;  /* 0x0000c800010e7983 */ /* 0x000f280000300800 */
[----:B------:R0:W-:Y:S01]  /*b3f0*/  STL.64 [R1+0xc48], R20 ;  /* 0x000c481401007387 */ /* 0x0001e20000100a00 */
[----:B-1----:R-:W-:-:S04]  /*b400*/  IMAD.WIDE R22, R12, 0x2, R6 ;  /* 0x000000020c167825 */ /* 0x002fc800078e0206 */
[----:B0-----:R-:W-:Y:S01]  /*b410*/  IMAD.WIDE R20, R12, 0x2, R4 ;  /* 0x000000020c147825 */ /* 0x001fe200078e0204 */
        /* <DEDUP_REMOVED lines=19> */
[----:B--2---:R-:W-:-:S04]  /*b550*/  IMAD.WIDE R22, R9, 0x2, R6 ;  /* 0x0000000209167825 */ /* 0x004fc800078e0206 */
[----:B0-----:R-:W-:Y:S01]  /*b560*/  IMAD.WIDE R20, R9, 0x2, R4 ;  /* 0x0000000209147825 */ /* 0x001fe200078e0204 */
[----:B------:R3:W-:Y:S04]  /*b570*/  STL.64 [R1+0xc00], R22 ;  /* 0x000c001601007387 */ /* 0x0007e80000100a00 */
[----:B------:R-:W2:Y:S04]  /*b580*/  LDL.LU R9, [R1+0xe0] ;  /* 0x0000e00001097983 */ /* 0x000ea80000300800 */
[----:B------:R0:W-:Y:S01]  /*b590*/  STL.64 [R1+0xbf8], R20 ;  /* 0x000bf81401007387 */ /* 0x0001e20000100a00 */
[----:B---3--:R-:W-:-:S04]  /*b5a0*/  IMAD.WIDE R22, R8, 0x2, R6 ;  /* 0x0000000208167825 */ /* 0x008fc800078e0206 */
[----:B0-----:R-:W-:Y:S01]  /*b5b0*/  IMAD.WIDE R20, R8, 0x2, R4 ;  /* 0x0000000208147825 */ /* 0x001fe200078e0204 */
[----:B------:R0:W-:Y:S04]  /*b5c0*/  STL.64 [R1+0xbf0], R22 ;  /* 0x000bf01601007387 */ /* 0x0001e80000100a00 */
[----:B------:R-:W3:Y:S04]  /*b5d0*/  LDL.LU R8, [R1+0xe4] ;  /* 0x0000e40001087983 */ /* 0x000ee80000300800 */
[----:B------:R1:W-:Y:S01]  /*b5e0*/  STL.64 [R1+0xbe8], R20 ;  /* 0x000be81401007387 */ /* 0x0003e20000100a00 */
[----:B0-----:R-:W-:-:S04]  /*b5f0*/  IMAD.WIDE R22, R17, 0x2, R6 ;  /* 0x0000000211167825 */ /* 0x001fc800078e0206 */
[----:B-1----:R-:W-:Y:S01]  /*b600*/  IMAD.WIDE R20, R17, 0x2, R4 ;  /* 0x0000000211147825 */ /* 0x002fe200078e0204 */
[----:B------:R4:W-:Y:S04]  /*b610*/  STL.64 [R1+0xbe0], R22 ;  /* 0x000be01601007387 */ /* 0x0009e80000100a00 */
[----:B------:R-:W3:Y:S04]  /*b620*/  LDL.LU R17, [R1+0xe8] ;  /* 0x0000e80001117983 */ /* 0x000ee80000300800 */
        /* <DEDUP_REMOVED lines=18> */
[----:B------:R-:W4:Y:S02]  /*b750*/  LDL.LU R14, [R1+0xf8] ;  /* 0x0000f800010e7983 */ /* 0x000f240000300800 */
[C---:B------:R-:W-:Y:S02]  /*b760*/  IMAD.WIDE R24, R12.reuse, 0x2, R6 ;  /* 0x000000020c187825 */ /* 0x040fe400078e0206 */
[----:B------:R0:W-:Y:S04]  /*b770*/  STL.64 [R1+0xb88], R22 ;  /* 0x000b881601007387 */ /* 0x0001e80000100a00 */
[----:B------:R1:W-:Y:S04]  /*b780*/  STL.64 [R1+0xb80], R20 ;  /* 0x000b801401007387 */ /* 0x0003e80000100a00 */
[----:B------:R1:W-:Y:S01]  /*b790*/  STL.64 [R1+0xb78], R24 ;  /* 0x000b781801007387 */ /* 0x0003e20000100a00 */
[----:B0-----:R-:W-:-:S03]  /*b7a0*/  IMAD.WIDE R22, R12, 0x2, R4 ;  /* 0x000000020c167825 */ /* 0x001fc600078e0204 */
[----:B------:R-:W4:Y:S04]  /*b7b0*/  LDL.LU R12, [R1+0xfc] ;  /* 0x0000fc00010c7983 */ /* 0x000f280000300800 */
[----:B------:R0:W-:Y:S01]  /*b7c0*/  STL.64 [R1+0xb70], R22 ;  /* 0x000b701601007387 */ /* 0x0001e20000100a00 */
[----:B-1----:R-:W-:-:S04]  /*b7d0*/  IMAD.WIDE R20, R19, 0x2, R6 ;  /* 0x0000000213147825 */ /* 0x002fc800078e0206 */
[----:B------:R-:W-:Y:S01]  /*b7e0*/  IMAD.WIDE R24, R19, 0x2, R4 ;  /* 0x0000000213187825 */ /* 0x000fe200078e0204 */
[----:B------:R1:W-:Y:S04]  /*b7f0*/  STL.64 [R1+0xb68], R20 ;  /* 0x000b681401007387 */ /* 0x0003e80000100a00 */
[----:B------:R0:W-:Y:S02]  /*b800*/  STL.64 [R1+0xb60], R24 ;  /* 0x000b601801007387 */ /* 0x0001e40000100a00 */
[----:B0-----:R-:W-:-:S04]  /*b810*/  IMAD.WIDE R22, R11, 0x2, R6 ;  /* 0x000000020b167825 */ /* 0x001fc800078e0206 */
[----:B-1----:R-:W-:Y:S02]  /*b820*/  IMAD.WIDE R20, R11, 0x2, R4 ;  /* 0x000000020b147825 */ /* 0x002fe400078e0204 */
[----:B------:R-:W4:Y:S04]  /*b830*/  LDL.LU R11, [R1+0x100] ;  /* 0x00010000010b7983 */ /* 0x000f280000300800 */
[----:B------:R0:W-:Y:S04]  /*b840*/  STL.64 [R1+0xb58], R22 ;  /* 0x000b581601007387 */ /* 0x0001e80000100a00 */
[----:B------:R1:W-:Y:S01]  /*b850*/  STL.64 [R1+0xb50], R20 ;  /* 0x000b501401007387 */ /* 0x0003e20000100a00 */
[----:B------:R-:W-:-:S04]  /*b860*/  IMAD.WIDE R24, R10, 0x2, R6 ;  /* 0x000000020a187825 */ /* 0x000fc800078e0206 */
[----:B0-----:R-:W-:Y:S01]  /*b870*/  IMAD.WIDE R22, R10, 0x2, R4 ;  /* 0x000000020a167825 */ /* 0x001fe200078e0204 */
[----:B------:R-:W-:Y:S04]  /*b880*/  STL.64 [R1+0xb48], R24 ;  /* 0x000b481801007387 */ /* 0x000fe80000100a00 */
[----:B------:R-:W4:Y:S01]  /*b890*/  LDL.LU R10, [R1+0x104] ;  /* 0x00010400010a7983 */ /* 0x000f220000300800 */
[----:B-1----:R-:W-:-:S03]  /*b8a0*/  IMAD.WIDE R20, R18, 0x2, R6 ;  /* 0x0000000212147825 */ /* 0x002fc600078e0206 */
[----:B------:R0:W-:Y:S04]  /*b8b0*/  STL.64 [R1+0xb40], R22 ;  /* 0x000b401601007387 */ /* 0x0001e80000100a00 */
[----:B------:R2:W-:Y:S01]  /*b8c0*/  STL.64 [R1+0xb38], R20 ;  /* 0x000b381401007387 */ /* 0x0005e20000100a00 */
[----:B0-----:R-:W-:-:S05]  /*b8d0*/  IMAD.WIDE R22, R18, 0x2, R4 ;  /* 0x0000000212167825 */ /* 0x001fca00078e0204 */
[----:B------:R3:W-:Y:S01]  /*b8e0*/  STL.64 [R1+0xb30], R22 ;  /* 0x000b301601007387 */ /* 0x0007e20000100a00 */
[----:B--2---:R-:W-:-:S04]  /*b8f0*/  IMAD.WIDE R20, R9, 0x2, R6 ;  /* 0x0000000209147825 */ /* 0x004fc800078e0206 */
[----:B------:R-:W-:Y:S02]  /*b900*/  IMAD.WIDE R18, R9, 0x2, R4 ;  /* 0x0000000209127825 */ /* 0x000fe400078e0204 */
[----:B------:R-:W2:Y:S04]  /*b910*/  LDL.LU R9, [R1+0x108] ;  /* 0x0001080001097983 */ /* 0x000ea80000300800 */
[----:B------:R0:W-:Y:S04]  /*b920*/  STL.64 [R1+0xb28], R20 ;  /* 0x000b281401007387 */ /* 0x0001e80000100a00 */
[----:B------:R1:W-:Y:S01]  /*b930*/  STL.64 [R1+0xb20], R18 ;  /* 0x000b201201007387 */ /* 0x0003e20000100a00 */
[----:B---3--:R-:W-:-:S04]  /*b940*/  IMAD.WIDE R22, R8, 0x2, R6 ;  /* 0x0000000208167825 */ /* 0x008fc800078e0206 */
[----:B0-----:R-:W-:Y:S01]  /*b950*/  IMAD.WIDE R20, R8, 0x2, R4 ;  /* 0x0000000208147825 */ /* 0x001fe200078e0204 */
[----:B------:R0:W-:Y:S04]  /*b960*/  STL.64 [R1+0xb18], R22 ;  /* 0x000b181601007387 */ /* 0x0001e80000100a00 */
[----:B------:R-:W3:Y:S04]  /*b970*/  LDL.LU R8, [R1+0x10c] ;  /* 0x00010c0001087983 */ /* 0x000ee80000300800 */
[----:B------:R4:W-:Y:S01]  /*b980*/  STL.64 [R1+0xb10], R20 ;  /* 0x000b101401007387 */ /* 0x0009e20000100a00 */
[----:B-1----:R-:W-:-:S04]  /*b990*/  IMAD.WIDE R18, R17, 0x2, R6 ;  /* 0x0000000211127825 */ /* 0x002fc800078e0206 */
[----:B0-----:R-:W-:Y:S01]  /*b9a0*/  IMAD.WIDE R22, R17, 0x2, R4 ;  /* 0x0000000211167825 */ /* 0x001fe200078e0204 */
[----:B------:R-:W-:Y:S04]  /*b9b0*/  STL.64 [R1+0xb08], R18 ;  /* 0x000b081201007387 */ /* 0x000fe80000100a00 */
[----:B------:R0:W-:Y:S01]  /*b9c0*/  STL.64 [R1+0xb00], R22 ;  /* 0x000b001601007387 */ /* 0x0001e20000100a00 */
[----:B----4-:R-:W-:-:S03]  /*b9d0*/  IMAD.WIDE R20, R16, 0x2, R6 ;  /* 0x0000000210147825 */ /* 0x010fc600078e0206 */
[----:B0-----:R-:W4:Y:S01]  /*b9e0*/  LDL.LU R23, [R1+0x110] ;  /* 0x0001100001177983 */ /* 0x001f220000300800 */
[----:B------:R-:W-:-:S03]  /*b9f0*/  IMAD.WIDE R18, R16, 0x2, R4 ;  /* 0x0000000210127825 */ /* 0x000fc600078e0204 */
[----:B------:R-:W-:Y:S04]  /*ba00*/  STL.64 [R1+0xaf8], R20 ;  /* 0x000af81401007387 */ /* 0x000fe80000100a00 */
[----:B------:R0:W-:Y:S01]  /*ba10*/  STL.64 [R1+0xaf0], R18 ;  /* 0x000af01201007387 */ /* 0x0001e20000100a00 */
[----:B------:R-:W-:-:S04]  /*ba20*/  IMAD.WIDE R16, R3, 0x2, R6 ;  /* 0x0000000203107825 */ /* 0x000fc800078e0206 */
[----:B0-----:R-:W-:Y:S02]  /*ba30*/  IMAD.WIDE R18, R3, 0x2, R4 ;  /* 0x0000000203127825 */ /* 0x001fe400078e0204 */
[----:B------:R-:W4:Y:S04]  /*ba40*/  LDL.LU R3, [R1+0x114] ;  /* 0x0001140001037983 */ /* 0x000f280000300800 */
        /* <DEDUP_REMOVED lines=9> */
[----:B------:R-:W-:Y:S01]  /*bae0*/  IMAD.WIDE R14, R14, 0x2, R4 ;  /* 0x000000020e0e7825 */ /* 0x000fe200078e0204 */
[----:B------:R0:W-:Y:S04]  /*baf0*/  STL.64 [R1+0xac8], R16 ;  /* 0x000ac81001007387 */ /* 0x0001e80000100a00 */
[----:B------:R-:W4:Y:S04]  /*bb00*/  LDL.LU R20, [R1+0x120] ;  /* 0x0001200001147983 */ /* 0x000f280000300800 */
[----:B------:R0:W-:Y:S04]  /*bb10*/  STL.64 [R1+0xac0], R14 ;  /* 0x000ac00e01007387 */ /* 0x0001e80000100a00 */
[----:B-1----:R-:W4:Y:S01]  /*bb20*/  LDL.LU R19, [R1+0x124] ;  /* 0x0001240001137983 */ /* 0x002f220000300800 */
[----:B0-----:R-:W-:-:S05]  /*bb30*/  IMAD.WIDE R16, R12, 0x2, R6 ;  /* 0x000000020c107825 */ /* 0x001fca00078e0206 */
[----:B------:R0:W-:Y:S01]  /*bb40*/  STL.64 [R1+0xab8], R16 ;  /* 0x000ab81001007387 */ /* 0x0001e20000100a00 */
[----:B------:R-:W-:-:S03]  /*bb50*/  IMAD.WIDE R14, R12, 0x2, R4 ;  /* 0x000000020c0e7825 */ /* 0x000fc600078e0204 */
[----:B------:R-:W4:Y:S04]  /*bb60*/  LDL.LU R18, [R1+0x128] ;  /* 0x0001280001127983 */ /* 0x000f280000300800 */
[----:B------:R1:W-:Y:S04]  /*bb70*/  STL.64 [R1+0xab0], R14 ;  /* 0x000ab00e01007387 */ /* 0x0003e80000100a00 */
[----:B0-----:R-:W4:Y:S01]  /*bb80*/  LDL.LU R17, [R1+0x12c] ;  /* 0x00012c0001117983 */ /* 0x001f220000300800 */
[----:B------:R-:W-:-:S04]  /*bb90*/  IMAD.WIDE R24, R11, 0x2, R6 ;  /* 0x000000020b187825 */ /* 0x000fc800078e0206 */
[----:B-1----:R-:W-:Y:S01]  /*bba0*/  IMAD.WIDE R14, R11, 0x2, R4 ;  /* 0x000000020b0e7825 */ /* 0x002fe200078e0204 */
[----:B------:R-:W-:Y:S04]  /*bbb0*/  STL.64 [R1+0xaa8], R24 ;  /* 0x000aa81801007387 */ /* 0x000fe80000100a00 */
[----:B------:R-:W4:Y:S04]  /*bbc0*/  LDL.LU R16, [R1+0x130] ;  /* 0x0001300001107983 */ /* 0x000f280000300800 */
[----:B------:R0:W-:Y:S01]  /*bbd0*/  STL.64 [R1+0xaa0], R14 ;  /* 0x000aa00e01007387 */ /* 0x0001e20000100a00 */
[----:B------:R-:W-:-:S03]  /*bbe0*/  IMAD.WIDE R26, R10, 0x2, R6 ;  /* 0x000000020a1a7825 */ /* 0x000fc600078e0206 */
[----:B0-----:R-:W4:Y:S01]  /*bbf0*/  LDL.LU R15, [R1+0x134] ;  /* 0x00013400010f7983 */ /* 0x001f220000300800 */
[----:B------:R-:W-:-:S03]  /*bc00*/  IMAD.WIDE R24, R10, 0x2, R4 ;  /* 0x000000020a187825 */ /* 0x000fc600078e0204 */
[----:B------:R0:W-:Y:S04]  /*bc10*/  STL.64 [R1+0xa98], R26 ;  /* 0x000a981a01007387 */ /* 0x0001e80000100a00 */
[----:B------:R-:W4:Y:S04]  /*bc20*/  LDL.LU R14, [R1+0x138] ;  /* 0x00013800010e7983 */ /* 0x000f280000300800 */
[----:B------:R-:W-:Y:S04]  /*bc30*/  STL.64 [R1+0xa90], R24 ;  /* 0x000a901801007387 */ /* 0x000fe80000100a00 */
[----:B------:R-:W4:Y:S01]  /*bc40*/  LDL.LU R12, [R1+0x13c] ;  /* 0x00013c00010c7983 */ /* 0x000f220000300800 */
[----:B--2---:R-:W-:-:S04]  /*bc50*/  IMAD.WIDE R10, R9, 0x2, R6 ;  /* 0x00000002090a7825 */ /* 0x004fc800078e0206 */
[----:B0-----:R-:W-:Y:S01]  /*bc60*/  IMAD.WIDE R26, R9, 0x2, R4 ;  /* 0x00000002091a7825 */ /* 0x001fe200078e0204 */
[----:B------:R0:W-:Y:S04]  /*bc70*/  STL.64 [R1+0xa88], R10 ;  /* 0x000a880a01007387 */ /* 0x0001e80000100a00 */
[----:B0-----:R-:W2:Y:S04]  /*bc80*/  LDL.LU R11, [R1+0x140] ;  /* 0x00014000010b7983 */ /* 0x001ea80000300800 */
[----:B------:R0:W-:Y:S01]  /*bc90*/  STL.64 [R1+0xa80], R26 ;  /* 0x000a801a01007387 */ /* 0x0001e20000100a00 */
[----:B---3--:R-:W-:-:S03]  /*bca0*/  IMAD.WIDE R24, R8, 0x2, R6 ;  /* 0x0000000208187825 */ /* 0x008fc600078e0206 */
[----:B------:R-:W3:Y:S04]  /*bcb0*/  LDL.LU R10, [R1+0x144] ;  /* 0x00014400010a7983 */ /* 0x000ee80000300800 */
[----:B------:R4:W-:Y:S01]  /*bcc0*/  STL.64 [R1+0xa78], R24 ;  /* 0x000a781801007387 */ /* 0x0009e20000100a00 */
[----:B0-----:R-:W-:-:S03]  /*bcd0*/  IMAD.WIDE R26, R8, 0x2, R4 ;  /* 0x00000002081a7825 */ /* 0x001fc600078e0204 */
[----:B------:R-:W3:Y:S04]  /*bce0*/  LDL.LU R9, [R1+0x148] ;  /* 0x0001480001097983 */ /* 0x000ee80000300800 */
[----:B------:R-:W-:Y:S04]  /*bcf0*/  STL.64 [R1+0xa70], R26 ;  /* 0x000a701a01007387 */ /* 0x000fe80000100a00 */
[----:B------:R-:W3:Y:S01]  /*bd00*/  LDL.LU R8, [R1+0x14c] ;  /* 0x00014c0001087983 */ /* 0x000ee20000300800 */
[----:B----4-:R-:W-:-:S04]  /*bd10*/  IMAD.WIDE R24, R23, 0x2, R6 ;  /* 0x0000000217187825 */ /* 0x010fc800078e0206 */
[----:B------:R-:W-:Y:S01]  /*bd20*/  IMAD.WIDE R28, R23, 0x2, R4 ;  /* 0x00000002171c7825 */ /* 0x000fe200078e0204 */
[----:B------:R0:W-:Y:S04]  /*bd30*/  STL.64 [R1+0xa68], R24 ;  /* 0x000a681801007387 */ /* 0x0001e80000100a00 */
[----:B------:R-:W-:Y:S01]  /*bd40*/  STL.64 [R1+0xa60], R28 ;  /* 0x000a601c01007387 */ /* 0x000fe20000100a00 */
[----:B0-----:R-:W-:-:S04]  /*bd50*/  IMAD.WIDE R24, R3, 0x2, R6 ;  /* 0x0000000203187825 */ /* 0x001fc800078e0206 */
[----:B------:R-:W-:Y:S02]  /*bd60*/  IMAD.WIDE R26, R3, 0x2, R4 ;  /* 0x00000002031a7825 */ /* 0x000fe400078e0204 */
[----:B------:R-:W4:Y:S04]  /*bd70*/  LDL.LU R3, [R1+0x150] ;  /* 0x0001500001037983 */ /* 0x000f280000300800 */
[----:B------:R0:W-:Y:S04]  /*bd80*/  STL.64 [R1+0xa58], R24 ;  /* 0x000a581801007387 */ /* 0x0001e80000100a00 */
[----:B------:R1:W-:Y:S01]  /*bd90*/  STL.64 [R1+0xa50], R26 ;  /* 0x000a501a01007387 */ /* 0x0003e20000100a00 */
[----:B0-----:R-:W-:-:S04]  /*bda0*/  IMAD.WIDE R24, R22, 0x2, R6 ;  /* 0x0000000216187825 */ /* 0x001fc800078e0206 */
[----:B------:R-:W-:Y:S01]  /*bdb0*/  IMAD.WIDE R22, R22, 0x2, R4 ;  /* 0x0000000216167825 */ /* 0x000fe200078e0204 */
[----:B------:R0:W-:Y:S03]  /*bdc0*/  STL.64 [R1+0xa48], R24 ;  /* 0x000a481801007387 */ /* 0x0001e60000100a00 */
[C---:B-1----:R-:W-:Y:S01]  /*bdd0*/  IMAD.WIDE R26, R21.reuse, 0x2, R6 ;  /* 0x00000002151a7825 */ /* 0x042fe200078e0206 */
[----:B------:R1:W-:Y:S04]  /*bde0*/  STL.64 [R1+0xa40], R22 ;  /* 0x000a401601007387 */ /* 0x0003e80000100a00 */
[----:B------:R-:W-:Y:S01]  /*bdf0*/  STL.64 [R1+0xa38], R26 ;  /* 0x000a381a01007387 */ /* 0x000fe20000100a00 */
[----:B0-----:R-:W-:-:S04]  /*be00*/  IMAD.WIDE R24, R21, 0x2, R4 ;  /* 0x0000000215187825 */ /* 0x001fc800078e0204 */
[C---:B-1----:R-:W-:Y:S01]  /*be10*/  IMAD.WIDE R22, R20.reuse, 0x2, R6 ;  /* 0x0000000214167825 */ /* 0x042fe200078e0206 */
[----:B------:R0:W-:Y:S03]  /*be20*/  STL.64 [R1+0xa30], R24 ;  /* 0x000a301801007387 */ /* 0x0001e60000100a00 */
[----:B------:R-:W-:Y:S01]  /*be30*/  IMAD.WIDE R20, R20, 0x2, R4 ;  /* 0x0000000214147825 */ /* 0x000fe200078e0204 */
[----:B------:R1:W-:Y:S04]  /*be40*/  STL.64 [R1+0xa28], R22 ;  /* 0x000a281601007387 */ /* 0x0003e80000100a00 */
[----:B------:R1:W-:Y:S01]  /*be50*/  STL.64 [R1+0xa20], R20 ;  /* 0x000a201401007387 */ /* 0x0003e20000100a00 */
[----:B0-----:R-:W-:-:S04]  /*be60*/  IMAD.WIDE R24, R19, 0x2, R6 ;  /* 0x0000000213187825 */ /* 0x001fc800078e0206 */
[----:B-1----:R-:W-:Y:S01]  /*be70*/  IMAD.WIDE R22, R19, 0x2, R4 ;  /* 0x0000000213167825 */ /* 0x002fe200078e0204 */
[----:B------:R-:W-:Y:S03]  /*be80*/  STL.64 [R1+0xa18], R24 ;  /* 0x000a181801007387 */ /* 0x000fe60000100a00 */
[C---:B------:R-:W-:Y:S01]  /*be90*/  IMAD.WIDE R20, R18.reuse, 0x2, R6 ;  /* 0x0000000212147825 */ /* 0x040fe200078e0206 */
[----:B------:R0:W-:Y:S03]  /*bea0*/  STL.64 [R1+0xa10], R22 ;  /* 0x000a101601007387 */ /* 0x0001e60000100a00 */
[----:B------:R-:W-:Y:S01]  /*beb0*/  IMAD.WIDE R18, R18, 0x2, R4 ;  /* 0x0000000212127825 */ /* 0x000fe200078e0204 */
[----:B------:R1:W-:Y:S04]  /*bec0*/  STL.64 [R1+0xa08], R20 ;  /* 0x000a081401007387 */ /* 0x0003e80000100a00 */
[----:B------:R1:W-:Y:S01]  /*bed0*/  STL.64 [R1+0xa00], R18 ;  /* 0x000a001201007387 */ /* 0x0003e20000100a00 */
[----:B0-----:R-:W-:-:S04]  /*bee0*/  IMAD.WIDE R22, R17, 0x2, R6 ;  /* 0x0000000211167825 */ /* 0x001fc800078e0206 */
[----:B-1----:R-:W-:Y:S01]  /*bef0*/  IMAD.WIDE R20, R17, 0x2, R4 ;  /* 0x0000000211147825 */ /* 0x002fe200078e0204 */
[----:B------:R-:W-:Y:S04]  /*bf00*/  STL.64 [R1+0x9f8], R22 ;  /* 0x0009f81601007387 */ /* 0x000fe80000100a00 */
[----:B------:R0:W-:Y:S01]  /*bf10*/  STL.64 [R1+0x9d8], R20 ;  /* 0x0009d81401007387 */ /* 0x0001e20000100a00 */
[----:B------:R-:W-:-:S04]  /*bf20*/  IMAD.WIDE R18, R16, 0x2, R6 ;  /* 0x0000000210127825 */ /* 0x000fc800078e0206 */
        /* <DEDUP_REMOVED lines=13> */
[----:B------:R0:W-:Y:S04]  /*c000*/  STL.64 [R1+0x9a0], R18 ;  /* 0x0009a01201007387 */ /* 0x0001e80000100a00 */
[----:B------:R3:W-:Y:S01]  /*c010*/  STL.64 [R1+0x998], R16 ;  /* 0x0009981001007387 */ /* 0x0007e20000100a00 */
[----:B------:R-:W-:Y:S01]  /*c020*/  IMAD R13, R13, 0x7e, RZ ;  /* 0x0000007e0d0d7824 */ /* 0x000fe200078e02ff */
[----:B------:R-:W1:Y:S01]  /*c030*/  S2R R0, SR_TID.X ;  /* 0x0000000000007919 */ /* 0x000e620000002100 */
[----:B------:R-:W-:Y:S02]  /*c040*/  IMAD.MOV.U32 R2, RZ, RZ, RZ ;  /* 0x000000ffff027224 */ /* 0x000fe400078e00ff */
[----:B--2---:R-:W-:-:S04]  /*c050*/  IMAD.WIDE R14, R11, 0x2, R6 ;  /* 0x000000020b0e7825 */ /* 0x004fc800078e0206 */
[----:B0-----:R-:W-:Y:S01]  /*c060*/  IMAD.WIDE R18, R11, 0x2, R4 ;  /* 0x000000020b127825 */ /* 0x001fe200078e0204 */
[----:B------:R0:W-:Y:S03]  /*c070*/  STL.64 [R1+0x990], R14 ;  /* 0x0009900e01007387 */ /* 0x0001e60000100a00 */
[C---:B---3--:R-:W-:Y:S01]  /*c080*/  IMAD.WIDE R16, R10.reuse, 0x2, R6 ;  /* 0x000000020a107825 */ /* 0x048fe200078e0206 */
[----:B------:R-:W-:Y:S03]  /*c090*/  STL.64 [R1+0x988], R18 ;  /* 0x0009881201007387 */ /* 0x000fe60000100a00 */
[----:B0-----:R-:W-:Y:S01]  /*c0a0*/  IMAD.WIDE R14, R10, 0x2, R4 ;  /* 0x000000020a0e7825 */ /* 0x001fe200078e0204 */
[----:B------:R0:W-:Y:S03]  /*c0b0*/  STL.64 [R1+0x980], R16 ;  /* 0x0009801001007387 */ /* 0x0001e60000100a00 */
[C---:B------:R-:W-:Y:S01]  /*c0c0*/  IMAD.WIDE R10, R9.reuse, 0x2, R6 ;  /* 0x00000002090a7825 */ /* 0x040fe200078e0206 */
[----:B------:R2:W-:Y:S04]  /*c0d0*/  STL.64 [R1+0x978], R14 ;  /* 0x0009780e01007387 */ /* 0x0005e80000100a00 */
[----:B------:R3:W-:Y:S01]  /*c0e0*/  STL.64 [R1+0x970], R10 ;  /* 0x0009700a01007387 */ /* 0x0007e20000100a00 */
[----:B0-----:R-:W-:-:S04]  /*c0f0*/  IMAD.WIDE R16, R9, 0x2, R4 ;  /* 0x0000000209107825 */ /* 0x001fc800078e0204 */
[C---:B--2---:R-:W-:Y:S01]  /*c100*/  IMAD.WIDE R14, R8.reuse, 0x2, R6 ;  /* 0x00000002080e7825 */ /* 0x044fe200078e0206 */
[----:B------:R-:W-:Y:S03]  /*c110*/  STL.64 [R1+0x968], R16 ;  /* 0x0009681001007387 */ /* 0x000fe60000100a00 */
[----:B---3--:R-:W-:Y:S01]  /*c120*/  IMAD.WIDE R10, R8, 0x2, R4 ;  /* 0x00000002080a7825 */ /* 0x008fe200078e0204 */
[----:B------:R-:W-:Y:S03]  /*c130*/  STL.64 [R1+0x960], R14 ;  /* 0x0009600e01007387 */ /* 0x000fe60000100a00 */
[C---:B------:R-:W-:Y:S01]  /*c140*/  IMAD.WIDE R8, R13.reuse, 0x2, R6 ;  /* 0x000000020d087825 */ /* 0x040fe200078e0206 */
[----:B------:R4:W-:Y:S03]  /*c150*/  STL.64 [R1+0x958], R10 ;  /* 0x0009580a01007387 */ /* 0x0009e60000100a00 */
[----:B------:R-:W-:Y:S01]  /*c160*/  IMAD.WIDE R12, R13, 0x2, R4 ;  /* 0x000000020d0c7825 */ /* 0x000fe200078e0204 */
[----:B------:R0:W-:Y:S04]  /*c170*/  STL.64 [R1+0x950], R8 ;  /* 0x0009500801007387 */ /* 0x0001e80000100a00 */
[----:B------:R2:W-:Y:S01]  /*c180*/  STL.64 [R1+0x948], R12 ;  /* 0x0009480c01007387 */ /* 0x0005e20000100a00 */
[----:B----4-:R-:W-:Y:S01]  /*c190*/  IMAD.WIDE R10, R3, 0x2, R6 ;  /* 0x00000002030a7825 */ /* 0x010fe200078e0206 */
[----:B------:R-:W-:-:S03]  /*c1a0*/  MOV R6, 0x3f800000 ;  /* 0x3f80000000067802 */ /* 0x000fc60000000f00 */
[----:B0-----:R-:W-:Y:S01]  /*c1b0*/  IMAD.WIDE R8, R3, 0x2, R4 ;  /* 0x0000000203087825 */ /* 0x001fe200078e0204 */
[----:B------:R-:W-:Y:S02]  /*c1c0*/  MOV R5, 0x3f800000 ;  /* 0x3f80000000057802 */ /* 0x000fe40000000f00 */
[----:B------:R-:W-:Y:S01]  /*c1d0*/  MOV R7, 0x3f800000 ;  /* 0x3f80000000077802 */ /* 0x000fe20000000f00 */
[----:B------:R-:W-:Y:S01]  /*c1e0*/  IMAD.MOV.U32 R4, RZ, RZ, 0x3f800000 ;  /* 0x3f800000ff047424 */ /* 0x000fe200078e00ff */
[----:B------:R2:W-:Y:S04]  /*c1f0*/  STL.64 [R1+0x940], R10 ;  /* 0x0009400a01007387 */ /* 0x0005e80000100a00 */
[----:B------:R2:W-:Y:S04]  /*c200*/  STL.64 [R1+0x938], R8 ;  /* 0x0009380801007387 */ /* 0x0005e80000100a00 */
[----:B------:R2:W-:Y:S04]  /*c210*/  STL.64 [R1+0x538], R4 ;  /* 0x0005380401007387 */ /* 0x0005e80000100a00 */
[----:B------:R2:W-:Y:S01]  /*c220*/  STL.64 [R1+0x520], R6 ;  /* 0x0005200601007387 */ /* 0x0005e20000100a00 */
[----:B-1----:R-:W-:-:S02]  /*c230*/  LOP3.LUT P0, RZ, R0, 0x7, RZ, 0xc0, !PT ;  /* 0x0000000700ff7812 */ /* 0x002fc4000780c0ff */
[----:B------:R-:W-:Y:S02]  /*c240*/  LOP3.LUT P1, RZ, R0, 0x3, RZ, 0xc0, !PT ;  /* 0x0000000300ff7812 */ /* 0x000fe4000782c0ff */
[----:B------:R-:W-:-:S11]  /*c250*/  MOV R0, RZ ;  /* 0x000000ff00007202 */ /* 0x000fd60000000f00 */
.L_x_1:
[----:B------:R-:W3:Y:S04]  /*c260*/  LDL.64 R24, [R1+0x2a0] ;  /* 0x0002a00001187983 */ /* 0x000ee80000100a00 */
[----:B------:R-:W4:Y:S04]  /*c270*/  LDL.64 R20, [R1+0x2a8] ;  /* 0x0002a80001147983 */ /* 0x000f280000100a00 */
[----:B--2---:R-:W2:Y:S04]  /*c280*/  LDL.64 R10, [R1+0x10a8] ;  /* 0x0010a800010a7983 */ /* 0x004ea80000100a00 */
[----:B-1----:R-:W5:Y:S04]  /*c290*/  LDL.64 R4, [R1+0x10a0] ;  /* 0x0010a00001047983 */ /* 0x002f680000100a00 */
[----:B------:R-:W5:Y:S04]  /*c2a0*/  LDL.64 R18, [R1+0x1090] ;  /* 0x0010900001127983 */ /* 0x000f680000100a00 */
[----:B------:R-:W5:Y:S04]  /*c2b0*/  LDL.64 R26, [R1+0x1098] ;  /* 0x00109800011a7983 */ /* 0x000f680000100a00 */
[----:B------:R-:W5:Y:S04]  /*c2c0*/  LDL.64 R22, [R1+0x1088] ;  /* 0x0010880001167983 */ /* 0x000f680000100a00 */
[----:B------:R-:W5:Y:S04]  /*c2d0*/  LDL.64 R16, [R1+0x1080] ;  /* 0x0010800001107983 */ /* 0x000f680000100a00 */
[----:B------:R-:W5:Y:S04]  /*c2e0*/  LDL.64 R14, [R1+0x1078] ;  /* 0x00107800010e7983 */ /* 0x000f680000100a00 */
[----:B------:R0:W-:Y:S04]  /*c2f0*/  STL [R1+0x1e04], R0 ;  /* 0x001e040001007387 */ /* 0x0001e80000100800 */
[----:B------:R-:W5:Y:S01]  /*c300*/  LDL.64 R12, [R1+0x1070] ;  /* 0x00107000010c7983 */ /* 0x000f620000100a00 */
[----:B---3--:R-:W-:-:S04]  /*c310*/  IMAD.WIDE R8, R2, 0x2, R24 ;  /* 0x0000000202087825 */ /* 0x008fc800078e0218 */
[C---:B----4-:R-:W-:Y:S01]  /*c320*/  IMAD.WIDE R6, R2.reuse, 0x2, R20 ;  /* 0x0000000202067825 */ /* 0x050fe200078e0214 */
[----:B------:R-:W3:Y:S03]  /*c330*/  LDG.E.U16 R29, desc[UR10][R8.64] ;  /* 0x0000000a081d7981 */ /* 0x000ee6000c1e1500 */
[C---:B--2---:R-:W-:Y:S01]  /*c340*/  IMAD.WIDE R10, R2.reuse, 0x2, R10 ;  /* 0x00000002020a7825 */ /* 0x044fe200078e020a */
[----:B------:R1:W2:Y:S04]  /*c350*/  LDG.E.U16 R28, desc[UR10][R6.64] ;  /* 0x0000000a061c7981 */ /* 0x0002a8000c1e1500 */
[----:B------:R-:W4:Y:S01]  /*c360*/  LDG.E.U16 R3, desc[UR10][R10.64] ;  /* 0x0000000a0a037981 */ /* 0x000f22000c1e1500 */
[----:B-----5:R-:W-:-:S05]  /*c370*/  IMAD.WIDE R4, R2, 0x2, R4 ;  /* 0x0000000202047825 */ /* 0x020fca00078e0204 */
[----:B0-----:R0:W5:Y:S01]  /*c380*/  LDG.E.U16 R0, desc[UR10][R4.64] ;  /* 0x0000000a04007981 */ /* 0x001162000c1e1500 */
[----:B-1----:R-:W-:-:S04]  /*c390*/  IMAD.WIDE R6, R2, 0x2, R26 ;  /* 0x0000000202067825 */ /* 0x002fc800078e021a */
[C---:B------:R-:W-:Y:S02]  /*c3a0*/  IMAD.WIDE R8, R2.reuse, 0x2, R22 ;  /* 0x0000000202087825 */ /* 0x040fe400078e0216 */
[----:B------:R1:W5:Y:S02]  /*c3b0*/  LDG.E.U16 R22, desc[UR10][R6.64] ;  /* 0x0000000a06167981 */ /* 0x000364000c1e1500 */
[C---:B0-----:R-:W-:Y:S02]  /*c3c0*/  IMAD.WIDE R4, R2.reuse, 0x2, R18 ;  /* 0x0000000202047825 */ /* 0x041fe400078e0212 */
[----:B------:R-:W5:Y:S02]  /*c3d0*/  LDL.64 R18, [R1+0x1060] ;  /* 0x0010600001127983 */ /* 0x000f640000100a00 */
[C---:B------:R-:W-:Y:S02]  /*c3e0*/  IMAD.WIDE R10, R2.reuse, 0x2, R16 ;  /* 0x00000002020a7825 */ /* 0x040fe400078e0210 */
[----:B------:R-:W5:Y:S04]  /*c3f0*/  LDG.E.U16 R23, desc[UR10][R4.64] ;  /* 0x0000000a04177981 */ /* 0x000f68000c1e1500 */
[----:B---3--:R-:W-:Y:S04]  /*c400*/  STL [R1+0x4a8], R29 ;  /* 0x0004a81d01007387 */ /* 0x008fe80000100800 */
[----:B--2---:R0:W-:Y:S04]  /*c410*/  STL [R1+0x4ac], R28 ;  /* 0x0004ac1c01007387 */ /* 0x0041e80000100800 */
[----:B------:R-:W2:Y:S04]  /*c420*/  LDL.64 R16, [R1+0x1038] ;  /* 0x0010380001107983 */ /* 0x000ea80000100a00 */
[----:B0-----:R-:W3:Y:S04]  /*c430*/  LDL.64 R28, [R1+0x1058] ;  /* 0x00105800011c7983 */ /* 0x001ee80000100a00 */
[----:B----4-:R0:W-:Y:S04]  /*c440*/  STL [R1+0x4a4], R3 ;  /* 0x0004a40301007387 */ /* 0x0101e80000100800 */
[----:B------:R-:W4:Y:S04]  /*c450*/  LDL.64 R26, [R1+0x1030] ;  /* 0x00103000011a7983 */ /* 0x000f280000100a00 */
[----:B0-----:R-:W2:Y:S04]  /*c460*/  LDG.E.U16 R3, desc[UR10][R8.64] ;  /* 0x0000000a08037981 */ /* 0x001ea8000c1e1500 */
[----:B------:R-:W3:Y:S04]  /*c470*/  LDL.64 R8, [R1+0x1068] ;  /* 0x0010680001087983 */ /* 0x000ee80000100a00 */
[----:B-----5:R0:W-:Y:S04]  /*c480*/  STL [R1+0x4a0], R0 ;  /* 0x0004a00001007387 */ /* 0x0201e80000100800 */
[----:B0-----:R-:W5:Y:S01]  /*c490*/  LDG.E.U16 R0, desc[UR10][R10.64] ;  /* 0x0000000a0a007981 */ /* 0x001f62000c1e1500 */
[----:B-1----:R-:W-:-:S03]  /*c4a0*/  IMAD.WIDE R6, R2, 0x2, R14 ;  /* 0x0000000202067825 */ /* 0x002fc600078e020e */
[----:B------:R-:W4:Y:S04]  /*c4b0*/  LDL.64 R14, [R1+0x1028] ;  /* 0x00102800010e7983 */ /* 0x000f280000100a00 */
[----:B------:R-:W-:Y:S04]  /*c4c0*/  STL [R1+0x498], R23 ;  /* 0x0004981701007387 */ /* 0x000fe80000100800 */
[----:B------:R0:W-:Y:S04]  /*c4d0*/  STL [R1+0x49c], R22 ;  /* 0x00049c1601007387 */ /* 0x0001e80000100800 */
[----:B0-----:R-:W4:Y:S01]  /*c4e0*/  LDL.64 R22, [R1+0x1020] ;  /* 0x0010200001167983 */ /* 0x001f220000100a00 */
[----:B------:R-:W-:-:S03]  /*c4f0*/  IMAD.WIDE R4, R2, 0x2, R12 ;  /* 0x0000000202047825 */ /* 0x000fc600078e020c */
[----:B--2---:R0:W-:Y:S04]  /*c500*/  STL [R1+0x494], R3 ;  /* 0x0004940301007387 */ /* 0x0041e80000100800 */
[----:B------:R-:W2:Y:S04]  /*c510*/  LDL.64 R12, [R1+0x1018] ;  /* 0x00101800010c7983 */ /* 0x000ea80000100a00 */
[----:B0-----:R3:W2:Y:S02]  /*c520*/  LDG.E.U16 R3, desc[UR10][R6.64] ;  /* 0x0000000a06037981 */ /* 0x0016a4000c1e1500 */
[----:B---3--:R-:W-:-:S04]  /*c530*/  IMAD.WIDE R6, R2, 0x2, R8 ;  /* 0x0000000202067825 */ /* 0x008fc800078e0208 */
[C---:B------:R-:W-:Y:S02]  /*c540*/  IMAD.WIDE R8, R2.reuse, 0x2, R18 ;  /* 0x0000000202087825 */ /* 0x040fe400078e0212 */
[----:B------:R-:W3:Y:S04]  /*c550*/  LDL.64 R18, [R1+0x1010] ;  /* 0x0010100001127983 */ /* 0x000ee80000100a00 */
[----:B-----5:R0:W-:Y:S04]  /*c560*/  STL [R1+0x490], R0 ;  /* 0x0004900001007387 */ /* 0x0201e80000100800 */
[----:B0-----:R0:W5:Y:S01]  /*c570*/  LDG.E.U16 R0, desc[UR10][R4.64] ;  /* 0x0000000a04007981 */ /* 0x001162000c1e1500 */
[----:B------:R-:W-:-:S03]  /*c580*/  IMAD.WIDE R10, R2, 0x2, R28 ;  /* 0x00000002020a7825 */ /* 0x000fc600078e021c */
[----:B------:R-:W3:Y:S04]  /*c590*/  LDG.E.U16 R29, desc[UR10][R8.64] ;  /* 0x0000000a081d7981 */ /* 0x000ee8000c1e1500 */
[----:B------:R4:W3:Y:S01]  /*c5a0*/  LDG.E.U16 R28, desc[UR10][R6.64] ;  /* 0x0000000a061c7981 */ /* 0x0008e2000c1e1500 */
[----:B0-----:R-:W-:-:S03]  /*c5b0*/  IMAD.WIDE R4, R2, 0x2, R16 ;  /* 0x0000000202047825 */ /* 0x001fc600078e0210 */
[----:B--2---:R0:W-:Y:S04]  /*c5c0*/  STL [R1+0x48c], R3 ;  /* 0x00048c0301007387 */ /* 0x0041e80000100800 */
[----:B------:R-:W2:Y:S04]  /*c5d0*/  LDL.64 R16, [R1+0x1008] ;  /* 0x0010080001107983 */ /* 0x000ea80000100a00 */
[----:B0-----:R-:W2:Y:S04]  /*c5e0*/  LDG.E.U16 R3, desc[UR10][R10.64] ;  /* 0x0000000a0a037981 */ /* 0x001ea8000c1e1500 */
[----:B-----5:R0:W-:Y:S04]  /*c5f0*/  STL [R1+0x488], R0 ;  /* 0x0004880001007387 */ /* 0x0201e80000100800 */
[----:B0-----:R0:W5:Y:S01]  /*c600*/  LDG.E.U16 R0, desc[UR10][R4.64] ;  /* 0x0000000a04007981 */ /* 0x001162000c1e1500 */
[----:B----4-:R-:W-:-:S04]  /*c610*/  IMAD.WIDE R6, R2, 0x2, R26 ;  /* 0x0000000202067825 */ /* 0x010fc800078e021a */
[C---:B------:R-:W-:Y:S02]  /*c620*/  IMAD.WIDE R8, R2.reuse, 0x2, R22 ;  /* 0x0000000202087825 */ /* 0x040fe400078e0216 */
[----:B------:R1:W4:Y:S02]  /*c630*/  LDG.E.U16 R22, desc[UR10][R6.64] ;  /* 0x0000000a06167981 */ /* 0x000324000c1e1500 */
[C---:B0-----:R-:W-:Y:S02]  /*c640*/  IMAD.WIDE R4, R2.reuse, 0x2, R14 ;  /* 0x0000000202047825 */ /* 0x041fe400078e020e */
[----:B------:R-:W4:Y:S02]  /*c650*/  LDL.64 R14, [R1+0xff8] ;  /* 0x000ff800010e7983 */ /* 0x000f240000100a00 */
[C---:B------:R-:W-:Y:S02]  /*c660*/  IMAD.WIDE R10, R2.reuse, 0x2, R12 ;  /* 0x00000002020a7825 */ /* 0x040fe400078e020c */
[----:B---3--:R-:W-:Y:S04]  /*c670*/  STL [R1+0x480], R29 ;  /* 0x0004801d01007387 */ /* 0x008fe80000100800 */
[----:B------:R0:W-:Y:S04]  /*c680*/  STL [R1+0x484], R28 ;  /* 0x0004841c01007387 */ /* 0x0001e80000100800 */
[----:B------:R-:W3:Y:S04]  /*c690*/  LDG.E.U16 R23, desc[UR10][R4.64] ;  /* 0x0000000a04177981 */ /* 0x000ee8000c1e1500 */
[----:B------:R-:W4:Y:S04]  /*c6a0*/  LDL.64 R12, [R1+0xfe8] ;  /* 0x000fe800010c7983 */ /* 0x000f280000100a00 */
[----:B0-----:R-:W4:Y:S04]  /*c6b0*/  LDL.64 R28, [R1+0xff0] ;  /* 0x000ff000011c7983 */ /* 0x001f280000100a00 */
[----:B--2---:R0:W-:Y:S04]  /*c6c0*/  STL [R1+0x47c], R3 ;  /* 0x00047c0301007387 */ /* 0x0041e80000100800 */
[----:B------:R-:W2:Y:S04]  /*c6d0*/  LDL.64 R26, [R1+0xfe0] ;  /* 0x000fe000011a7983 */ /* 0x000ea80000100a00 */
[----:B0-----:R-:W2:Y:S04]  /*c6e0*/  LDG.E.U16 R3, desc[UR10][R8.64] ;  /* 0x0000000a08037981 */ /* 0x001ea8000c1e1500 */
[----:B------:R-:W2:Y:S04]  /*c6f0*/  LDL.64 R8, [R1+0x1000] ;  /* 0x0010000001087983 */ /* 0x000ea80000100a00 */
[----:B-----5:R0:W-:Y:S04]  /*c700*/  STL [R1+0x478], R0 ;  /* 0x0004780001007387 */ /* 0x0201e80000100800 */
[----:B0-----:R-:W5:Y:S01]  /*c710*/  LDG.E.U16 R0, desc[UR10][R10.64] ;  /* 0x0000000a0a007981 */ /* 0x001f62000c1e1500 */
[----:B-1----:R-:W-:-:S03]  /*c720*/  IMAD.WIDE R6, R2, 0x2, R18 ;  /* 0x0000000202067825 */ /* 0x002fc600078e0212 */
[----:B------:R-:W5:Y:S04]  /*c730*/  LDL.64 R18, [R1+0xfd8] ;  /* 0x000fd80001127983 */ /* 0x000f680000100a00 */
[----:B---3--:R-:W-:Y:S04]  /*c740*/  STL [R1+0x470], R23 ;  /* 0x0004701701007387 */ /* 0x008fe80000100800 */
[----:B----4-:R0:W-:Y:S04]  /*c750*/  STL [R1+0x474], R22 ;  /* 0x0004741601007387 */ /* 0x0101e80000100800 */
[----:B0-----:R-:W3:Y:S01]  /*c760*/  LDL.64 R22, [R1+0xfd0] ;  /* 0x000fd00001167983 */ /* 0x001ee20000100a00 */
[----:B------:R-:W-:-:S03]  /*c770*/  IMAD.WIDE R4, R2, 0x2, R16 ;  /* 0x0000000202047825 */ /* 0x000fc600078e0210 */
[----:B--2---:R0:W-:Y:S04]  /*c780*/  STL [R1+0x46c], R3 ;  /* 0x00046c0301007387 */ /* 0x0041e80000100800 */
[----:B------:R-:W2:Y:S04]  /*c790*/  LDL.64 R16, [R1+0xfc8] ;  /* 0x000fc80001107983 */ /* 0x000ea80000100a00 */
[----:B0-----:R0:W4:Y:S02]  /*c7a0*/  LDG.E.U16 R3, desc[UR10][R6.64] ;  /* 0x0000000a06037981 */ /* 0x001124000c1e1500 */
[----:B0-----:R-:W-:-:S04]  /*c7b0*/  IMAD.WIDE R6, R2, 0x2, R8 ;  /* 0x0000000202067825 */ /* 0x001fc800078e0208 */
[C---:B------:R-:W-:Y:S02]  /*c7c0*/  IMAD.WIDE R8, R2.reuse, 0x2, R14 ;  /* 0x0000000202087825 */ /* 0x040fe400078e020e */
[----:B------:R-:W2:Y:S04]  /*c7d0*/  LDL.64 R14, [R1+0xfc0] ;  /* 0x000fc000010e7983 */ /* 0x000ea80000100a00 */
[----:B-----5:R0:W-:Y:S04]  /*c7e0*/  STL [R1+0x468], R0 ;  /* 0x0004680001007387 */ /* 0x0201e80000100800 */
[----:B0-----:R0:W5:Y:S01]  /*c7f0*/  LDG.E.U16 R0, desc[UR10][R4.64] ;  /* 0x0000000a04007981 */ /* 0x001162000c1e1500 */
[----:B------:R-:W-:-:S03]  /*c800*/  IMAD.WIDE R10, R2, 0x2, R28 ;  /* 0x00000002020a7825 */ /* 0x000fc600078e021c */
[----:B------:R-:W2:Y:S04]  /*c810*/  LDG.E.U16 R29, desc[UR10][R8.64] ;  /* 0x0000000a081d7981 */ /* 0x000ea8000c1e1500 */
[----:B------:R1:W2:Y:S01]  /*c820*/  LDG.E.U16 R28, desc[UR10][R6.64] ;  /* 0x0000000a061c7981 */ /* 0x0002a2000c1e1500 */
[----:B0-----:R-:W-:-:S03]  /*c830*/  IMAD.WIDE R4, R2, 0x2, R12 ;  /* 0x0000000202047825 */ /* 0x001fc600078e020c */
[----:B----4-:R0:W-:Y:S04]  /*c840*/  STL [R1+0x464], R3 ;  /* 0x0004640301007387 */ /* 0x0101e80000100800 */
[----:B------:R-:W4:Y:S04]  /*c850*/  LDL.64 R12, [R1+0xfb8] ;  /* 0x000fb800010c7983 */ /* 0x000f280000100a00 */
[----:B0-----:R-:W4:Y:S04]  /*c860*/  LDG.E.U16 R3, desc[UR10][R10.64] ;  /* 0x0000000a0a037981 */ /* 0x001f28000c1e1500 */
[----:B-----5:R0:W-:Y:S04]  /*c870*/  STL [R1+0x460], R0 ;  /* 0x0004600001007387 */ /* 0x0201e80000100800 */
[----:B0-----:R0:W5:Y:S01]  /*c880*/  LDG.E.U16 R0, desc[UR10][R4.64] ;  /* 0x0000000a04007981 */ /* 0x001162000c1e1500 */
[----:B-1----:R-:W-:-:S04]  /*c890*/  IMAD.WIDE R6, R2, 0x2, R26 ;  /* 0x0000000202067825 */ /* 0x002fc800078e021a */
[C---:B---3--:R-:W-:Y:S02]  /*c8a0*/  IMAD.WIDE R8, R2.reuse, 0x2, R22 ;  /* 0x0000000202087825 */ /* 0x048fe400078e0216 */
[----:B------:R1:W3:Y:S02]  /*c8b0*/  LDG.E.U16 R22, desc[UR10][R6.64] ;  /* 0x0000000a06167981 */ /* 0x0002e4000c1e1500 */
[C---:B0-----:R-:W-:Y:S02]  /*c8c0*/  IMAD.WIDE R4, R2.reuse, 0x2, R18 ;  /* 0x0000000202047825 */ /* 0x041fe400078e0212 */
[----:B------:R-:W3:Y:S02]  /*c8d0*/  LDL.64 R18, [R1+0xfa8] ;  /* 0x000fa80001127983 */ /* 0x000ee40000100a00 */
[C---:B--2---:R-:W-:Y:S02]  /*c8e0*/  IMAD.WIDE R10, R2.reuse, 0x2, R16 ;  /* 0x00000002020a7825 */ /* 0x044fe400078e0210 */
[----:B------:R-:W-:Y:S04]  /*c8f0*/  STL [R1+0x458], R29 ;  /* 0x0004581d01007387 */ /* 0x000fe80000100800 */
[----:B------:R0:W-:Y:S04]  /*c900*/  STL [R1+0x45c], R28 ;  /* 0x00045c1c01007387 */ /* 0x0001e80000100800 */
[----:B------:R-:W2:Y:S04]  /*c910*/  LDG.E.U16 R23, desc[UR10][R4.64] ;  /* 0x0000000a04177981 */ /* 0x000ea8000c1e1500 */
[----:B------:R-:W3:Y:S04]  /*c920*/  LDL.64 R16, [R1+0xf98] ;  /* 0x000f980001107983 */ /* 0x000ee80000100a00 */
[----:B0-----:R-:W3:Y:S04]  /*c930*/  LDL.64 R28, [R1+0xfa0] ;  /* 0x000fa000011c7983 */ /* 0x001ee80000100a00 */
[----:B----4-:R0:W-:Y:S04]  /*c940*/  STL [R1+0x454], R3 ;  /* 0x0004540301007387 */ /* 0x0101e80000100800 */
[----:B------:R-:W4:Y:S04]  /*c950*/  LDL.64 R26, [R1+0xf90] ;  /* 0x000f9000011a7983 */ /* 0x000f280000100a00 */
[----:B0-----:R-:W4:Y:S04]  /*c960*/  LDG.E.U16 R3, desc[UR10][R8.64] ;  /* 0x0000000a08037981 */ /* 0x001f28000c1e1500 */
[----:B------:R-:W4:Y:S04]  /*c970*/  LDL.64 R8, [R1+0xfb0] ;  /* 0x000fb00001087983 */ /* 0x000f280000100a00 */
[----:B-----5:R0:W-:Y:S04]  /*c980*/  STL [R1+0x450], R0 ;  /* 0x0004500001007387 */ /* 0x0201e80000100800 */
[----:B0-----:R-:W5:Y:S01]  /*c990*/  LDG.E.U16 R0, desc[UR10][R10.64] ;  /* 0x0000000a0a007981 */ /* 0x001f62000c1e1500 */
[----:B-1----:R-:W-:-:S03]  /*c9a0*/  IMAD.WIDE R6, R2, 0x2, R14 ;  /* 0x0000000202067825 */ /* 0x002fc600078e020e */
[----:B------:R-:W5:Y:S04]  /*c9b0*/  LDL.64 R14, [R1+0xf88] ;  /* 0x000f8800010e7983 */ /* 0x000f680000100a00 */
[----:B--2---:R-:W-:Y:S04]  /*c9c0*/  STL [R1+0x448], R23 ;  /* 0x0004481701007387 */ /* 0x004fe80000100800 */
[----:B---3--:R0:W-:Y:S04]  /*c9d0*/  STL [R1+0x44c], R22 ;  /* 0x00044c1601007387 */ /* 0x0081e80000100800 */
[----:B0-----:R-:W2:Y:S01]  /*c9e0*/  LDL.64 R22, [R1+0xf80] ;  /* 0x000f800001167983 */ /* 0x001ea20000100a00 */
[----:B------:R-:W-:-:S03]  /*c9f0*/  IMAD.WIDE R4, R2, 0x2, R12 ;  /* 0x0000000202047825 */ /* 0x000fc600078e020c */
[----:B----4-:R0:W-:Y:S04]  /*ca00*/  STL [R1+0x444], R3 ;  /* 0x0004440301007387 */ /* 0x0101e80000100800 */
[----:B------:R-:W3:Y:S04]  /*ca10*/  LDL.64 R12, [R1+0xf78] ;  /* 0x000f7800010c7983 */ /* 0x000ee80000100a00 */
        /* <DEDUP_REMOVED lines=16> */
[C---:B--2---:R-:W-:Y:S02]  /*cb20*/  IMAD.WIDE R8, R2.reuse, 0x2, R22 ;  /* 0x0000000202087825 */ /* 0x044fe400078e0216 */
[----:B------:R1:W2:Y:S02]  /*cb30*/  LDG.E.U16 R22, desc[UR10][R6.64] ;  /* 0x0000000a06167981 */ /* 0x0002a4000c1e1500 */
[C---:B0-----:R-:W-:Y:S02]  /*cb40*/  IMAD.WIDE R4, R2.reuse, 0x2, R14 ;  /* 0x0000000202047825 */ /* 0x041fe400078e020e */
[----:B------:R-:W2:Y:S02]  /*cb50*/  LDL.64 R14, [R1+0xf58] ;  /* 0x000f5800010e7983 */ /* 0x000ea40000100a00 */
[C---:B---3--:R-:W-:Y:S02]  /*cb60*/  IMAD.WIDE R10, R2.reuse, 0x2, R12 ;  /* 0x00000002020a7825 */ /* 0x048fe400078e020c */
[----:B------:R-:W-:Y:S04]  /*cb70*/  STL [R1+0x430], R29 ;  /* 0x0004301d01007387 */ /* 0x000fe80000100800 */
[----:B------:R0:W-:Y:S04]  /*cb80*/  STL [R1+0x434], R28 ;  /* 0x0004341c01007387 */ /* 0x0001e80000100800 */
[----:B------:R-:W3:Y:S04]  /*cb90*/  LDG.E.U16 R23, desc[UR10][R4.64] ;  /* 0x0000000a04177981 */ /* 0x000ee8000c1e1500 */
[----:B------:R-:W2:Y:S04]  /*cba0*/  LDL.64 R12, [R1+0xf48] ;  /* 0x000f4800010c7983 */ /* 0x000ea80000100a00 */
[----:B0-----:R-:W2:Y:S04]  /*cbb0*/  LDL.64 R28, [R1+0xf50] ;  /* 0x000f5000011c7983 */ /* 0x001ea80000100a00 */
        /* <DEDUP_REMOVED lines=8> */
[----:B---3--:R-:W-:Y:S04]  /*cc40*/  STL [R1+0x420], R23 ;  /* 0x0004201701007387 */ /* 0x008fe80000100800 */
[----:B--2---:R0:W-:Y:S04]  /*cc50*/  STL [R1+0x424], R22 ;  /* 0x0004241601007387 */ /* 0x0041e80000100800 */
        /* <DEDUP_REMOVED lines=195> */
[----:B0-----:R0:W5:Y:S01]  /*d890*/  LDG.E.U16 R0, desc[UR10][R10.64] ;  /* 0x0000000a0a007981 */ /* 0x001162000c1e1500 */
[----:B-1----:R-:W-:-:S03]  /*d8a0*/  IMAD.WIDE R6, R2, 0x2, R14 ;  /* 0x0000000202067825 */ /* 0x002fc600078e020e */
[----:B------:R-:W5:Y:S04]  /*d8b0*/  LDL.64 R14, [R1+0xd90] ;  /* 0x000d9000010e7983 */ /* 0x000f680000100a00 */
[----:B---3--:R-:W-:Y:S04]  /*d8c0*/  STL [R1+0x278], R23 ;  /* 0x0002781701007387 */ /* 0x008fe80000100800 */
[----:B--2---:R1:W-:Y:S04]  /*d8d0*/  STL [R1+0x27c], R22 ;  /* 0x00027c1601007387 */ /* 0x0043e80000100800 */
[----:B-1----:R-:W2:Y:S01]  /*d8e0*/  LDL.64 R22, [R1+0xd88] ;  /* 0x000d880001167983 */ /* 0x002ea20000100a00 */
[----:B------:R-:W-:-:S03]  /*d8f0*/  IMAD.WIDE R4, R2, 0x2, R12 ;  /* 0x0000000202047825 */ /* 0x000fc600078e020c */
[----:B----4-:R1:W-:Y:S04]  /*d900*/  STL [R1+0x274], R3 ;  /* 0x0002740301007387 */ /* 0x0103e80000100800 */
[----:B------:R-:W3:Y:S04]  /*d910*/  LDL.64 R12, [R1+0xd80] ;  /* 0x000d8000010c7983 */ /* 0x000ee80000100a00 */
[----:B-1----:R1:W4:Y:S01]  /*d920*/  LDG.E.U16 R3, desc[UR10][R6.64] ;  /* 0x0000000a06037981 */ /* 0x002322000c1e1500 */
[----:B0-----:R-:W-:-:S04]  /*d930*/  IMAD.WIDE R10, R2, 0x2, R8 ;  /* 0x00000002020a7825 */ /* 0x001fc800078e0208 */
[C---:B------:R-:W-:Y:S02]  /*d940*/  IMAD.WIDE R8, R2.reuse, 0x2, R18 ;  /* 0x0000000202087825 */ /* 0x040fe400078e0212 */
[----:B------:R-:W2:Y:S04]  /*d950*/  LDL.64 R18, [R1+0xd78] ;  /* 0x000d780001127983 */ /* 0x000ea80000100a00 */
[----:B-----5:R0:W-:Y:S04]  /*d960*/  STL [R1+0x26c], R0 ;  /* 0x00026c0001007387 */ /* 0x0201e80000100800 */
[----:B0-----:R0:W5:Y:S01]  /*d970*/  LDG.E.U16 R0, desc[UR10][R4.64] ;  /* 0x0000000a04007981 */ /* 0x001162000c1e1500 */
[----:B-1----:R-:W-:-:S03]  /*d980*/  IMAD.WIDE R6, R2, 0x2, R28 ;  /* 0x0000000202067825 */ /* 0x002fc600078e021c */
[----:B------:R-:W2:Y:S04]  /*d990*/  LDG.E.U16 R29, desc[UR10][R8.64] ;  /* 0x0000000a081d7981 */ /* 0x000ea8000c1e1500 */
[----:B------:R-:W2:Y:S01]  /*d9a0*/  LDG.E.U16 R28, desc[UR10][R10.64] ;  /* 0x0000000a0a1c7981 */ /* 0x000ea2000c1e1500 */
[----:B0-----:R-:W-:-:S03]  /*d9b0*/  IMAD.WIDE R4, R2, 0x2, R16 ;  /* 0x0000000202047825 */ /* 0x001fc600078e0210 */
[----:B----4-:R0:W-:Y:S04]  /*d9c0*/  STL [R1+0x270], R3 ;  /* 0x0002700301007387 */ /* 0x0101e80000100800 */
[----:B------:R-:W4:Y:S04]  /*d9d0*/  LDL.64 R16, [R1+0xd70] ;  /* 0x000d700001107983 */ /* 0x000f280000100a00 */
[----:B0-----:R0:W4:Y:S04]  /*d9e0*/  LDG.E.U16 R3, desc[UR10][R6.64] ;  /* 0x0000000a06037981 */ /* 0x001128000c1e1500 */
[----:B-----5:R1:W-:Y:S04]  /*d9f0*/  STL [R1+0x268], R0 ;  /* 0x0002680001007387 */ /* 0x0203e80000100800 */
[----:B-1----:R3:W5:Y:S01]  /*da00*/  LDG.E.U16 R0, desc[UR10][R4.64] ;  /* 0x0000000a04007981 */ /* 0x002762000c1e1500 */
[----:B0-----:R-:W-:-:S04]  /*da10*/  IMAD.WIDE R6, R2, 0x2, R26 ;  /* 0x0000000202067825 */ /* 0x001fc800078e021a */
[C---:B------:R-:W-:Y:S02]  /*da20*/  IMAD.WIDE R10, R2.reuse, 0x2, R14 ;  /* 0x00000002020a7825 */ /* 0x040fe400078e020e */
[----:B------:R-:W5:Y:S02]  /*da30*/  LDL.64 R14, [R1+0xd60] ;  /* 0x000d6000010e7983 */ /* 0x000f640000100a00 */
[C---:B--2---:R-:W-:Y:S02]  /*da40*/  IMAD.WIDE R8, R2.reuse, 0x2, R22 ;  /* 0x0000000202087825 */ /* 0x044fe400078e0216 */
[----:B------:R-:W-:Y:S02]  /*da50*/  STL [R1+0x244], R29 ;  /* 0x0002441d01007387 */ /* 0x000fe40000100800 */
[C---:B---3--:R-:W-:Y:S02]  /*da60*/  IMAD.WIDE R4, R2.reuse, 0x2, R12 ;  /* 0x0000000202047825 */ /* 0x048fe400078e020c */
[----:B------:R0:W-:Y:S04]  /*da70*/  STL [R1+0x248], R28 ;  /* 0x0002481c01007387 */ /* 0x0001e80000100800 */
[----:B------:R-:W2:Y:S04]  /*da80*/  LDL.64 R12, [R1+0xd50] ;  /* 0x000d5000010c7983 */ /* 0x000ea80000100a00 */
[----:B------:R1:W3:Y:S04]  /*da90*/  LDG.E.U16 R23, desc[UR10][R6.64] ;  /* 0x0000000a06177981 */ /* 0x0002e8000c1e1500 */
[----:B0-----:R-:W2:Y:S04]  /*daa0*/  LDL.64 R28, [R1+0xd58] ;  /* 0x000d5800011c7983 */ /* 0x001ea80000100a00 */
[----:B------:R-:W2:Y:S04]  /*dab0*/  LDG.E.U16 R9, desc[UR10][R8.64] ;  /* 0x0000000a08097981 */ /* 0x000ea8000c1e1500 */
[----:B----4-:R0:W-:Y:S04]  /*dac0*/  STL [R1+0x264], R3 ;  /* 0x0002640301007387 */ /* 0x0101e80000100800 */
[----:B------:R-:W4:Y:S04]  /*dad0*/  LDL.64 R26, [R1+0xd48] ;  /* 0x000d4800011a7983 */ /* 0x000f280000100a00 */
[----:B0-----:R-:W2:Y:S04]  /*dae0*/  LDG.E.U16 R3, desc[UR10][R10.64] ;  /* 0x0000000a0a037981 */ /* 0x001ea8000c1e1500 */
[----:B------:R-:W4:Y:S04]  /*daf0*/  LDL.64 R10, [R1+0xd68] ;  /* 0x000d6800010a7983 */ /* 0x000f280000100a00 */
[----:B-----5:R0:W-:Y:S04]  /*db00*/  STL [R1+0x260], R0 ;  /* 0x0002600001007387 */ /* 0x0201e80000100800 */
[----:B0-----:R0:W5:Y:S01]  /*db10*/  LDG.E.U16 R0, desc[UR10][R4.64] ;  /* 0x0000000a04007981 */ /* 0x001162000c1e1500 */
[----:B-1----:R-:W-:-:S03]  /*db20*/  IMAD.WIDE R6, R2, 0x2, R18 ;  /* 0x0000000202067825 */ /* 0x002fc600078e0212 */
[----:B------:R-:W4:Y:S04]  /*db30*/  LDL.64 R18, [R1+0xd40] ;  /* 0x000d400001127983 */ /* 0x000f280000100a00 */
[----:B---3--:R1:W-:Y:S04]  /*db40*/  STL [R1+0x24c], R23 ;  /* 0x00024c1701007387 */ /* 0x0083e80000100800 */
[----:B-1----:R-:W3:Y:S01]  /*db50*/  LDL.64 R22, [R1+0xd38] ;  /* 0x000d380001167983 */ /* 0x002ee20000100a00 */
[----:B0-----:R-:W-:-:S03]  /*db60*/  IMAD.WIDE R4, R2, 0x2, R16 ;  /* 0x0000000202047825 */ /* 0x001fc600078e0210 */
[----:B--2---:R0:W-:Y:S04]  /*db70*/  STL [R1+0x218], R3 ;  /* 0x0002180301007387 */ /* 0x0041e80000100800 */
[----:B------:R-:W2:Y:S04]  /*db80*/  LDL.64 R16, [R1+0xd30] ;  /* 0x000d300001107983 */ /* 0x000ea80000100a00 */
[----:B0-----:R0:W2:Y:S04]  /*db90*/  LDG.E.U16 R3, desc[UR10][R6.64] ;  /* 0x0000000a06037981 */ /* 0x0010a8000c1e1500 */
[----:B------:R1:W-:Y:S02]  /*dba0*/  STL [R1+0x240], R9 ;  /* 0x0002400901007387 */ /* 0x0003e40000100800 */
[----:B-1----:R-:W-:-:S02]  /*dbb0*/  IMAD.WIDE R8, R2, 0x2, R14 ;  /* 0x0000000202087825 */ /* 0x002fc400078e020e */
[----:B------:R-:W3:Y:S04]  /*dbc0*/  LDL.64 R14, [R1+0xd28] ;  /* 0x000d2800010e7983 */ /* 0x000ee80000100a00 */
[----:B-----5:R1:W-:Y:S04]  /*dbd0*/  STL [R1+0x21c], R0 ;  /* 0x00021c0001007387 */ /* 0x0203e80000100800 */
[----:B-1----:R1:W5:Y:S01]  /*dbe0*/  LDG.E.U16 R0, desc[UR10][R4.64] ;  /* 0x0000000a04007981 */ /* 0x002362000c1e1500 */
[----:B----4-:R-:W-:-:S04]  /*dbf0*/  IMAD.WIDE R10, R2, 0x2, R10 ;  /* 0x00000002020a7825 */ /* 0x010fc800078e020a */
[C---:B0-----:R-:W-:Y:S02]  /*dc00*/  IMAD.WIDE R6, R2.reuse, 0x2, R28 ;  /* 0x0000000202067825 */ /* 0x041fe400078e021c */
[----:B------:R-:W4:Y:S04]  /*dc10*/  LDG.E.U16 R29, desc[UR10][R8.64] ;  /* 0x0000000a081d7981 */ /* 0x000f28000c1e1500 */
[----:B------:R-:W3:Y:S01]  /*dc20*/  LDG.E.U16 R28, desc[UR10][R10.64] ;  /* 0x0000000a0a1c7981 */ /* 0x000ee2000c1e1500 */
[----:B-1----:R-:W-:-:S03]  /*dc30*/  IMAD.WIDE R4, R2, 0x2, R12 ;  /* 0x0000000202047825 */ /* 0x002fc600078e020c */
[----:B--2---:R0:W-:Y:S04]  /*dc40*/  STL [R1+0x214], R3 ;  /* 0x0002140301007387 */ /* 0x0041e80000100800 */
[----:B------:R-:W2:Y:S04]  /*dc50*/  LDL.64 R12, [R1+0xd08] ;  /* 0x000d0800010c7983 */ /* 0x000ea80000100a00 */
[----:B0-----:R0:W2:Y:S04]  /*dc60*/  LDG.E.U16 R3, desc[UR10][R6.64] ;  /* 0x0000000a06037981 */ /* 0x0010a8000c1e1500 */
[----:B-----5:R1:W-:Y:S04]  /*dc70*/  STL [R1+0x210], R0 ;  /* 0x0002100001007387 */ /* 0x0203e80000100800 */
[----:B-1----:R1:W5:Y:S01]  /*dc80*/  LDG.E.U16 R0, desc[UR10][R4.64] ;  /* 0x0000000a04007981 */ /* 0x002362000c1e1500 */
[----:B0-----:R-:W-:-:S04]  /*dc90*/  IMAD.WIDE R6, R2, 0x2, R26 ;  /* 0x0000000202067825 */ /* 0x001fc800078e021a */
[C---:B------:R-:W-:Y:S02]  /*dca0*/  IMAD.WIDE R10, R2.reuse, 0x2, R18 ;  /* 0x00000002020a7825 */ /* 0x040fe400078e0212 */
[----:B------:R-:W5:Y:S02]  /*dcb0*/  LDL.64 R18, [R1+0xcf8] ;  /* 0x000cf80001127983 */ /* 0x000f640000100a00 */
[C---:B---3--:R-:W-:Y:S02]  /*dcc0*/  IMAD.WIDE R8, R2.reuse, 0x2, R22 ;  /* 0x0000000202087825 */ /* 0x048fe400078e0216 */
[----:B----4-:R-:W-:Y:S02]  /*dcd0*/  STL [R1+0x1fc], R29 ;  /* 0x0001fc1d01007387 */ /* 0x010fe40000100800 */
[C---:B-1----:R-:W-:Y:S02]  /*dce0*/  IMAD.WIDE R4, R2.reuse, 0x2, R16 ;  /* 0x0000000202047825 */ /* 0x042fe400078e0210 */
[----:B------:R0:W-:Y:S04]  /*dcf0*/  STL [R1+0x200], R28 ;  /* 0x0002001c01007387 */ /* 0x0001e80000100800 */
[----:B------:R-:W3:Y:S04]  /*dd00*/  LDL.64 R16, [R1+0xce8] ;  /* 0x000ce80001107983 */ /* 0x000ee80000100a00 */
[----:B------:R1:W4:Y:S04]  /*dd10*/  LDG.E.U16 R23, desc[UR10][R6.64] ;  /* 0x0000000a06177981 */ /* 0x000328000c1e1500 */
[----:B0-----:R-:W3:Y:S04]  /*dd20*/  LDL.64 R28, [R1+0xcf0] ;  /* 0x000cf000011c7983 */ /* 0x001ee80000100a00 */
[----:B------:R-:W3:Y:S04]  /*dd30*/  LDG.E.U16 R9, desc[UR10][R8.64] ;  /* 0x0000000a08097981 */ /* 0x000ee8000c1e1500 */
[----:B--2---:R0:W-:Y:S04]  /*dd40*/  STL [R1+0x20c], R3 ;  /* 0x00020c0301007387 */ /* 0x0041e80000100800 */
[----:B------:R-:W2:Y:S04]  /*dd50*/  LDL.64 R26, [R1+0xce0] ;  /* 0x000ce000011a7983 */ /* 0x000ea80000100a00 */
[----:B0-----:R-:W2:Y:S04]  /*dd60*/  LDG.E.U16 R3, desc[UR10][R10.64] ;  /* 0x0000000a0a037981 */ /* 0x001ea8000c1e1500 */
[----:B------:R-:W3:Y:S04]  /*dd70*/  LDL.64 R10, [R1+0xd00] ;  /* 0x000d0000010a7983 */ /* 0x000ee80000100a00 */
[----:B-----5:R0:W-:Y:S04]  /*dd80*/  STL [R1+0x208], R0 ;  /* 0x0002080001007387 */ /* 0x0201e80000100800 */
[----:B0-----:R0:W5:Y:S01]  /*dd90*/  LDG.E.U16 R0, desc[UR10][R4.64] ;  /* 0x0000000a04007981 */ /* 0x001162000c1e1500 */
[----:B-1----:R-:W-:-:S03]  /*dda0*/  IMAD.WIDE R6, R2, 0x2, R14 ;  /* 0x0000000202067825 */ /* 0x002fc600078e020e */
[----:B------:R-:W5:Y:S04]  /*ddb0*/  LDL.64 R14, [R1+0xcd8] ;  /* 0x000cd800010e7983 */ /* 0x000f680000100a00 */
[----:B----4-:R1:W-:Y:S04]  /*ddc0*/  STL [R1+0x204], R23 ;  /* 0x0002041701007387 */ /* 0x0103e80000100800 */
[----:B-1----:R-:W4:Y:S01]  /*ddd0*/  LDL.64 R22, [R1+0xcd0] ;  /* 0x000cd00001167983 */ /* 0x002f220000100a00 */
[----:B0-----:R-:W-:-:S03]  /*dde0*/  IMAD.WIDE R4, R2, 0x2, R12 ;  /* 0x0000000202047825 */ /* 0x001fc600078e020c */
[----:B--2---:R0:W-:Y:S04]  /*ddf0*/  STL [R1+0x1ec], R3 ;  /* 0x0001ec0301007387 */ /* 0x0041e80000100800 */
[----:B------:R-:W2:Y:S04]  /*de00*/  LDL.64 R12, [R1+0xcc8] ;  /* 0x000cc800010c7983 */ /* 0x000ea80000100a00 */
[----:B0-----:R0:W2:Y:S04]  /*de10*/  LDG.E.U16 R3, desc[UR10][R6.64] ;  /* 0x0000000a06037981 */ /* 0x0010a8000c1e1500 */
[----:B---3--:R1:W-:Y:S02]  /*de20*/  STL [R1+0x1f8], R9 ;  /* 0x0001f80901007387 */ /* 0x0083e40000100800 */
[----:B-1----:R-:W-:-:S02]  /*de30*/  IMAD.WIDE R8, R2, 0x2, R18 ;  /* 0x0000000202087825 */ /* 0x002fc400078e0212 */
[----:B------:R-:W3:Y:S04]  /*de40*/  LDL.64 R18, [R1+0xcc0] ;  /* 0x000cc00001127983 */ /* 0x000ee80000100a00 */
[----:B-----5:R1:W-:Y:S04]  /*de50*/  STL [R1+0x1f0], R0 ;  /* 0x0001f00001007387 */ /* 0x0203e80000100800 */
[----:B-1----:R1:W5:Y:S01]  /*de60*/  LDG.E.U16 R0, desc[UR10][R4.64] ;  /* 0x0000000a04007981 */ /* 0x002362000c1e1500 */
[----:B------:R-:W-:-:S04]  /*de70*/  IMAD.WIDE R10, R2, 0x2, R10 ;  /* 0x00000002020a7825 */ /* 0x000fc800078e020a */
[C---:B0-----:R-:W-:Y:S02]  /*de80*/  IMAD.WIDE R6, R2.reuse, 0x2, R28 ;  /* 0x0000000202067825 */ /* 0x041fe400078e021c */
[----:B------:R-:W3:Y:S04]  /*de90*/  LDG.E.U16 R29, desc[UR10][R8.64] ;  /* 0x0000000a081d7981 */ /* 0x000ee8000c1e1500 */
        /* <DEDUP_REMOVED lines=10> */
[C---:B----4-:R-:W-:Y:S02]  /*df40*/  IMAD.WIDE R8, R2.reuse, 0x2, R22 ;  /* 0x0000000202087825 */ /* 0x050fe400078e0216 */
[----:B---3--:R-:W-:Y:S02]  /*df50*/  STL [R1+0x1d8], R29 ;  /* 0x0001d81d01007387 */ /* 0x008fe40000100800 */
        /* <DEDUP_REMOVED lines=67> */
[----:B------:R-:W3:Y:S02]  /*e390*/  LDG.E.U16 R29, desc[UR10][R8.64] ;  /* 0x0000000a081d7981 */ /* 0x000ee4000c1e1500 */
[C---:B-1----:R-:W-:Y:S02]  /*e3a0*/  IMAD.WIDE R4, R2.reuse, 0x2, R16 ;  /* 0x0000000202047825 */ /* 0x042fe400078e0210 */
[----:B------:R0:W3:Y:S04]  /*e3b0*/  LDG.E.U16 R28, desc[UR10][R10.64] ;  /* 0x0000000a0a1c7981 */ /* 0x0000e8000c1e1500 */
[----:B------:R-:W3:Y:S04]  /*e3c0*/  LDL.64 R16, [R1+0xc18] ;  /* 0x000c180001107983 */ /* 0x000ee80000100a00 */
[----:B--2---:R1:W-:Y:S04]  /*e3d0*/  STL [R1+0x1bc], R3 ;  /* 0x0001bc0301007387 */ /* 0x0043e80000100800 */
[----:B-1----:R1:W2:Y:S04]  /*e3e0*/  LDG.E.U16 R3, desc[UR10][R6.64] ;  /* 0x0000000a06037981 */ /* 0x0022a8000c1e1500 */
[----:B-----5:R5:W-:Y:S04]  /*e3f0*/  STL [R1+0x1b4], R0 ;  /* 0x0001b40001007387 */ /* 0x020be80000100800 */
[----:B-----5:R5:W2:Y:S01]  /*e400*/  LDG.E.U16 R0, desc[UR10][R4.64] ;  /* 0x0000000a04007981 */ /* 0x020aa2000c1e1500 */
[----:B0-----:R-:W-:-:S03]  /*e410*/  IMAD.WIDE R10, R2, 0x2, R14 ;  /* 0x00000002020a7825 */ /* 0x001fc600078e020e */
[----:B------:R-:W2:Y:S01]  /*e420*/  LDL.64 R14, [R1+0xc08] ;  /* 0x000c0800010e7983 */ /* 0x000ea20000100a00 */
[----:B-1----:R-:W-:-:S03]  /*e430*/  IMAD.WIDE R6, R2, 0x2, R26 ;  /* 0x0000000202067825 */ /* 0x002fc600078e021a */
[----:B---3--:R-:W-:Y:S01]  /*e440*/  STL [R1+0x68], R29 ;  /* 0x0000681d01007387 */ /* 0x008fe20000100800 */
[----:B-----5:R-:W-:-:S03]  /*e450*/  IMAD.WIDE R4, R2, 0x2, R12 ;  /* 0x0000000202047825 */ /* 0x020fc600078e020c */
[----:B------:R0:W-:Y:S04]  /*e460*/  STL [R1+0x6c], R28 ;  /* 0x00006c1c01007387 */ /* 0x0001e80000100800 */
[----:B------:R-:W3:Y:S01]  /*e470*/  LDL.64 R12, [R1+0xbf8] ;  /* 0x000bf800010c7983 */ /* 0x000ee20000100a00 */
[----:B----4-:R-:W-:-:S03]  /*e480*/  IMAD.WIDE R8, R2, 0x2, R22 ;  /* 0x0000000202087825 */ /* 0x010fc600078e0216 */
[----:B0-----:R-:W4:Y:S04]  /*e490*/  LDL.64 R28, [R1+0xc00] ;  /* 0x000c0000011c7983 */ /* 0x001f280000100a00 */
[----:B------:R-:W5:Y:S04]  /*e4a0*/  LDG.E.U16 R9, desc[UR10][R8.64] ;  /* 0x0000000a08097981 */ /* 0x000f68000c1e1500 */
[----:B--2---:R0:W-:Y:S04]  /*e4b0*/  STL [R1+0x16c], R3 ;  /* 0x00016c0301007387 */ /* 0x0041e80000100800 */
[----:B------:R-:W2:Y:S04]  /*e4c0*/  LDL.64 R26, [R1+0xbf0] ;  /* 0x000bf000011a7983 */ /* 0x000ea80000100a00 */
[----:B0-----:R0:W2:Y:S02]  /*e4d0*/  LDG.E.U16 R3, desc[UR10][R6.64] ;  /* 0x0000000a06037981 */ /* 0x0010a4000c1e1500 */
[----:B0-----:R-:W-:-:S02]  /*e4e0*/  IMAD.WIDE R6, R2, 0x2, R18 ;  /* 0x0000000202067825 */ /* 0x001fc400078e0212 */
[----:B------:R-:W3:Y:S04]  /*e4f0*/  LDG.E.U16 R19, desc[UR10][R10.64] ;  /* 0x0000000a0a137981 */ /* 0x000ee8000c1e1500 */
[----:B------:R-:W5:Y:S04]  /*e500*/  LDL.64 R10, [R1+0xc10] ;  /* 0x000c1000010a7983 */ /* 0x000f680000100a00 */
[----:B------:R0:W-:Y:S04]  /*e510*/  STL [R1+0x168], R0 ;  /* 0x0001680001007387 */ /* 0x0001e80000100800 */
[----:B------:R-:W5:Y:S04]  /*e520*/  LDL.64 R22, [R1+0xbe8] ;  /* 0x000be80001167983 */ /* 0x000f680000100a00 */
[----:B0-----:R0:W5:Y:S02]  /*e530*/  LDG.E.U16 R0, desc[UR10][R4.64] ;  /* 0x0000000a04007981 */ /* 0x001164000c1e1500 */
[----:B0-----:R-:W-:-:S02]  /*e540*/  IMAD.WIDE R4, R2, 0x2, R16 ;  /* 0x0000000202047825 */ /* 0x001fc400078e0210 */
[----:B--2---:R0:W-:Y:S04]  /*e550*/  STL [R1+0x19c], R3 ;  /* 0x00019c0301007387 */ /* 0x0041e80000100800 */
[----:B0-----:R4:W2:Y:S04]  /*e560*/  LDG.E.U16 R3, desc[UR10][R6.64] ;  /* 0x0000000a06037981 */ /* 0x0018a8000c1e1500 */
[----:B---3--:R0:W-:Y:S04]  /*e570*/  STL [R1+0x18c], R19 ;  /* 0x00018c1301007387 */ /* 0x0081e80000100800 */
[----:B------:R-:W3:Y:S01]  /*e580*/  LDL.64 R16, [R1+0xbd8] ;  /* 0x000bd80001107983 */ /* 0x000ee20000100a00 */
[----:B----4-:R-:W-:-:S03]  /*e590*/  IMAD.WIDE R6, R2, 0x2, R28 ;  /* 0x0000000202067825 */ /* 0x010fc600078e021c */
[----:B------:R1:W4:Y:S01]  /*e5a0*/  LDG.E.U16 R28, desc[UR10][R4.64] ;  /* 0x0000000a041c7981 */ /* 0x000322000c1e1500 */
[----:B-----5:R-:W-:-:S03]  /*e5b0*/  IMAD.WIDE R10, R2, 0x2, R10 ;  /* 0x00000002020a7825 */ /* 0x020fc600078e020a */
[----:B0-----:R-:W5:Y:S04]  /*e5c0*/  LDL.64 R18, [R1+0xbe0] ;  /* 0x000be00001127983 */ /* 0x001f680000100a00 */
[----:B------:R0:W-:Y:S04]  /*e5d0*/  STL [R1+0x198], R9 ;  /* 0x0001980901007387 */ /* 0x0001e80000100800 */
[----:B------:R1:W3:Y:S01]  /*e5e0*/  LDG.E.U16 R29, desc[UR10][R10.64] ;  /* 0x0000000a0a1d7981 */ /* 0x0002e2000c1e1500 */
[----:B0-----:R-:W-:-:S03]  /*e5f0*/  IMAD.WIDE R8, R2, 0x2, R14 ;  /* 0x0000000202087825 */ /* 0x001fc600078e020e */
[----:B------:R-:W3:Y:S04]  /*e600*/  LDL.64 R14, [R1+0xbd0] ;  /* 0x000bd000010e7983 */ /* 0x000ee80000100a00 */
[----:B------:R0:W-:Y:S04]  /*e610*/  STL [R1+0x190], R0 ;  /* 0x0001900001007387 */ /* 0x0001e80000100800 */
[----:B0-----:R5:W3:Y:S01]  /*e620*/  LDG.E.U16 R0, desc[UR10][R8.64] ;  /* 0x0000000a08007981 */ /* 0x001ae2000c1e1500 */
[----:B-1----:R-:W-:-:S03]  /*e630*/  IMAD.WIDE R4, R2, 0x2, R12 ;  /* 0x0000000202047825 */ /* 0x002fc600078e020c */
[----:B------:R-:W3:Y:S01]  /*e640*/  LDL.64 R12, [R1+0xbc8] ;  /* 0x000bc800010c7983 */ /* 0x000ee20000100a00 */
[----:B------:R-:W-:-:S03]  /*e650*/  IMAD.WIDE R10, R2, 0x2, R22 ;  /* 0x00000002020a7825 */ /* 0x000fc600078e0216 */
[----:B--2---:R0:W-:Y:S04]  /*e660*/  STL [R1+0x194], R3 ;  /* 0x0001940301007387 */ /* 0x0041e80000100800 */
[----:B0-----:R0:W2:Y:S04]  /*e670*/  LDG.E.U16 R3, desc[UR10][R6.64] ;  /* 0x0000000a06037981 */ /* 0x0010a8000c1e1500 */
[----:B----4-:R1:W-:Y:S01]  /*e680*/  STL [R1+0x188], R28 ;  /* 0x0001881c01007387 */ /* 0x0103e20000100800 */
[----:B-----5:R-:W-:-:S03]  /*e690*/  IMAD.WIDE R8, R2, 0x2, R18 ;  /* 0x0000000202087825 */ /* 0x020fc600078e0212 */
[----:B------:R-:W4:Y:S01]  /*e6a0*/  LDL.64 R22, [R1+0xbb8] ;  /* 0x000bb80001167983 */ /* 0x000f220000100a00 */
[----:B0-----:R-:W-:-:S03]  /*e6b0*/  IMAD.WIDE R6, R2, 0x2, R26 ;  /* 0x0000000202067825 */ /* 0x001fc600078e021a */
[----:B------:R-:W5:Y:S04]  /*e6c0*/  LDL.64 R26, [R1+0xbc0] ;  /* 0x000bc000011a7983 */ /* 0x000f680000100a00 */
[----:B-1----:R0:W2:Y:S04]  /*e6d0*/  LDG.E.U16 R28, desc[UR10][R4.64] ;  /* 0x0000000a041c7981 */ /* 0x0020a8000c1e1500 */
[----:B---3--:R1:W-:Y:S04]  /*e6e0*/  STL [R1+0x178], R29 ;  /* 0x0001781d01007387 */ /* 0x0083e80000100800 */
[----:B------:R-:W3:Y:S01]  /*e6f0*/  LDG.E.U16 R9, desc[UR10][R8.64] ;  /* 0x0000000a08097981 */ /* 0x000ee2000c1e1500 */
[----:B0-----:R-:W-:-:S03]  /*e700*/  IMAD.WIDE R4, R2, 0x2, R16 ;  /* 0x0000000202047825 */ /* 0x001fc600078e0210 */
[----:B------:R-:W2:Y:S04]  /*e710*/  LDL.64 R16, [R1+0xba8] ;  /* 0x000ba80001107983 */ /* 0x000ea80000100a00 */
[----:B------:R-:W2:Y:S04]  /*e720*/  LDG.E.U16 R18, desc[UR10][R4.64] ;  /* 0x0000000a04127981 */ /* 0x000ea8000c1e1500 */
[----:B-1----:R0:W3:Y:S02]  /*e730*/  LDG.E.U16 R29, desc[UR10][R6.64] ;  /* 0x0000000a061d7981 */ /* 0x0020e4000c1e1500 */
[----:B0-----:R-:W-:-:S02]  /*e740*/  IMAD.WIDE R6, R2, 0x2, R14 ;  /* 0x0000000202067825 */ /* 0x001fc400078e020e */
[----:B------:R-:W3:Y:S04]  /*e750*/  LDL.64 R14, [R1+0xb98] ;  /* 0x000b9800010e7983 */ /* 0x000ee80000100a00 */
[----:B------:R0:W-:Y:S01]  /*e760*/  STL [R1+0x174], R0 ;  /* 0x0001740001007387 */ /* 0x0001e20000100800 */
[----:B------:R-:W-:-:S03]  /*e770*/  IMAD.WIDE R4, R2, 0x2, R12 ;  /* 0x0000000202047825 */ /* 0x000fc600078e020c */
[----:B------:R4:W3:Y:S04]  /*e780*/  LDG.E.U16 R19, desc[UR10][R6.64] ;  /* 0x0000000a06137981 */ /* 0x0008e8000c1e1500 */
[----:B0-----:R5:W3:Y:S01]  /*e790*/  LDG.E.U16 R0, desc[UR10][R10.64] ;  /* 0x0000000a0a007981 */ /* 0x001ae2000c1e1500 */
[----:B----4-:R-:W-:-:S04]  /*e7a0*/  IMAD.WIDE R6, R2, 0x2, R22 ;  /* 0x0000000202067825 */ /* 0x010fc800078e0216 */
[C---:B-----5:R-:W-:Y:S01]  /*e7b0*/  IMAD.WIDE R10, R2.reuse, 0x2, R26 ;  /* 0x00000002020a7825 */ /* 0x060fe200078e021a */
[----:B--2---:R-:W-:Y:S04]  /*e7c0*/  STL [R1+0x251c], R18 ;  /* 0x00251c1201007387 */ /* 0x004fe80000100800 */
[----:B------:R-:W2:Y:S04]  /*e7d0*/  LDL.64 R12, [R1+0xb80] ;  /* 0x000b8000010c7983 */ /* 0x000ea80000100a00 */
[----:B------:R0:W-:Y:S04]  /*e7e0*/  STL [R1+0x184], R3 ;  /* 0x0001840301007387 */ /* 0x0001e80000100800 */
[----:B---3--:R-:W-:Y:S04]  /*e7f0*/  STL [R1+0x17c], R29 ;  /* 0x00017c1d01007387 */ /* 0x008fe80000100800 */
[----:B------:R1:W-:Y:S01]  /*e800*/  STL [R1+0x180], R28 ;  /* 0x0001801c01007387 */ /* 0x0003e20000100800 */
[----:B0-----:R-:W0:Y:S03]  /*e810*/  LDC R3, c[0x0][0x3c4] ;  /* 0x0000f100ff037b82 */ /* 0x001e260000000800 */
[----:B------:R-:W3:Y:S04]  /*e820*/  LDL.64 R26, [R1+0xb70] ;  /* 0x000b7000011a7983 */ /* 0x000ee80000100a00 */
[----:B------:R-:W4:Y:S04]  /*e830*/  LDL.64 R22, [R1+0xb68] ;  /* 0x000b680001167983 */ /* 0x000f280000100a00 */
[----:B-1----:R-:W5:Y:S04]  /*e840*/  LDL.64 R28, [R1+0xb78] ;  /* 0x000b7800011c7983 */ /* 0x002f680000100a00 */
[----:B------:R1:W-:Y:S04]  /*e850*/  STL [R1+0x170], R0 ;  /* 0x0001700001007387 */ /* 0x0003e80000100800 */
[----:B-1----:R-:W2:Y:S04]  /*e860*/  LDG.E.U16 R0, desc[UR10][R4.64] ;  /* 0x0000000a04007981 */ /* 0x002ea8000c1e1500 */
[----:B------:R-:W-:Y:S04]  /*e870*/  STL [R1+0x60], R9 ;  /* 0x0000600901007387 */ /* 0x000fe80000100800 */
[----:B------:R1:W-:Y:S04]  /*e880*/  STL [R1+0x164], R19 ;  /* 0x0001641301007387 */ /* 0x0003e80000100800 */
[----:B-1----:R-:W3:Y:S04]  /*e890*/  LDL.64 R18, [R1+0xb60] ;  /* 0x000b600001127983 */ /* 0x002ee80000100a00 */
[----:B--2---:R1:W-:Y:S04]  /*e8a0*/  STL [R1+0x160], R0 ;  /* 0x0001600001007387 */ /* 0x0043e80000100800 */
[----:B-1----:R-:W2:Y:S04]  /*e8b0*/  LDG.E.U16 R0, desc[UR10][R10.64] ;  /* 0x0000000a0a007981 */ /* 0x002ea8000c1e1500 */
[----:B------:R-:W3:Y:S01]  /*e8c0*/  LDL.64 R10, [R1+0xb88] ;  /* 0x000b8800010a7983 */ /* 0x000ee20000100a00 */
[----:B------:R-:W-:-:S03]  /*e8d0*/  IMAD.WIDE R8, R2, 0x2, R16 ;  /* 0x0000000202087825 */ /* 0x000fc600078e0210 */
[----:B------:R-:W3:Y:S01]  /*e8e0*/  LDL.64 R16, [R1+0xb58] ;  /* 0x000b580001107983 */ /* 0x000ee20000100a00 */
[----:B------:R-:W-:-:S03]  /*e8f0*/  IMAD.WIDE R4, R2, 0x2, R14 ;  /* 0x0000000202047825 */ /* 0x000fc600078e020e */
[----:B------:R-:W3:Y:S04]  /*e900*/  LDL.64 R14, [R1+0xb50] ;  /* 0x000b5000010e7983 */ /* 0x000ee80000100a00 */
[----:B------:R-:W4:Y:S04]  /*e910*/  LDG.E.U16 R8, desc[UR10][R8.64] ;  /* 0x0000000a08087981 */ /* 0x000f28000c1e1500 */
[----:B------:R-:W4:Y:S04]  /*e920*/  LDG.E.U16 R9, desc[UR10][R4.64] ;  /* 0x0000000a04097981 */ /* 0x000f28000c1e1500 */
[----:B--2---:R1:W-:Y:S04]  /*e930*/  STL [R1+0x15c], R0 ;  /* 0x00015c0001007387 */ /* 0x0043e80000100800 */
[----:B-1----:R3:W2:Y:S02]  /*e940*/  LDG.E.U16 R0, desc[UR10][R6.64] ;  /* 0x0000000a06007981 */ /* 0x0026a4000c1e1500 */
[----:B---3--:R-:W-:-:S04]  /*e950*/  IMAD.WIDE R6, R2, 0x2, R10 ;  /* 0x0000000202067825 */ /* 0x008fc800078e020a */
[C---:B------:R-:W-:Y:S02]  /*e960*/  IMAD.WIDE R10, R2.reuse, 0x2, R12 ;  /* 0x00000002020a7825 */ /* 0x040fe400078e020c */
[----:B------:R-:W3:Y:S02]  /*e970*/  LDL.64 R12, [R1+0xb48] ;  /* 0x000b4800010c7983 */ /* 0x000ee40000100a00 */
[C---:B-----5:R-:W-:Y:S02]  /*e980*/  IMAD.WIDE R4, R2.reuse, 0x2, R28 ;  /* 0x0000000202047825 */ /* 0x060fe400078e021c */
[----:B------:R-:W5:Y:S04]  /*e990*/  LDG.E.U16 R28, desc[UR10][R10.64] ;  /* 0x0000000a0a1c7981 */ /* 0x000f68000c1e1500 */
[----:B--2---:R1:W-:Y:S04]  /*e9a0*/  STL [R1+0x14c], R0 ;  /* 0x00014c0001007387 */ /* 0x0043e80000100800 */
[----:B----4-:R-:W-:Y:S04]  /*e9b0*/  STL [R1+0x154], R9 ;  /* 0x0001540901007387 */ /* 0x010fe80000100800 */
[----:B-1----:R1:W2:Y:S04]  /*e9c0*/  LDG.E.U16 R0, desc[UR10][R6.64] ;  /* 0x0000000a06007981 */ /* 0x0022a8000c1e1500 */
[----:B------:R4:W-:Y:S01]  /*e9d0*/  STL [R1+0x158], R8 ;  /* 0x0001580801007387 */ /* 0x0009e20000100800 */
[----:B-1----:R-:W-:-:S04]  /*e9e0*/  IMAD.WIDE R6, R2, 0x2, R22 ;  /* 0x0000000202067825 */ /* 0x002fc800078e0216 */
[C---:B----4-:R-:W-:Y:S02]  /*e9f0*/  IMAD.WIDE R8, R2.reuse, 0x2, R26 ;  /* 0x0000000202087825 */ /* 0x050fe400078e021a */
[----:B------:R1:W4:Y:S04]  /*ea00*/  LDG.E.U16 R26, desc[UR10][R6.64] ;  /* 0x0000000a061a7981 */ /* 0x000328000c1e1500 */
[----:B------:R-:W4:Y:S04]  /*ea10*/  LDG.E.U16 R27, desc[UR10][R4.64] ;  /* 0x0000000a041b7981 */ /* 0x000f28000c1e1500 */
[----:B------:R-:W4:Y:S01]  /*ea20*/  LDG.E.U16 R29, desc[UR10][R8.64] ;  /* 0x0000000a081d7981 */ /* 0x000f22000c1e1500 */
[----:B-1----:R-:W-:-:S05]  /*ea30*/  IMAD.WIDE R6, R2, 0x2, R16 ;  /* 0x0000000202067825 */ /* 0x002fca00078e0210 */
[----:B------:R3:W4:Y:S02]  /*ea40*/  LDG.E.U16 R23, desc[UR10][R6.64] ;  /* 0x0000000a06177981 */ /* 0x000724000c1e1500 */
[----:B---3--:R-:W-:-:S05]  /*ea50*/  IMAD.WIDE R6, R2, 0x2, R12 ;  /* 0x0000000202067825 */ /* 0x008fca00078e020c */
[----:B------:R-:W3:Y:S01]  /*ea60*/  LDG.E.U16 R16, desc[UR10][R6.64] ;  /* 0x0000000a06107981 */ /* 0x000ee2000c1e1500 */
[----:B------:R-:W-:-:S05]  /*ea70*/  IMAD.WIDE R4, R2, 0x2, R18 ;  /* 0x0000000202047825 */ /* 0x000fca00078e0212 */
[----:B------:R1:W4:Y:S01]  /*ea80*/  LDG.E.U16 R18, desc[UR10][R4.64] ;  /* 0x0000000a04127981 */ /* 0x000322000c1e1500 */
[----:B------:R-:W-:-:S04]  /*ea90*/  IMAD.WIDE R10, R2, 0x2, R14 ;  /* 0x00000002020a7825 */ /* 0x000fc800078e020e */
[----:B0-----:R-:W-:-:S04]  /*eaa0*/  IMAD.WIDE R8, R3, 0x2, R20 ;  /* 0x0000000203087825 */ /* 0x001fc800078e0214 */
[----:B-1----:R-:W-:-:S04]  /*eab0*/  IMAD.WIDE R4, R3, 0x2, R24 ;  /* 0x0000000203047825 */ /* 0x002fc800078e0218 */
[----:B------:R-:W-:Y:S02]  /*eac0*/  IMAD R15, R3, 0xf, RZ ;  /* 0x0000000f030f7824 */ /* 0x000fe400078e02ff */
[----:B------:R-:W-:-:S04]  /*ead0*/  IMAD.WIDE R8, R2, 0x2, R8 ;  /* 0x0000000202087825 */ /* 0x000fc800078e0208 */
[C---:B------:R-:W-:Y:S01]  /*eae0*/  IMAD.WIDE R4, R2.reuse, 0x2, R4 ;  /* 0x0000000202047825 */ /* 0x040fe200078e0204 */
[----:B------:R0:W4:Y:S03]  /*eaf0*/  LDG.E.U16 R22, desc[UR10][R8.64] ;  /* 0x0000000a08167981 */ /* 0x000126000c1e1500 */
[----:B------:R-:W-:Y:S01]  /*eb00*/  IMAD.WIDE R6, R15, 0x2, R24 ;  /* 0x000000020f067825 */ /* 0x000fe200078e0218 */
[----:B------:R-:W4:Y:S03]  /*eb10*/  LDG.E.U16 R19, desc[UR10][R4.64] ;  /* 0x0000000a04137981 */ /* 0x000f26000c1e1500 */
[----:B------:R-:W-:Y:S02]  /*eb20*/  IMAD R17, R3, 0x3, RZ ;  /* 0x0000000303117824 */ /* 0x000fe400078e02ff */
[----:B0-----:R-:W-:-:S04]  /*eb30*/  IMAD.WIDE R8, R2, 0x2, R6 ;  /* 0x0000000202087825 */ /* 0x001fc800078e0206 */
[----:B------:R-:W-:-:S04]  /*eb40*/  IMAD.WIDE R6, R17, 0x2, R20 ;  /* 0x0000000211067825 */ /* 0x000fc800078e0214 */
[----:B------:R-:W-:Y:S01]  /*eb50*/  IMAD.WIDE R6, R2, 0x2, R6 ;  /* 0x0000000202067825 */ /* 0x000fe200078e0206 */
[----:B--2---:R0:W-:Y:S04]  /*eb60*/  STL [R1+0x150], R0 ;  /* 0x0001500001007387 */ /* 0x0041e80000100800 */
[----:B0-----:R0:W2:Y:S02]  /*eb70*/  LDG.E.U16 R0, desc[UR10][R10.64] ;  /* 0x0000000a0a007981 */ /* 0x0010a4000c1e1500 */
[----:B0-----:R-:W-:-:S05]  /*eb80*/  SHF.L.U32 R10, R3, 0x1, RZ ;  /* 0x00000001030a7819 */ /* 0x001fca00000006ff */
[----:B------:R-:W-:-:S04]  /*eb90*/  IMAD.WIDE R4, R10, 0x2, R20 ;  /* 0x000000020a047825 */ /* 0x000fc800078e0214 */
[----:B------:R-:W-:-:S04]  /*eba0*/  IMAD.WIDE R10, R10, 0x2, R24 ;  /* 0x000000020a0a7825 */ /* 0x000fc800078e0218 */
[----:B------:R-:W-:-:S04]  /*ebb0*/  IMAD.WIDE R12, R2, 0x2, R4 ;  /* 0x00000002020c7825 */ /* 0x000fc800078e0204 */
[----:B------:R-:W-:-:S04]  /*ebc0*/  IMAD.WIDE R4, R17, 0x2, R24 ;  /* 0x0000000211047825 */ /* 0x000fc800078e0218 */
[C---:B------:R-:W-:Y:S01]  /*ebd0*/  IMAD.WIDE R10, R2.reuse, 0x2, R10 ;  /* 0x00000002020a7825 */ /* 0x040fe200078e020a */
[----:B---3--:R-:W-:Y:S04]  /*ebe0*/  STL [R1+0x2520], R16 ;  /* 0x0025201001007387 */ /* 0x008fe80000100800 */
[----:B-----5:R0:W-:Y:S04]  /*ebf0*/  STL [R1+0x134], R28 ;  /* 0x0001341c01007387 */ /* 0x0201e80000100800 */
[----:B----4-:R1:W-:Y:S04]  /*ec00*/  STL [R1+0x148], R27 ;  /* 0x0001481b01007387 */ /* 0x0103e80000100800 */
[----:B0-----:R0:W3:Y:S01]  /*ec10*/  LDG.E.U16 R28, desc[UR10][R8.64] ;  /* 0x0000000a081c7981 */ /* 0x0010e2000c1e1500 */
[----:B------:R-:W-:-:S03]  /*ec20*/  IMAD.WIDE R4, R2, 0x2, R4 ;  /* 0x0000000202047825 */ /* 0x000fc600078e0204 */
[----:B------:R-:W-:Y:S04]  /*ec30*/  STL [R1+0x140], R29 ;  /* 0x0001401d01007387 */ /* 0x000fe80000100800 */
[----:B-1----:R-:W4:Y:S04]  /*ec40*/  LDG.E.U16 R27, desc[UR10][R12.64] ;  /* 0x0000000a0c1b7981 */ /* 0x002f28000c1e1500 */
[----:B------:R1:W-:Y:S04]  /*ec50*/  STL [R1+0x144], R26 ;  /* 0x0001441a01007387 */ /* 0x0003e80000100800 */
[----:B------:R5:W-:Y:S04]  /*ec60*/  STL [R1+0x13c], R18 ;  /* 0x00013c1201007387 */ /* 0x000be80000100800 */
[----:B------:R-:W4:Y:S04]  /*ec70*/  LDG.E.U16 R16, desc[UR10][R4.64] ;  /* 0x0000000a04107981 */ /* 0x000f28000c1e1500 */
[----:B-1----:R1:W4:Y:S04]  /*ec80*/  LDG.E.U16 R26, desc[UR10][R10.64] ;  /* 0x0000000a0a1a7981 */ /* 0x002328000c1e1500 */
[----:B-----5:R5:W4:Y:S01]  /*ec90*/  LDG.E.U16 R18, desc[UR10][R6.64] ;  /* 0x0000000a06127981 */ /* 0x020b22000c1e1500 */
[----:B------:R-:W-:-:S04]  /*eca0*/  IMAD.SHL.U32 R14, R3, 0x4, RZ ;  /* 0x00000004030e7824 */ /* 0x000fc800078e00ff */
[----:B0-----:R-:W-:Y:S01]  /*ecb0*/  IMAD.WIDE R8, R14, 0x2, R20 ;  /* 0x000000020e087825 */ /* 0x001fe200078e0214 */
[----:B------:R0:W-:Y:S03]  /*ecc0*/  STL [R1+0x138], R23 ;  /* 0x0001381701007387 */ /* 0x0001e60000100800 */
[----:B-1----:R-:W-:Y:S02]  /*ecd0*/  IMAD R10, R3, 0x5, RZ ;  /* 0x00000005030a7824 */ /* 0x002fe400078e02ff */
[----:B------:R-:W-:-:S04]  /*ece0*/  IMAD.WIDE R8, R2, 0x2, R8 ;  /* 0x0000000202087825 */ /* 0x000fc800078e0208 */
[----:B------:R-:W-:-:S04]  /*ecf0*/  IMAD.WIDE R4, R14, 0x2, R24 ;  /* 0x000000020e047825 */ /* 0x000fc800078e0218 */
[----:B-----5:R-:W-:-:S04]  /*ed00*/  IMAD.WIDE R6, R10, 0x2, R20 ;  /* 0x000000020a067825 */ /* 0x020fc800078e0214 */
[----:B------:R-:W-:Y:S02]  /*ed10*/  IMAD R14, R3, 0x6, RZ ;  /* 0x00000006030e7824 */ /* 0x000fe400078e02ff */
[----:B------:R-:W-:-:S04]  /*ed20*/  IMAD.WIDE R12, R2, 0x2, R4 ;  /* 0x00000002020c7825 */ /* 0x000fc800078e0204 */
[----:B------:R-:W-:Y:S01]  /*ed30*/  IMAD.WIDE R4, R14, 0x2, R24 ;  /* 0x000000020e047825 */ /* 0x000fe200078e0218 */
[----:B0-----:R0:W5:Y:S03]  /*ed40*/  LDG.E.U16 R23, desc[UR10][R12.64] ;  /* 0x0000000a0c177981 */ /* 0x001166000c1e1500 */
[----:B------:R-:W-:-:S04]  /*ed50*/  IMAD.WIDE R6, R2, 0x2, R6 ;  /* 0x0000000202067825 */ /* 0x000fc800078e0206 */
[C---:B------:R-:W-:Y:S01]  /*ed60*/  IMAD R17, R3.reuse, 0x7, RZ ;  /* 0x0000000703117824 */ /* 0x040fe200078e02ff */
[C---:B0-----:R-:W-:Y:S01]  /*ed70*/  SHF.L.U32 R12, R3.reuse, 0x3, RZ ;  /* 0x00000003030c7819 */ /* 0x041fe200000006ff */
[----:B------:R-:W-:Y:S01]  /*ed80*/  IMAD R13, R3, 0x9, RZ ;  /* 0x00000009030d7824 */ /* 0x000fe200078e02ff */
[----:B--2---:R0:W-:Y:S04]  /*ed90*/  STL [R1+0x130], R0 ;  /* 0x0001300001007387 */ /* 0x0041e80000100800 */
[----:B0-----:R0:W2:Y:S02]  /*eda0*/  LDG.E.U16 R0, desc[UR10][R8.64] ;  /* 0x0000000a08007981 */ /* 0x0010a4000c1e1500 */
[----:B0-----:R-:W-:Y:S02]  /*edb0*/  IMAD.WIDE R8, R10, 0x2, R24 ;  /* 0x000000020a087825 */ /* 0x001fe400078e0218 */
[----:B------:R0:W-:Y:S02]  /*edc0*/  STL [R1+0x128], R22 ;  /* 0x0001281601007387 */ /* 0x0001e40000100800 */
[----:B------:R-:W-:-:S04]  /*edd0*/  IMAD.WIDE R10, R14, 0x2, R20 ;  /* 0x000000020e0a7825 */ /* 0x000fc800078e0214 */
[C---:B------:R-:W-:Y:S01]  /*ede0*/  IMAD.WIDE R8, R2.reuse, 0x2, R8 ;  /* 0x0000000202087825 */ /* 0x040fe200078e0208 */
[----:B------:R1:W-:Y:S04]  /*edf0*/  STL [R1+0x124], R19 ;  /* 0x0001241301007387 */ /* 0x0003e80000100800 */
[----:B0-----:R0:W5:Y:S01]  /*ee00*/  LDG.E.U16 R22, desc[UR10][R6.64] ;  /* 0x0000000a06167981 */ /* 0x001162000c1e1500 */
[----:B------:R-:W-:-:S03]  /*ee10*/  IMAD.WIDE R10, R2, 0x2, R10 ;  /* 0x00000002020a7825 */ /* 0x000fc600078e020a */
[----:B-1----:R1:W5:Y:S01]  /*ee20*/  LDG.E.U16 R19, desc[UR10][R8.64] ;  /* 0x0000000a08137981 */ /* 0x002362000c1e1500 */
[----:B0-----:R-:W-:-:S04]  /*ee30*/  IMAD.WIDE R6, R17, 0x2, R20 ;  /* 0x0000000211067825 */ /* 0x001fc800078e0214 */
[----:B-1----:R-:W-:-:S04]  /*ee40*/  IMAD.WIDE R8, R2, 0x2, R4 ;  /* 0x0000000202087825 */ /* 0x002fc800078e0204 */
[----:B------:R-:W-:Y:S01]  /*ee50*/  IMAD.WIDE R4, R17, 0x2, R24 ;  /* 0x0000000211047825 */ /* 0x000fe200078e0218 */
[----:B---3--:R0:W-:Y:S03]  /*ee60*/  STL [R1+0x12c], R28 ;  /* 0x00012c1c01007387 */ /* 0x0081e60000100800 */
[C---:B------:R-:W-:Y:S01]  /*ee70*/  IMAD.WIDE R6, R2.reuse, 0x2, R6 ;  /* 0x0000000202067825 */ /* 0x040fe200078e0206 */
[----:B------:R1:W3:Y:S03]  /*ee80*/  LDG.E.U16 R17, desc[UR10][R10.64] ;  /* 0x0000000a0a117981 */ /* 0x0002e6000c1e1500 */
[----:B------:R-:W-:Y:S01]  /*ee90*/  IMAD.WIDE R4, R2, 0x2, R4 ;  /* 0x0000000202047825 */ /* 0x000fe200078e0204 */
[----:B0-----:R0:W3:Y:S03]  /*eea0*/  LDG.E.U16 R28, desc[UR10][R8.64] ;  /* 0x0000000a081c7981 */ /* 0x0010e6000c1e1500 */
[C---:B-1----:R-:W-:Y:S01]  /*eeb0*/  IMAD.WIDE R10, R12.reuse, 0x2, R24 ;  /* 0x000000020c0a7825 */ /* 0x042fe200078e0218 */
[----:B----4-:R1:W-:Y:S03]  /*eec0*/  STL [R1+0x10c], R27 ;  /* 0x00010c1b01007387 */ /* 0x0103e60000100800 */
[----:B0-----:R-:W-:Y:S01]  /*eed0*/  IMAD.WIDE R8, R12, 0x2, R20 ;  /* 0x000000020c087825 */ /* 0x001fe200078e0214 */
[----:B------:R0:W-:Y:S04]  /*eee0*/  STL [R1+0x108], R26 ;  /* 0x0001081a01007387 */ /* 0x0001e80000100800 */
[----:B-1----:R1:W4:Y:S01]  /*eef0*/  LDG.E.U16 R27, desc[UR10][R6.64] ;  /* 0x0000000a061b7981 */ /* 0x002322000c1e1500 */
[----:B------:R-:W-:-:S03]  /*ef00*/  IMAD.WIDE R8, R2, 0x2, R8 ;  /* 0x0000000202087825 */ /* 0x000fc600078e0208 */
[----:B0-----:R0:W3:Y:S01]  /*ef10*/  LDG.E.U16 R26, desc[UR10][R4.64] ;  /* 0x0000000a041a7981 */ /* 0x0010e2000c1e1500 */
[----:B-1----:R-:W-:-:S03]  /*ef20*/  IMAD.WIDE R6, R13, 0x2, R20 ;  /* 0x000000020d067825 */ /* 0x002fc600078e0214 */
[----:B------:R1:W-:Y:S01]  /*ef30*/  STL [R1+0x118], R18 ;  /* 0x0001181201007387 */ /* 0x0003e20000100800 */
[----:B0-----:R-:W-:-:S03]  /*ef40*/  IMAD.WIDE R4, R13, 0x2, R24 ;  /* 0x000000020d047825 */ /* 0x001fc600078e0218 */
[----:B------:R0:W-:Y:S01]  /*ef50*/  STL [R1+0x114], R16 ;  /* 0x0001141001007387 */ /* 0x0001e20000100800 */
[----:B------:R-:W-:-:S05]  /*ef60*/  IMAD.WIDE R12, R2, 0x2, R10 ;  /* 0x00000002020c7825 */ /* 0x000fca00078e020a */
[----:B-1----:R-:W3:Y:S04]  /*ef70*/  LDG.E.U16 R18, desc[UR10][R12.64] ;  /* 0x0000000a0c127981 */ /* 0x002ee8000c1e1500 */
[----:B0-----:R0:W3:Y:S01]  /*ef80*/  LDG.E.U16 R16, desc[UR10][R8.64] ;  /* 0x0000000a08107981 */ /* 0x0010e2000c1e1500 */
[----:B------:R-:W-:-:S04]  /*ef90*/  IMAD R14, R3, 0xa, RZ ;  /* 0x0000000a030e7824 */ /* 0x000fc800078e02ff */
[----:B------:R-:W-:-:S04]  /*efa0*/  IMAD.WIDE R10, R14, 0x2, R20 ;  /* 0x000000020e0a7825 */ /* 0x000fc800078e0214 */
[----:B0-----:R-:W-:-:S04]  /*efb0*/  IMAD.WIDE R8, R2, 0x2, R6 ;  /* 0x0000000202087825 */ /* 0x001fc800078e0206 */
[----:B------:R-:W-:-:S04]  /*efc0*/  IMAD.WIDE R10, R2, 0x2, R10 ;  /* 0x00000002020a7825 */ /* 0x000fc800078e020a */
[----:B------:R-:W-:Y:S01]  /*efd0*/  IMAD.WIDE R4, R2, 0x2, R4 ;  /* 0x0000000202047825 */ /* 0x000fe200078e0204 */
[----:B--2---:R0:W-:Y:S04]  /*efe0*/  STL [R1+0x110], R0 ;  /* 0x0001100001007387 */ /* 0x0041e80000100800 */
[----:B0-----:R0:W2:Y:S04]  /*eff0*/  LDG.E.U16 R0, desc[UR10][R8.64] ;  /* 0x0000000a08007981 */ /* 0x0010a8000c1e1500 */
[----:B---3--:R-:W-:Y:S04]  /*f000*/  STL [R1+0x2524], R16 ;  /* 0x0025241001007387 */ /* 0x008fe80000100800 */
[----:B------:R-:W-:Y:S04]  /*f010*/  STL [R1+0x2528], R18 ;  /* 0x0025281201007387 */ /* 0x000fe80000100800 */
[----:B-----5:R1:W-:Y:S04]  /*f020*/  STL [R1+0xec], R23 ;  /* 0x0000ec1701007387 */ /* 0x0203e80000100800 */
[----:B------:R3:W-:Y:S04]  /*f030*/  STL [R1+0x104], R22 ;  /* 0x0001041601007387 */ /* 0x0007e80000100800 */
[----:B-1----:R-:W5:Y:S04]  /*f040*/  LDG.E.U16 R23, desc[UR10][R10.64] ;  /* 0x0000000a0a177981 */ /* 0x002f68000c1e1500 */
[----:B---3--:R1:W3:Y:S01]  /*f050*/  LDG.E.U16 R22, desc[UR10][R4.64] ;  /* 0x0000000a04167981 */ /* 0x0082e2000c1e1500 */
[----:B------:R-:W-:-:S04]  /*f060*/  IMAD.WIDE R6, R14, 0x2, R24 ;  /* 0x000000020e067825 */ /* 0x000fc800078e0218 */
[----:B------:R-:W-:Y:S02]  /*f070*/  IMAD R12, R3, 0xb, RZ ;  /* 0x0000000b030c7824 */ /* 0x000fe400078e02ff */
[----:B0-----:R-:W-:-:S04]  /*f080*/  IMAD.WIDE R8, R2, 0x2, R6 ;  /* 0x0000000202087825 */ /* 0x001fc800078e0206 */
[C---:B------:R-:W-:Y:S01]  /*f090*/  IMAD.WIDE R6, R12.reuse, 0x2, R20 ;  /* 0x000000020c067825 */ /* 0x040fe200078e0214 */
[----:B------:R0:W-:Y:S03]  /*f0a0*/  STL [R1+0x100], R19 ;  /* 0x0001001301007387 */ /* 0x0001e60000100800 */
[----:B-1----:R-:W-:Y:S01]  /*f0b0*/  IMAD.WIDE R4, R12, 0x2, R24 ;  /* 0x000000020c047825 */ /* 0x002fe200078e0218 */
[----:B------:R1:W3:Y:S03]  /*f0c0*/  LDG.E.U16 R29, desc[UR10][R8.64] ;  /* 0x0000000a081d7981 */ /* 0x0002e6000c1e1500 */
[C---:B------:R-:W-:Y:S01]  /*f0d0*/  IMAD.WIDE R10, R2.reuse, 0x2, R6 ;  /* 0x00000002020a7825 */ /* 0x040fe200078e0206 */
[----:B0-----:R-:W3:Y:S03]  /*f0e0*/  LDL.64 R18, [R1+0xb40] ;  /* 0x000b400001127983 */ /* 0x001ee60000100a00 */
[----:B------:R-:W-:Y:S01]  /*f0f0*/  IMAD.WIDE R12, R2, 0x2, R4 ;  /* 0x00000002020c7825 */ /* 0x000fe200078e0204 */
[----:B------:R0:W-:Y:S04]  /*f100*/  STL [R1+0xfc], R17 ;  /* 0x0000fc1101007387 */ /* 0x0001e80000100800 */
[----:B------:R1:W-:Y:S01]  /*f110*/  STL [R1+0xf8], R28 ;  /* 0x0000f81c01007387 */ /* 0x0003e20000100800 */
[----:B0-----:R-:W-:-:S03]  /*f120*/  IMAD R17, R3, 0xc, RZ ;  /* 0x0000000c03117824 */ /* 0x001fc600078e02ff */
[----:B----4-:R0:W-:Y:S01]  /*f130*/  STL [R1+0xf4], R27 ;  /* 0x0000f41b01007387 */ /* 0x0101e20000100800 */
[----:B-1----:R-:W-:-:S03]  /*f140*/  IMAD.WIDE R8, R17, 0x2, R20 ;  /* 0x0000000211087825 */ /* 0x002fc600078e0214 */
[----:B------:R-:W4:Y:S01]  /*f150*/  LDG.E.U16 R28, desc[UR10][R10.64] ;  /* 0x0000000a0a1c7981 */ /* 0x000f22000c1e1500 */
[----:B------:R-:W-:-:S03]  /*f160*/  IMAD.WIDE R6, R17, 0x2, R24 ;  /* 0x0000000211067825 */ /* 0x000fc600078e0218 */
[----:B------:R1:W-:Y:S04]  /*f170*/  STL [R1+0xf0], R26 ;  /* 0x0000f01a01007387 */ /* 0x0003e80000100800 */
[----:B0-----:R0:W4:Y:S04]  /*f180*/  LDG.E.U16 R27, desc[UR10][R12.64] ;  /* 0x0000000a0c1b7981 */ /* 0x001128000c1e1500 */
[----:B------:R-:W4:Y:S01]  /*f190*/  LDL.64 R16, [R1+0xb38] ;  /* 0x000b380001107983 */ /* 0x000f220000100a00 */
[----:B0-----:R-:W-:-:S05]  /*f1a0*/  IMAD.WIDE R12, R2, 0x2, R8 ;  /* 0x00000002020c7825 */ /* 0x001fca00078e0208 */
[----:B-1----:R0:W4:Y:S04]  /*f1b0*/  LDG.E.U16 R26, desc[UR10][R12.64] ;  /* 0x0000000a0c1a7981 */ /* 0x002128000c1e1500 */
[----:B--2---:R-:W-:Y:S04]  /*f1c0*/  STL [R1+0xe4], R0 ;  /* 0x0000e40001007387 */ /* 0x004fe80000100800 */
[----:B-----5:R-:W-:Y:S04]  /*f1d0*/  STL [R1+0xdc], R23 ;  /* 0x0000dc1701007387 */ /* 0x020fe80000100800 */
[----:B---3--:R1:W-:Y:S04]  /*f1e0*/  STL [R1+0xe0], R22 ;  /* 0x0000e01601007387 */ /* 0x0083e80000100800 */
[----:B-1----:R-:W2:Y:S01]  /*f1f0*/  LDL.64 R22, [R1+0xb30] ;  /* 0x000b300001167983 */ /* 0x002ea20000100a00 */
[----:B------:R-:W-:-:S04]  /*f200*/  IMAD R14, R3, 0xd, RZ ;  /* 0x0000000d030e7824 */ /* 0x000fc800078e02ff */
[----:B------:R-:W-:-:S04]  /*f210*/  IMAD.WIDE R4, R14, 0x2, R20 ;  /* 0x000000020e047825 */ /* 0x000fc800078e0214 */
[----:B------:R-:W-:Y:S02]  /*f220*/  IMAD R3, R3, 0xe, RZ ;  /* 0x0000000e03037824 */ /* 0x000fe400078e02ff */
[----:B------:R-:W-:-:S04]  /*f230*/  IMAD.WIDE R10, R2, 0x2, R6 ;  /* 0x00000002020a7825 */ /* 0x000fc800078e0206 */
[----:B------:R-:W-:Y:S01]  /*f240*/  IMAD.WIDE R8, R2, 0x2, R4 ;  /* 0x0000000202087825 */ /* 0x000fe200078e0204 */
[----:B------:R1:W3:Y:S03]  /*f250*/  LDG.E.U16 R0, desc[UR10][R10.64] ;  /* 0x0000000a0a007981 */ /* 0x0002e6000c1e1500 */
[----:B------:R-:W-:-:S04]  /*f260*/  IMAD.WIDE R6, R14, 0x2, R24 ;  /* 0x000000020e067825 */ /* 0x000fc800078e0218 */
[----:B------:R-:W-:Y:S01]  /*f270*/  IMAD.WIDE R4, R3, 0x2, R20 ;  /* 0x0000000203047825 */ /* 0x000fe200078e0214 */
[----:B------:R5:W-:Y:S03]  /*f280*/  STL [R1+0xd8], R29 ;  /* 0x0000d81d01007387 */ /* 0x000be60000100800 */
[C---:B0-----:R-:W-:Y:S02]  /*f290*/  IMAD.WIDE R12, R2.reuse, 0x2, R18 ;  /* 0x00000002020c7825 */ /* 0x041fe400078e0212 */
[----:B------:R-:W3:Y:S02]  /*f2a0*/  LDL.64 R18, [R1+0xb20] ;  /* 0x000b200001127983 */ /* 0x000ee40000100a00 */
[C---:B-1----:R-:W-:Y:S02]  /*f2b0*/  IMAD.WIDE R10, R2.reuse, 0x2, R6 ;  /* 0x00000002020a7825 */ /* 0x042fe400078e0206 */
[----:B-----5:R0:W5:Y:S02]  /*f2c0*/  LDG.E.U16 R29, desc[UR10][R8.64] ;  /* 0x0000000a081d7981 */ /* 0x020164000c1e1500 */
[----:B0-----:R-:W-:-:S04]  /*f2d0*/  IMAD.WIDE R8, R2, 0x2, R4 ;  /* 0x0000000202087825 */ /* 0x001fc800078e0204 */
[----:B------:R-:W-:Y:S02]  /*f2e0*/  IMAD.WIDE R4, R15, 0x2, R20 ;  /* 0x000000020f047825 */ /* 0x000fe400078e0214 */
[----:B------:R-:W5:Y:S04]  /*f2f0*/  LDL.64 R20, [R1+0xb28] ;  /* 0x000b280001147983 */ /* 0x000f680000100a00 */
[----:B----4-:R0:W-:Y:S04]  /*f300*/  STL [R1+0xd4], R28 ;  /* 0x0000d41c01007387 */ /* 0x0101e80000100800 */
[----:B------:R1:W-:Y:S04]  /*f310*/  STL [R1+0xcc], R27 ;  /* 0x0000cc1b01007387 */ /* 0x0003e80000100800 */
[----:B------:R-:W4:Y:S04]  /*f320*/  LDL.64 R14, [R1+0xb10] ;  /* 0x000b1000010e7983 */ /* 0x000f280000100a00 */
[----:B0-----:R0:W4:Y:S01]  /*f330*/  LDG.E.U16 R28, desc[UR10][R10.64] ;  /* 0x0000000a0a1c7981 */ /* 0x001122000c1e1500 */
[----:B------:R-:W-:-:S03]  /*f340*/  IMAD.WIDE R6, R3, 0x2, R24 ;  /* 0x0000000203067825 */ /* 0x000fc600078e0218 */
[----:B------:R-:W4:Y:S04]  /*f350*/  LDG.E.U16 R3, desc[UR10][R12.64] ;  /* 0x0000000a0c037981 */ /* 0x000f28000c1e1500 */
[----:B-1----:R2:W4:Y:S01]  /*f360*/  LDG.E.U16 R27, desc[UR10][R8.64] ;  /* 0x0000000a081b7981 */ /* 0x002522000c1e1500 */
[----:B0-----:R-:W-:-:S03]  /*f370*/  IMAD.WIDE R10, R2, 0x2, R16 ;  /* 0x00000002020a7825 */ /* 0x001fc600078e0210 */
[----:B------:R-:W4:Y:S04]  /*f380*/  LDL.64 R16, [R1+0xb18] ;  /* 0x000b180001107983 */ /* 0x000f280000100a00 */
[----:B------:R-:W4:Y:S04]  /*f390*/  LDL.64 R12, [R1+0xb08] ;  /* 0x000b0800010c7983 */ /* 0x000f280000100a00 */
[----:B------:R0:W-:Y:S01]  /*f3a0*/  STL [R1+0xc4], R26 ;  /* 0x0000c41a01007387 */ /* 0x0001e20000100800 */
[----:B--2---:R-:W-:-:S03]  /*f3b0*/  IMAD.WIDE R8, R2, 0x2, R22 ;  /* 0x0000000202087825 */ /* 0x004fc600078e0216 */
[----:B------:R-:W2:Y:S04]  /*f3c0*/  LDG.E.U16 R23, desc[UR10][R10.64] ;  /* 0x0000000a0a177981 */ /* 0x000ea8000c1e1500 */
[----:B------:R-:W2:Y:S01]  /*f3d0*/  LDG.E.U16 R22, desc[UR10][R8.64] ;  /* 0x0000000a08167981 */ /* 0x000ea2000c1e1500 */
[----:B------:R-:W-:-:S03]  /*f3e0*/  IMAD.WIDE R4, R2, 0x2, R4 ;  /* 0x0000000202047825 */ /* 0x000fc600078e0204 */
[----:B------:R-:W2:Y:S04]  /*f3f0*/  LDL.64 R10, [R1+0xaf8] ;  /* 0x000af800010a7983 */ /* 0x000ea80000100a00 */
[----:B------:R-:W2:Y:S04]  /*f400*/  LDL.64 R8, [R1+0xb00] ;  /* 0x000b000001087983 */ /* 0x000ea80000100a00 */
[----:B------:R1:W2:Y:S04]  /*f410*/  LDG.E.U16 R24, desc[UR10][R4.64] ;  /* 0x0000000a04187981 */ /* 0x0002a8000c1e1500 */
[----:B---3--:R-:W-:Y:S01]  /*f420*/  STL [R1+0xc0], R0 ;  /* 0x0000c00001007387 */ /* 0x008fe20000100800 */
[----:B------:R-:W-:-:S04]  /*f430*/  IMAD.WIDE R6, R2, 0x2, R6 ;  /* 0x0000000202067825 */ /* 0x000fc800078e0206 */
[C---:B-1----:R-:W-:Y:S01]  /*f440*/  IMAD.WIDE R4, R2.reuse, 0x2, R18 ;  /* 0x0000000202047825 */ /* 0x042fe200078e0212 */
[----:B0-----:R0:W3:Y:S04]  /*f450*/  LDG.E.U16 R26, desc[UR10][R6.64] ;  /* 0x0000000a061a7981 */ /* 0x0010e8000c1e1500 */
[----:B------:R-:W3:Y:S04]  /*f460*/  LDL.64 R18, [R1+0xaf0] ;  /* 0x000af00001127983 */ /* 0x000ee80000100a00 */
[----:B-----5:R1:W-:Y:S04]  /*f470*/  STL [R1+0xc8], R29 ;  /* 0x0000c81d01007387 */ /* 0x0203e80000100800 */
[----:B-1----:R4:W5:Y:S01]  /*f480*/  LDG.E.U16 R29, desc[UR10][R4.64] ;  /* 0x0000000a041d7981 */ /* 0x002962000c1e1500 */
[----:B0-----:R-:W-:-:S05]  /*f490*/  IMAD.WIDE R6, R2, 0x2, R20 ;  /* 0x0000000202067825 */ /* 0x001fca00078e0214 */
[----:B------:R-:W3:Y:S01]  /*f4a0*/  LDG.E.U16 R0, desc[UR10][R6.64] ;  /* 0x0000000a06007981 */ /* 0x000ee2000c1e1500 */
[----:B----4-:R-:W-:-:S03]  /*f4b0*/  IMAD.WIDE R4, R2, 0x2, R16 ;  /* 0x0000000202047825 */ /* 0x010fc600078e0210 */
[----:B------:R-:W4:Y:S04]  /*f4c0*/  LDL.64 R16, [R1+0xae8] ;  /* 0x000ae80001107983 */ /* 0x000f280000100a00 */
[----:B------:R0:W5:Y:S02]  /*f4d0*/  LDG.E.U16 R21, desc[UR10][R4.64] ;  /* 0x0000000a04157981 */ /* 0x000164000c1e1500 */
[C---:B0-----:R-:W-:Y:S02]  /*f4e0*/  IMAD.WIDE R4, R2.reuse, 0x2, R14 ;  /* 0x0000000202047825 */ /* 0x041fe400078e020e */
[----:B------:R-:W5:Y:S04]  /*f4f0*/  LDL.64 R14, [R1+0xae0] ;  /* 0x000ae000010e7983 */ /* 0x000f680000100a00 */
[----:B------:R0:W5:Y:S02]  /*f500*/  LDG.E.U16 R20, desc[UR10][R4.64] ;  /* 0x0000000a04147981 */ /* 0x000164000c1e1500 */
[----:B0-----:R-:W-:-:S02]  /*f510*/  IMAD.WIDE R4, R2, 0x2, R12 ;  /* 0x0000000202047825 */ /* 0x001fc400078e020c */
[----:B------:R-:W5:Y:S04]  /*f520*/  LDL.64 R12, [R1+0xad8] ;  /* 0x000ad800010c7983 */ /* 0x000f680000100a00 */
[----:B------:R2:W5:Y:S02]  /*f530*/  LDG.E.U16 R25, desc[UR10][R4.64] ;  /* 0x0000000a04197981 */ /* 0x000564000c1e1500 */
[C---:B--2---:R-:W-:Y:S02]  /*f540*/  IMAD.WIDE R4, R2.reuse, 0x2, R8 ;  /* 0x0000000202047825 */ /* 0x044fe400078e0208 */
[----:B------:R-:W2:Y:S04]  /*f550*/  LDL.64 R8, [R1+0xad0] ;  /* 0x000ad00001087983 */ /* 0x000ea80000100a00 */
[----:B------:R0:W-:Y:S04]  /*f560*/  STL [R1+0xb8], R28 ;  /* 0x0000b81c01007387 */ /* 0x0001e80000100800 */
[----:B------:R1:W-:Y:S04]  /*f570*/  STL [R1+0xbc], R27 ;  /* 0x0000bc1b01007387 */ /* 0x0003e80000100800 */
[----:B------:R-:W2:Y:S04]  /*f580*/  LDL.64 R6, [R1+0xac0] ;  /* 0x000ac00001067983 */ /* 0x000ea80000100a00 */
[----:B0-----:R0:W2:Y:S02]  /*f590*/  LDG.E.U16 R28, desc[UR10][R4.64] ;  /* 0x0000000a041c7981 */ /* 0x0010a4000c1e1500 */
[----:B0-----:R-:W-:-:S02]  /*f5a0*/  IMAD.WIDE R4, R2, 0x2, R10 ;  /* 0x0000000202047825 */ /* 0x001fc400078e020a */
[----:B------:R-:W2:Y:S04]  /*f5b0*/  LDL.64 R10, [R1+0xac8] ;  /* 0x000ac800010a7983 */ /* 0x000ea80000100a00 */
[----:B-1----:R3:W2:Y:S04]  /*f5c0*/  LDG.E.U16 R27, desc[UR10][R4.64] ;  /* 0x0000000a041b7981 */ /* 0x0026a8000c1e1500 */
[----:B------:R0:W-:Y:S01]  /*f5d0*/  STL [R1+0x7c], R23 ;  /* 0x00007c1701007387 */ /* 0x0001e20000100800 */
[----:B---3--:R-:W-:-:S05]  /*f5e0*/  IMAD.WIDE R4, R2, 0x2, R18 ;  /* 0x0000000202047825 */ /* 0x008fca00078e0212 */
[----:B0-----:R4:W3:Y:S04]  /*f5f0*/  LDG.E.U16 R23, desc[UR10][R4.64] ;  /* 0x0000000a04177981 */ /* 0x0018e8000c1e1500 */
[----:B------:R0:W-:Y:S04]  /*f600*/  STL [R1+0x78], R22 ;  /* 0x0000781601007387 */ /* 0x0001e80000100800 */
[----:B------:R-:W3:Y:S01]  /*f610*/  LDL.64 R18, [R1+0xab8] ;  /* 0x000ab80001127983 */ /* 0x000ee20000100a00 */
[----:B----4-:R-:W-:-:S05]  /*f620*/  IMAD.WIDE R4, R2, 0x2, R16 ;  /* 0x0000000202047825 */ /* 0x010fca00078e0210 */
[----:B0-----:R5:W4:Y:S04]  /*f630*/  LDG.E.U16 R22, desc[UR10][R4.64] ;  /* 0x0000000a04167981 */ /* 0x001b28000c1e1500 */
[----:B------:R0:W-:Y:S04]  /*f640*/  STL [R1+0xb4], R26 ;  /* 0x0000b41a01007387 */ /* 0x0001e80000100800 */
[----:B------:R-:W4:Y:S01]  /*f650*/  LDL.64 R16, [R1+0xab0] ;  /* 0x000ab00001107983 */ /* 0x000f220000100a00 */
[----:B-----5:R-:W-:-:S05]  /*f660*/  IMAD.WIDE R4, R2, 0x2, R14 ;  /* 0x0000000202047825 */ /* 0x020fca00078e020e */
[----:B0-----:R0:W5:Y:S04]  /*f670*/  LDG.E.U16 R26, desc[UR10][R4.64] ;  /* 0x0000000a041a7981 */ /* 0x001168000c1e1500 */
[----:B------:R1:W-:Y:S04]  /*f680*/  STL [R1+0xb0], R24 ;  /* 0x0000b01801007387 */ /* 0x0003e80000100800 */
[----:B------:R-:W4:Y:S01]  /*f690*/  LDL.64 R14, [R1+0xa48] ;  /* 0x000a4800010e7983 */ /* 0x000f220000100a00 */
[----:B0-----:R-:W-:-:S05]  /*f6a0*/  IMAD.WIDE R4, R2, 0x2, R12 ;  /* 0x0000000202047825 */ /* 0x001fca00078e020c */
[----:B-1----:R2:W4:Y:S04]  /*f6b0*/  LDG.E.U16 R24, desc[UR10][R4.64] ;  /* 0x0000000a04187981 */ /* 0x002528000c1e1500 */
[----:B------:R0:W-:Y:S01]  /*f6c0*/  STL [R1+0xac], R0 ;  /* 0x0000ac0001007387 */ /* 0x0001e20000100800 */
[----:B--2---:R-:W-:-:S03]  /*f6d0*/  IMAD.WIDE R4, R2, 0x2, R8 ;  /* 0x0000000202047825 */ /* 0x004fc600078e0208 */
[----:B------:R-:W2:Y:S04]  /*f6e0*/  LDL.64 R8, [R1+0xa40] ;  /* 0x000a400001087983 */ /* 0x000ea80000100a00 */
[----:B0-----:R0:W2:Y:S04]  /*f6f0*/  LDG.E.U16 R0, desc[UR10][R4.64] ;  /* 0x0000000a04007981 */ /* 0x0010a8000c1e1500 */
[----:B------:R-:W-:Y:S01]  /*f700*/  STL [R1+0x80], R29 ;  /* 0x0000801d01007387 */ /* 0x000fe20000100800 */
[----:B------:R-:W-:-:S04]  /*f710*/  IMAD.WIDE R6, R2, 0x2, R6 ;  /* 0x0000000202067825 */ /* 0x000fc800078e0206 */
[----:B0-----:R-:W-:-:S06]  /*f720*/  IMAD.WIDE R4, R2, 0x2, R10 ;  /* 0x0000000202047825 */ /* 0x001fcc00078e020a */
[----:B------:R-:W4:Y:S04]  /*f730*/  LDG.E.U16 R4, desc[UR10][R4.64] ;  /* 0x0000000a04047981 */ /* 0x000f28000c1e1500 */
[----:B------:R3:W4:Y:S02]  /*f740*/  LDG.E.U16 R5, desc[UR10][R6.64] ;  /* 0x0000000a06057981 */ /* 0x000724000c1e1500 */
[C---:B---3--:R-:W-:Y:S02]  /*f750*/  IMAD.WIDE R6, R2.reuse, 0x2, R18 ;  /* 0x0000000202067825 */ /* 0x048fe400078e0212 */
[----:B--2---:R-:W-:Y:S04]  /*f760*/  STL [R1+0x24b8], R0 ;  /* 0x0024b80001007387 */ /* 0x004fe80000100800 */
[----:B------:R-:W2:Y:S04]  /*f770*/  LDL.64 R12, [R1+0x9b0] ;  /* 0x0009b000010c7983 */ /* 0x000ea80000100a00 */
[----:B------:R-:W-:Y:S04]  /*f780*/  STL [R1+0xa8], R21 ;  /* 0x0000a81501007387 */ /* 0x000fe80000100800 */
[----:B------:R-:W3:Y:S04]  /*f790*/  LDL.64 R10, [R1+0x9a8] ;  /* 0x0009a800010a7983 */ /* 0x000ee80000100a00 */
[----:B------:R0:W-:Y:S04]  /*f7a0*/  STL [R1+0xa4], R20 ;  /* 0x0000a41401007387 */ /* 0x0001e80000100800 */
[----:B0-----:R-:W3:Y:S04]  /*f7b0*/  LDL.64 R20, [R1+0xaa8] ;  /* 0x000aa80001147983 */ /* 0x001ee80000100a00 */
[----:B------:R0:W-:Y:S04]  /*f7c0*/  STL [R1+0xa0], R25 ;  /* 0x0000a01901007387 */ /* 0x0001e80000100800 */
[----:B------:R-:W3:Y:S04]  /*f7d0*/  LDL.64 R18, [R1+0xaa0] ;  /* 0x000aa00001127983 */ /* 0x000ee80000100a00 */
[----:B0-----:R4:W3:Y:S04]  /*f7e0*/  LDG.E.U16 R25, desc[UR10][R6.64] ;  /* 0x0000000a06197981 */ /* 0x0018e8000c1e1500 */
[----:B------:R-:W-:Y:S01]  /*f7f0*/  STL [R1+0x9c], R28 ;  /* 0x00009c1c01007387 */ /* 0x000fe20000100800 */
[----:B----4-:R-:W-:-:S03]  /*f800*/  IMAD.WIDE R6, R2, 0x2, R16 ;  /* 0x0000000202067825 */ /* 0x010fc600078e0210 */
[----:B------:R-:W-:Y:S04]  /*f810*/  STL [R1+0x98], R27 ;  /* 0x0000981b01007387 */ /* 0x000fe80000100800 */
[----:B------:R0:W4:Y:S04]  /*f820*/  LDG.E.U16 R29, desc[UR10][R6.64] ;  /* 0x0000000a061d7981 */ /* 0x000128000c1e1500 */
[----:B------:R-:W4:Y:S01]  /*f830*/  LDL.64 R16, [R1+0xa38] ;  /* 0x000a380001107983 */ /* 0x000f220000100a00 */
[----:B0-----:R-:W-:-:S03]  /*f840*/  IMAD.WIDE R6, R2, 0x2, R14 ;  /* 0x0000000202067825 */ /* 0x001fc600078e020e */
[----:B------:R-:W4:Y:S04]  /*f850*/  LDL.64 R14, [R1+0xa98] ;  /* 0x000a9800010e7983 */ /* 0x000f280000100a00 */
[----:B------:R-:W-:Y:S04]  /*f860*/  STL [R1+0x94], R23 ;  /* 0x0000941701007387 */ /* 0x000fe80000100800 */
[----:B------:R0:W-:Y:S01]  /*f870*/  STL [R1+0x90], R22 ;  /* 0x0000901601007387 */ /* 0x0001e20000100800 */
[----:B------:R-:W-:-:S03]  /*f880*/  IMAD.WIDE R8, R2, 0x2, R8 ;  /* 0x0000000202087825 */ /* 0x000fc600078e0208 */
[----:B------:R-:W4:Y:S04]  /*f890*/  LDG.E.U16 R6, desc[UR10][R6.64] ;  /* 0x0000000a06067981 */ /* 0x000f28000c1e1500 */
[----:B0-----:R-:W4:Y:S04]  /*f8a0*/  LDL.64 R22, [R1+0xa30] ;  /* 0x000a300001167983 */ /* 0x001f280000100a00 */
[----:B------:R2:W4:Y:S04]  /*f8b0*/  LDG.E.U16 R7, desc[UR10][R8.64] ;  /* 0x0000000a08077981 */ /* 0x000528000c1e1500 */
[----:B-----5:R0:W-:Y:S01]  /*f8c0*/  STL [R1+0x8c], R26 ;  /* 0x00008c1a01007387 */ /* 0x0201e20000100800 */
[----:B--2---:R-:W-:-:S03]  /*f8d0*/  IMAD.WIDE R8, R2, 0x2, R12 ;  /* 0x0000000202087825 */ /* 0x004fc600078e020c */
[----:B------:R-:W2:Y:S04]  /*f8e0*/  LDL.64 R12, [R1+0x9a0] ;  /* 0x0009a000010c7983 */ /* 0x000ea80000100a00 */
[----:B------:R-:W5:Y:S01]  /*f8f0*/  LDG.E.U16 R8, desc[UR10][R8.64] ;  /* 0x0000000a08087981 */ /* 0x000f62000c1e1500 */
[----:B---3--:R-:W-:-:S03]  /*f900*/  IMAD.WIDE R10, R2, 0x2, R10 ;  /* 0x00000002020a7825 */ /* 0x008fc600078e020a */
[----:B------:R1:W-:Y:S04]  /*f910*/  STL [R1+0x88], R24 ;  /* 0x0000881801007387 */ /* 0x0003e80000100800 */
[----:B------:R3:W5:Y:S02]  /*f920*/  LDG.E.U16 R9, desc[UR10][R10.64] ;  /* 0x0000000a0a097981 */ /* 0x000764000c1e1500 */
[C---:B---3--:R-:W-:Y:S02]  /*f930*/  IMAD.WIDE R10, R2.reuse, 0x2, R20 ;  /* 0x00000002020a7825 */ /* 0x048fe400078e0214 */
[----:B------:R-:W3:Y:S04]  /*f940*/  LDL.64 R20, [R1+0x998] ;  /* 0x0009980001147983 */ /* 0x000ee80000100a00 */
[----:B------:R0:W5:Y:S02]  /*f950*/  LDG.E.U16 R28, desc[UR10][R10.64] ;  /* 0x0000000a0a1c7981 */ /* 0x000164000c1e1500 */
[----:B0-----:R-:W-:-:S02]  /*f960*/  IMAD.WIDE R10, R2, 0x2, R18 ;  /* 0x00000002020a7825 */ /* 0x001fc400078e0212 */
[----:B------:R-:W5:Y:S04]  /*f970*/  LDL.64 R18, [R1+0xa90] ;  /* 0x000a900001127983 */ /* 0x000f680000100a00 */
[----:B------:R4:W5:Y:S02]  /*f980*/  LDG.E.U16 R27, desc[UR10][R10.64] ;  /* 0x0000000a0a1b7981 */ /* 0x000964000c1e1500 */
[C---:B----4-:R-:W-:Y:S02]  /*f990*/  IMAD.WIDE R10, R2.reuse, 0x2, R14 ;  /* 0x00000002020a7825 */ /* 0x050fe400078e020e */
[----:B------:R-:W4:Y:S04]  /*f9a0*/  LDL.64 R14, [R1+0xa28] ;  /* 0x000a2800010e7983 */ /* 0x000f280000100a00 */
[----:B------:R0:W4:Y:S02]  /*f9b0*/  LDG.E.U16 R26, desc[UR10][R10.64] ;  /* 0x0000000a0a1a7981 */ /* 0x000124000c1e1500 */
[----:B0-----:R-:W-:-:S02]  /*f9c0*/  IMAD.WIDE R10, R2, 0x2, R16 ;  /* 0x00000002020a7825 */ /* 0x001fc400078e0210 */
[----:B------:R-:W4:Y:S04]  /*f9d0*/  LDL.64 R16, [R1+0xa20] ;  /* 0x000a200001107983 */ /* 0x000f280000100a00 */
[----:B------:R0:W4:Y:S02]  /*f9e0*/  LDG.E.U16 R0, desc[UR10][R10.64] ;  /* 0x0000000a0a007981 */ /* 0x000124000c1e1500 */
[C---:B0-----:R-:W-:Y:S02]  /*f9f0*/  IMAD.WIDE R10, R2.reuse, 0x2, R22 ;  /* 0x00000002020a7825 */ /* 0x041fe400078e0216 */
[----:B------:R-:W4:Y:S04]  /*fa00*/  LDL.64 R22, [R1+0x990] ;  /* 0x0009900001167983 */ /* 0x000f280000100a00 */
[----:B-1----:R2:W4:Y:S04]  /*fa10*/  LDG.E.U16 R24, desc[UR10][R10.64] ;  /* 0x0000000a0a187981 */ /* 0x002528000c1e1500 */
[----:B------:R0:W-:Y:S01]  /*fa20*/  STL [R1+0x74], R25 ;  /* 0x0000741901007387 */ /* 0x0001e20000100800 */
[----:B--2---:R-:W-:-:S03]  /*fa30*/  IMAD.WIDE R10, R2, 0x2, R12 ;  /* 0x00000002020a7825 */ /* 0x004fc600078e020c */
[----:B------:R-:W2:Y:S04]  /*fa40*/  LDL.64 R12, [R1+0x988] ;  /* 0x00098800010c7983 */ /* 0x000ea80000100a00 */
[----:B0-----:R3:W2:Y:S04]  /*fa50*/  LDG.E.U16 R25, desc[UR10][R10.64] ;  /* 0x0000000a0a197981 */ /* 0x0016a8000c1e1500 */
[----:B------:R0:W-:Y:S01]  /*fa60*/  STL [R1+0x70], R29 ;  /* 0x0000701d01007387 */ /* 0x0001e20000100800 */
[----:B---3--:R-:W-:-:S03]  /*fa70*/  IMAD.WIDE R10, R2, 0x2, R20 ;  /* 0x00000002020a7825 */ /* 0x008fc600078e0214 */
[----:B------:R-:W3:Y:S04]  /*fa80*/  LDL.64 R20, [R1+0xa88] ;  /* 0x000a880001147983 */ /* 0x000ee80000100a00 */
[----:B0-----:R5:W3:Y:S02]  /*fa90*/  LDG.E.U16 R29, desc[UR10][R10.64] ;  /* 0x0000000a0a1d7981 */ /* 0x001ae4000c1e1500 */
[C---:B-----5:R-:W-:Y:S02]  /*faa0*/  IMAD.WIDE R10, R2.reuse, 0x2, R18 ;  /* 0x00000002020a7825 */ /* 0x060fe400078e0212 */
[----:B------:R-:W5:Y:S04]  /*fab0*/  LDL.64 R18, [R1+0xa80] ;  /* 0x000a800001127983 */ /* 0x000f680000100a00 */
[----:B------:R0:W-:Y:S04]  /*fac0*/  STL [R1+0x64], R28 ;  /* 0x0000641c01007387 */ /* 0x0001e80000100800 */
[----:B0-----:R4:W5:Y:S02]  /*fad0*/  LDG.E.U16 R28, desc[UR10][R10.64] ;  /* 0x0000000a0a1c7981 */ /* 0x001964000c1e1500 */
[----:B----4-:R-:W-:-:S02]  /*fae0*/  IMAD.WIDE R10, R2, 0x2, R14 ;  /* 0x00000002020a7825 */ /* 0x010fc400078e020e */
[----:B------:R-:W4:Y:S04]  /*faf0*/  LDL.64 R14, [R1+0xa18] ;  /* 0x000a1800010e7983 */ /* 0x000f280000100a00 */
[----:B------:R0:W-:Y:S04]  /*fb00*/  STL [R1+0x5c], R27 ;  /* 0x00005c1b01007387 */ /* 0x0001e80000100800 */
[----:B0-----:R0:W4:Y:S02]  /*fb10*/  LDG.E.U16 R27, desc[UR10][R10.64] ;  /* 0x0000000a0a1b7981 */ /* 0x001124000c1e1500 */
[----:B0-----:R-:W-:-:S02]  /*fb20*/  IMAD.WIDE R10, R2, 0x2, R16 ;  /* 0x00000002020a7825 */ /* 0x001fc400078e0210 */
[----:B------:R-:W4:Y:S04]  /*fb30*/  LDL.64 R16, [R1+0xa10] ;  /* 0x000a100001107983 */ /* 0x000f280000100a00 */
[----:B------:R0:W-:Y:S04]  /*fb40*/  STL [R1+0x58], R26 ;  /* 0x0000581a01007387 */ /* 0x0001e80000100800 */
[----:B------:R1:W-:Y:S04]  /*fb50*/  STL [R1+0x54], R0 ;  /* 0x0000540001007387 */ /* 0x0003e80000100800 */
[----:B0-----:R0:W4:Y:S02]  /*fb60*/  LDG.E.U16 R26, desc[UR10][R10.64] ;  /* 0x0000000a0a1a7981 */ /* 0x001124000c1e1500 */
[----:B0-----:R-:W-:-:S05]  /*fb70*/  IMAD.WIDE R10, R2, 0x2, R22 ;  /* 0x00000002020a7825 */ /* 0x001fca00078e0216 */
[----:B-1----:R0:W4:Y:S04]  /*fb80*/  LDG.E.U16 R0, desc[UR10][R10.64] ;  /* 0x0000000a0a007981 */ /* 0x002128000c1e1500 */
[----:B--2---:R-:W-:Y:S04]  /*fb90*/  STL [R1+0x4c], R25 ;  /* 0x00004c1901007387 */ /* 0x004fe80000100800 */
[----:B------:R1:W-:Y:S01]  /*fba0*/  STL [R1+0x50], R24 ;  /* 0x0000501801007387 */ /* 0x0003e20000100800 */
[----:B0-----:R-:W-:-:S03]  /*fbb0*/  IMAD.WIDE R10, R2, 0x2, R12 ;  /* 0x00000002020a7825 */ /* 0x001fc600078e020c */
[----:B------:R-:W2:Y:S04]  /*fbc0*/  LDL.64 R12, [R1+0x978] ;  /* 0x00097800010c7983 */ /* 0x000ea80000100a00 */
[----:B-1----:R-:W2:Y:S04]  /*fbd0*/  LDL.64 R24, [R1+0x980] ;  /* 0x0009800001187983 */ /* 0x002ea80000100a00 */
[----:B---3--:R0:W-:Y:S04]  /*fbe0*/  STL [R1+0x48], R29 ;  /* 0x0000481d01007387 */ /* 0x0081e80000100800 */
[----:B0-----:R0:W3:Y:S02]  /*fbf0*/  LDG.E.U16 R29, desc[UR10][R10.64] ;  /* 0x0000000a0a1d7981 */ /* 0x0010e4000c1e1500 */
[----:B0-----:R-:W-:-:S02]  /*fc00*/  IMAD.WIDE R10, R2, 0x2, R20 ;  /* 0x00000002020a7825 */ /* 0x001fc400078e0214 */
[----:B------:R-:W3:Y:S04]  /*fc10*/  LDL.64 R20, [R1+0xa78] ;  /* 0x000a780001147983 */ /* 0x000ee80000100a00 */
[----:B-----5:R0:W-:Y:S04]  /*fc20*/  STL [R1+0x44], R28 ;  /* 0x0000441c01007387 */ /* 0x0201e80000100800 */
[----:B0-----:R0:W5:Y:S02]  /*fc30*/  LDG.E.U16 R28, desc[UR10][R10.64] ;  /* 0x0000000a0a1c7981 */ /* 0x001164000c1e1500 */
[----:B0-----:R-:W-:-:S02]  /*fc40*/  IMAD.WIDE R10, R2, 0x2, R18 ;  /* 0x00000002020a7825 */ /* 0x001fc400078e0212 */
[----:B------:R-:W5:Y:S04]  /*fc50*/  LDL.64 R18, [R1+0xa08] ;  /* 0x000a080001127983 */ /* 0x000f680000100a00 */
[----:B----4-:R0:W-:Y:S04]  /*fc60*/  STL [R1+0x40], R27 ;  /* 0x0000401b01007387 */ /* 0x0101e80000100800 */
[----:B0-----:R0:W4:Y:S02]  /*fc70*/  LDG.E.U16 R27, desc[UR10][R10.64] ;  /* 0x0000000a0a1b7981 */ /* 0x001124000c1e1500 */
[----:B0-----:R-:W-:-:S02]  /*fc80*/  IMAD.WIDE R10, R2, 0x2, R14 ;  /* 0x00000002020a7825 */ /* 0x001fc400078e020e */
[----:B------:R-:W4:Y:S04]  /*fc90*/  LDL.64 R14, [R1+0xa00] ;  /* 0x000a0000010e7983 */ /* 0x000f280000100a00 */
[----:B------:R0:W-:Y:S04]  /*fca0*/  STL [R1+0x3c], R26 ;  /* 0x00003c1a01007387 */ /* 0x0001e80000100800 */
[----:B------:R-:W4:Y:S04]  /*fcb0*/  LDL.64 R22, [R1+0x970] ;  /* 0x0009700001167983 */ /* 0x000f280000100a00 */
[----:B0-----:R0:W4:Y:S04]  /*fcc0*/  LDG.E.U16 R26, desc[UR10][R10.64] ;  /* 0x0000000a0a1a7981 */ /* 0x001128000c1e1500 */
[----:B------:R1:W-:Y:S01]  /*fcd0*/  STL [R1+0x38], R0 ;  /* 0x0000380001007387 */ /* 0x0003e20000100800 */
[----:B0-----:R-:W-:-:S03]  /*fce0*/  IMAD.WIDE R10, R2, 0x2, R16 ;  /* 0x00000002020a7825 */ /* 0x001fc600078e0210 */
[----:B------:R-:W4:Y:S04]  /*fcf0*/  LDL.64 R16, [R1+0x968] ;  /* 0x0009680001107983 */ /* 0x000f280000100a00 */
[----:B-1----:R2:W4:Y:S02]  /*fd00*/  LDG.E.U16 R0, desc[UR10][R10.64] ;  /* 0x0000000a0a007981 */ /* 0x002524000c1e1500 */
[----:B--2---:R-:W-:-:S05]  /*fd10*/  IMAD.WIDE R10, R2, 0x2, R24 ;  /* 0x00000002020a7825 */ /* 0x004fca00078e0218 */
[----:B------:R0:W2:Y:S02]  /*fd20*/  LDG.E.U16 R25, desc[UR10][R10.64] ;  /* 0x0000000a0a197981 */ /* 0x0000a4000c1e1500 */
[C---:B0-----:R-:W-:Y:S02]  /*fd30*/  IMAD.WIDE R10, R2.reuse, 0x2, R12 ;  /* 0x00000002020a7825 */ /* 0x041fe400078e020c */
[----:B------:R-:W2:Y:S04]  /*fd40*/  LDL.64 R12, [R1+0xa70] ;  /* 0x000a7000010c7983 */ /* 0x000ea80000100a00 */
[----:B---3--:R0:W-:Y:S04]  /*fd50*/  STL [R1+0x34], R29 ;  /* 0x0000341d01007387 */ /* 0x0081e80000100800 */
[----:B0-----:R0:W3:Y:S02]  /*fd60*/  LDG.E.U16 R29, desc[UR10][R10.64] ;  /* 0x0000000a0a1d7981 */ /* 0x0010e4000c1e1500 */
[----:B0-----:R-:W-:-:S02]  /*fd70*/  IMAD.WIDE R10, R2, 0x2, R20 ;  /* 0x00000002020a7825 */ /* 0x001fc400078e0214 */
[----:B------:R-:W3:Y:S04]  /*fd80*/  LDL.64 R20, [R1+0xa68] ;  /* 0x000a680001147983 */ /* 0x000ee80000100a00 */
[----:B-----5:R0:W-:Y:S04]  /*fd90*/  STL [R1+0x30], R28 ;  /* 0x0000301c01007387 */ /* 0x0201e80000100800 */
[----:B0-----:R0:W5:Y:S02]  /*fda0*/  LDG.E.U16 R28, desc[UR10][R10.64] ;  /* 0x0000000a0a1c7981 */ /* 0x001164000c1e1500 */
[----:B0-----:R-:W-:-:S02]  /*fdb0*/  IMAD.WIDE R10, R2, 0x2, R18 ;  /* 0x00000002020a7825 */ /* 0x001fc400078e0212 */
[----:B----4-:R0:W-:Y:S04]  /*fdc0*/  STL [R1+0x2c], R27 ;  /* 0x00002c1b01007387 */ /* 0x0101e80000100800 */
[----:B------:R-:W4:Y:S04]  /*fdd0*/  LDL.64 R18, [R1+0x9f8] ;  /* 0x0009f80001127983 */ /* 0x000f280000100a00 */
[----:B0-----:R0:W3:Y:S02]  /*fde0*/  LDG.E.U16 R27, desc[UR10][R10.64] ;  /* 0x0000000a0a1b7981 */ /* 0x0010e4000c1e1500 */
[----:B0-----:R-:W-:-:S02]  /*fdf0*/  IMAD.WIDE R10, R2, 0x2, R14 ;  /* 0x00000002020a7825 */ /* 0x001fc400078e020e */
[----:B------:R-:W3:Y:S04]  /*fe00*/  LDL.64 R14, [R1+0x9d8] ;  /* 0x0009d800010e7983 */ /* 0x000ee80000100a00 */
[----:B------:R0:W3:Y:S02]  /*fe10*/  LDG.E.U16 R24, desc[UR10][R10.64] ;  /* 0x0000000a0a187981 */ /* 0x0000e4000c1e1500 */
[----:B0-----:R-:W-:-:S05]  /*fe20*/  IMAD.WIDE R10, R2, 0x2, R22 ;  /* 0x00000002020a7825 */ /* 0x001fca00078e0216 */
[----:B------:R0:W3:Y:S02]  /*fe30*/  LDG.E.U16 R22, desc[UR10][R10.64] ;  /* 0x0000000a0a167981 */ /* 0x0000e4000c1e1500 */
[C---:B0-----:R-:W-:Y:S02]  /*fe40*/  IMAD.WIDE R10, R2.reuse, 0x2, R16 ;  /* 0x00000002020a7825 */ /* 0x041fe400078e0210 */
[----:B------:R-:W3:Y:S04]  /*fe50*/  LDL.64 R16, [R1+0x960] ;  /* 0x0009600001107983 */ /* 0x000ee80000100a00 */
[----:B------:R2:W3:Y:S02]  /*fe60*/  LDG.E.U16 R23, desc[UR10][R10.64] ;  /* 0x0000000a0a177981 */ /* 0x0004e4000c1e1500 */
[----:B--2---:R-:W-:-:S02]  /*fe70*/  IMAD.WIDE R10, R2, 0x2, R12 ;  /* 0x00000002020a7825 */ /* 0x004fc400078e020c */
[----:B---3--:R-:W-:Y:S04]  /*fe80*/  STL [R1+0x2504], R23 ;  /* 0x0025041701007387 */ /* 0x008fe80000100800 */
[----:B------:R-:W2:Y:S04]  /*fe90*/  LDL.64 R12, [R1+0x958] ;  /* 0x00095800010c7983 */ /* 0x000ea80000100a00 */
[----:B------:R0:W-:Y:S04]  /*fea0*/  STL [R1+0x28], R26 ;  /* 0x0000281a01007387 */ /* 0x0001e80000100800 */
[----:B0-----:R0:W3:Y:S02]  /*feb0*/  LDG.E.U16 R26, desc[UR10][R10.64] ;  /* 0x0000000a0a1a7981 */ /* 0x0010e4000c1e1500 */
[----:B0-----:R-:W-:-:S02]  /*fec0*/  IMAD.WIDE R10, R2, 0x2, R20 ;  /* 0x00000002020a7825 */ /* 0x001fc400078e0214 */
[----:B------:R-:W2:Y:S04]  /*fed0*/  LDL.64 R20, [R1+0xa60] ;  /* 0x000a600001147983 */ /* 0x000ea80000100a00 */
[----:B------:R0:W-:Y:S04]  /*fee0*/  STL [R1+0x24], R0 ;  /* 0x0000240001007387 */ /* 0x0001e80000100800 */
[----:B0-----:R4:W2:Y:S02]  /*fef0*/  LDG.E.U16 R0, desc[UR10][R10.64] ;  /* 0x0000000a0a007981 */ /* 0x0018a4000c1e1500 */
[----:B----4-:R-:W-:-:S02]  /*ff00*/  IMAD.WIDE R10, R2, 0x2, R18 ;  /* 0x00000002020a7825 */ /* 0x010fc400078e0212 */
[----:B--2---:R0:W-:Y:S04]  /*ff10*/  STL [R1+0x24d0], R0 ;  /* 0x0024d00001007387 */ /* 0x0041e80000100800 */
[----:B------:R-:W2:Y:S04]  /*ff20*/  LDL.64 R18, [R1+0x9d0] ;  /* 0x0009d00001127983 */ /* 0x000ea80000100a00 */
[----:B0-----:R0:W4:Y:S02]  /*ff30*/  LDG.E.U16 R0, desc[UR10][R10.64] ;  /* 0x0000000a0a007981 */ /* 0x001124000c1e1500 */
[----:B0-----:R-:W-:-:S02]  /*ff40*/  IMAD.WIDE R10, R2, 0x2, R14 ;  /* 0x00000002020a7825 */ /* 0x001fc400078e020e */
[----:B------:R-:W3:Y:S04]  /*ff50*/  LDL.64 R14, [R1+0x9c8] ;  /* 0x0009c800010e7983 */ /* 0x000ee80000100a00 */
[----:B------:R0:W-:Y:S04]  /*ff60*/  STL [R1+0x20], R25 ;  /* 0x0000201901007387 */ /* 0x0001e80000100800 */
[----:B0-----:R0:W3:Y:S01]  /*ff70*/  LDG.E.U16 R25, desc[UR10][R10.64] ;  /* 0x0000000a0a197981 */ /* 0x0010e2000c1e1500 */
[----:B------:R-:W-:-:S04]  /*ff80*/  IMAD.WIDE R12, R2, 0x2, R12 ;  /* 0x00000002020c7825 */ /* 0x000fc800078e020c */
[----:B0-----:R-:W-:-:S06]  /*ff90*/  IMAD.WIDE R10, R2, 0x2, R16 ;  /* 0x00000002020a7825 */ /* 0x001fcc00078e0210 */
[----:B------:R-:W4:Y:S04]  /*ffa0*/  LDG.E.U16 R10, desc[UR10][R10.64] ;  /* 0x0000000a0a0a7981 */ /* 0x000f28000c1e1500 */
[----:B------:R0:W5:Y:S02]  /*ffb0*/  LDG.E.U16 R11, desc[UR10][R12.64] ;  /* 0x0000000a0c0b7981 */ /* 0x000164000c1e1500 */
[----:B0-----:R-:W-:-:S05]  /*ffc0*/  IMAD.WIDE R12, R2, 0x2, R20 ;  /* 0x00000002020c7825 */ /* 0x001fca00078e0214 */
[----:B------:R2:W5:Y:S02]  /*ffd0*/  LDG.E.U16 R21, desc[UR10][R12.64] ;  /* 0x0000000a0c157981 */ /* 0x000564000c1e1500 */
[----:B--2---:R-:W-:-:S06]  /*ffe0*/  IMAD.WIDE R12, R2, 0x2, R18 ;  /* 0x00000002020c7825 */ /* 0x004fcc00078e0212 */
[----:B------:R-:W2:Y:S04]  /*fff0*/  LDG.E.U16 R12, desc[UR10][R12.64] ;  /* 0x0000000a0c0c7981 */ /* 0x000ea8000c1e1500 */
[----:B---3--:R-:W-:Y:S04]  /*10000*/  STL [R1+0x24ec], R25 ;  /* 0x0024ec1901007387 */ /* 0x008fe80000100800 */
[----:B------:R-:W-:Y:S04]  /*10010*/  STL [R1+0x1c], R29 ;  /* 0x00001c1d01007387 */ /* 0x000fe80000100800 */
[----:B------:R-:W3:Y:S01]  /*10020*/  LDL.64 R16, [R1+0x950] ;  /* 0x0009500001107983 */ /* 0x000ee20000100a00 */
[----:B------:R-:W-:-:S05]  /*10030*/  IMAD.WIDE R14, R2, 0x2, R14 ;  /* 0x00000002020e7825 */ /* 0x000fca00078e020e */
[----:B------:R3:W3:Y:S04]  /*10040*/  LDG.E.U16 R13, desc[UR10][R14.64] ;  /* 0x0000000a0e0d7981 */ /* 0x0006e8000c1e1500 */
[----:B----4-:R-:W-:Y:S04]  /*10050*/  STL [R1+0x24f0], R10 ;  /* 0x0024f00a01007387 */ /* 0x010fe80000100800 */
[----:B-----5:R-:W-:Y:S04]  /*10060*/  STL [R1+0x18], R28 ;  /* 0x0000181c01007387 */ /* 0x020fe80000100800 */
[----:B------:R-:W-:Y:S04]  /*10070*/  STL [R1+0x14], R27 ;  /* 0x0000141b01007387 */ /* 0x000fe80000100800 */
[----:B------:R0:W-:Y:S04]  /*10080*/  STL [R1+0x24f4], R11 ;  /* 0x0024f40b01007387 */ /* 0x0001e80000100800 */
[----:B0-----:R-:W4:Y:S04]  /*10090*/  LDL.64 R10, [R1+0x948] ;  /* 0x00094800010a7983 */ /* 0x001f280000100a00 */
[----:B------:R-:W-:Y:S04]  /*100a0*/  STL [R1+0x10], R24 ;  /* 0x0000101801007387 */ /* 0x000fe80000100800 */
[----:B------:R0:W-:Y:S04]  /*100b0*/  STL [R1+0x24d4], R21 ;  /* 0x0024d41501007387 */ /* 0x0001e80000100800 */
[----:B------:R1:W-:Y:S04]  /*100c0*/  STL [R1+0xc], R22 ;  /* 0x00000c1601007387 */ /* 0x0003e80000100800 */
[----:B0-----:R-:W5:Y:S04]  /*100d0*/  LDL.64 R20, [R1+0xa58] ;  /* 0x000a580001147983 */ /* 0x001f680000100a00 */
[----:B-1----:R-:W5:Y:S04]  /*100e0*/  LDL.64 R22, [R1+0xa50] ;  /* 0x000a500001167983 */ /* 0x002f680000100a00 */
[----:B--2---:R-:W-:Y:S04]  /*100f0*/  STL [R1+0x24d8], R12 ;  /* 0x0024d80c01007387 */ /* 0x004fe80000100800 */
[----:B------:R-:W2:Y:S04]  /*10100*/  LDL.64 R24, [R1+0x9c0] ;  /* 0x0009c00001187983 */ /* 0x000ea80000100a00 */
[----:B------:R0:W-:Y:S01]  /*10110*/  STL [R1+0x8], R26 ;  /* 0x0000081a01007387 */ /* 0x0001e20000100800 */
[----:B---3--:R-:W-:-:S05]  /*10120*/  IMAD.WIDE R14, R2, 0x2, R16 ;  /* 0x00000002020e7825 */ /* 0x008fca00078e0210 */
[----:B------:R4:W3:Y:S04]  /*10130*/  LDG.E.U16 R17, desc[UR10][R14.64] ;  /* 0x0000000a0e117981 */ /* 0x0008e8000c1e1500 */
[----:B------:R1:W-:Y:S04]  /*10140*/  STL [R1+0x24dc], R13 ;  /* 0x0024dc0d01007387 */ /* 0x0003e80000100800 */
[----:B0-----:R-:W3:Y:S04]  /*10150*/  LDL.64 R26, [R1+0x9b8] ;  /* 0x0009b800011a7983 */ /* 0x001ee80000100a00 */
[----:B-1----:R-:W3:Y:S01]  /*10160*/  LDL.64 R12, [R1+0x940] ;  /* 0x00094000010c7983 */ /* 0x002ee20000100a00 */
[----:B----4-:R-:W-:-:S05]  /*10170*/  IMAD.WIDE R14, R2, 0x2, R10 ;  /* 0x00000002020e7825 */ /* 0x010fca00078e020a */
[----:B------:R5:W4:Y:S02]  /*10180*/  LDG.E.U16 R19, desc[UR10][R14.64] ;  /* 0x0000000a0e137981 */ /* 0x000b24000c1e1500 */
[----:B-----5:R-:W-:-:S05]  /*10190*/  IMAD.WIDE R14, R2, 0x2, R20 ;  /* 0x00000002020e7825 */ /* 0x020fca00078e0214 */
[----:B------:R0:W5:Y:S02]  /*101a0*/  LDG.E.U16 R20, desc[UR10][R14.64] ;  /* 0x0000000a0e147981 */ /* 0x000164000c1e1500 */
[----:B0-----:R-:W-:-:S05]  /*101b0*/  IMAD.WIDE R14, R2, 0x2, R22 ;  /* 0x00000002020e7825 */ /* 0x001fca00078e0216 */
[----:B------:R2:W5:Y:S02]  /*101c0*/  LDG.E.U16 R22, desc[UR10][R14.64] ;  /* 0x0000000a0e167981 */ /* 0x000564000c1e1500 */
[----:B--2---:R-:W-:-:S05]  /*101d0*/  IMAD.WIDE R14, R2, 0x2, R24 ;  /* 0x00000002020e7825 */ /* 0x004fca00078e0218 */
[----:B------:R0:W2:Y:S04]  /*101e0*/  LDG.E.U16 R24, desc[UR10][R14.64] ;  /* 0x0000000a0e187981 */ /* 0x0000a8000c1e1500 */
[----:B---3--:R-:W-:Y:S04]  /*101f0*/  STL [R1+0x24e0], R17 ;  /* 0x0024e01101007387 */ /* 0x008fe80000100800 */
[----:B------:R-:W-:Y:S04]  /*10200*/  STL [R1], R0 ;  /* 0x0000000001007387 */ /* 0x000fe80000100800 */
[----:B------:R-:W3:Y:S01]  /*10210*/  LDL.64 R10, [R1+0x938] ;  /* 0x00093800010a7983 */ /* 0x000ee20000100a00 */
[----:B0-----:R-:W-:-:S05]  /*10220*/  IMAD.WIDE R14, R2, 0x2, R26 ;  /* 0x00000002020e7825 */ /* 0x001fca00078e021a */
[----:B------:R0:W3:Y:S02]  /*10230*/  LDG.E.U16 R26, desc[UR10][R14.64] ;  /* 0x0000000a0e1a7981 */ /* 0x0000e4000c1e1500 */
[----:B0-----:R-:W-:-:S05]  /*10240*/  IMAD.WIDE R14, R2, 0x2, R12 ;  /* 0x00000002020e7825 */ /* 0x001fca00078e020c */
[----:B------:R3:W3:Y:S04]  /*10250*/  LDG.E.U16 R27, desc[UR10][R14.64] ;  /* 0x0000000a0e1b7981 */ /* 0x0006e8000c1e1500 */
[----:B----4-:R-:W-:Y:S04]  /*10260*/  STL [R1+0x24e4], R19 ;  /* 0x0024e41301007387 */ /* 0x010fe80000100800 */
[----:B-----5:R-:W-:Y:S04]  /*10270*/  STL [R1+0x24bc], R20 ;  /* 0x0024bc1401007387 */ /* 0x020fe80000100800 */
[----:B------:R-:W-:Y:S04]  /*10280*/  STL [R1+0x24c0], R22 ;  /* 0x0024c01601007387 */ /* 0x000fe80000100800 */
[----:B--2---:R-:W-:Y:S01]  /*10290*/  STL [R1+0x24c4], R24 ;  /* 0x0024c41801007387 */ /* 0x004fe20000100800 */
[----:B---3--:R-:W-:-:S06]  /*102a0*/  IMAD.WIDE R14, R2, 0x2, R10 ;  /* 0x00000002020e7825 */ /* 0x008fcc00078e020a */
[----:B------:R0:W2:Y:S04]  /*102b0*/  LDG.E.U16 R14, desc[UR10][R14.64] ;  /* 0x0000000a0e0e7981 */ /* 0x0000a8000c1e1500 */
[----:B------:R-:W-:Y:S04]  /*102c0*/  STL [R1+0x24c8], R26 ;  /* 0x0024c81a01007387 */ /* 0x000fe80000100800 */
[----:B------:R-:W-:Y:S04]  /*102d0*/  STL [R1+0x24cc], R27 ;  /* 0x0024cc1b01007387 */ /* 0x000fe80000100800 */
[----:B------:R-:W3:Y:S04]  /*102e0*/  LDL.LU R18, [R1+0x4ac] ;  /* 0x0004ac0001127983 */ /* 0x000ee80000300800 */
[----:B------:R-:W4:Y:S04]  /*102f0*/  LDL.LU R16, [R1+0x4a8] ;  /* 0x0004a80001107983 */ /* 0x000f280000300800 */
[----:B------:R1:W-:Y:S02]  /*10300*/  STL [R1+0x14e0], R2 ;  /* 0x0014e00201007387 */ /* 0x0003e40000100800 */
[----:B-1----:R-:W1:Y:S01]  /*10310*/  S2R R2, SR_TID.X ;  /* 0x0000000000027919 */ /* 0x002e620000002100 */
[----:B------:R-:W5:Y:S01]  /*10320*/  S2R R23, SR_TID.X ;  /* 0x0000000000177919 */ /* 0x000f620000002100 */
[----:B-1----:R-:W-:-:S02]  /*10330*/  SHF.L.U32 R29, R2, 0x3, RZ ;  /* 0x00000003021d7819 */ /* 0x002fc400000006ff */
[C---:B------:R-:W-:Y:S02]  /*10340*/  LOP3.LUT R28, R2.reuse, 0x7, RZ, 0xc0, !PT ;  /* 0x00000007021c7812 */ /* 0x040fe400078ec0ff */
[C---:B0-----:R-:W-:Y:S02]  /*10350*/  LOP3.LUT R15, R2.reuse, 0xe0, RZ, 0xc0, !PT ;  /* 0x000000e0020f7812 */ /* 0x041fe400078ec0ff */
[----:B------:R-:W-:Y:S01]  /*10360*/  LOP3.LUT R29, R29, 0x30, RZ, 0xc0, !PT ;  /* 0x000000301d1d7812 */ /* 0x000fe200078ec0ff */
[----:B------:R-:W-:Y:S02]  /*10370*/  IMAD.SHL.U32 R10, R2, 0x2, RZ ;  /* 0x00000002020a7824 */ /* 0x000fe400078e00ff */
[C---:B------:R-:W-:Y:S01]  /*10380*/  IMAD R15, R28.reuse, 0x4, R15 ;  /* 0x000000041c0f7824 */ /* 0x040fe200078e020f */
[C---:B------:R-:W-:Y:S02]  /*10390*/  LEA R29, R28.reuse, R29, 0x6 ;  /* 0x0000001d1c1d7211 */ /* 0x040fe400078e30ff */
[----:B------:R-:W-:-:S02]  /*103a0*/  SHF.L.U32 R28, R28, 0x4, RZ ;  /* 0x000000041c1c7819 */ /* 0x000fc400000006ff */
[--C-:B------:R-:W-:Y:S02]  /*103b0*/  LOP3.LUT R29, R29, 0x10, R10.reuse, 0x78, !PT ;  /* 0x000000101d1d7812 */ /* 0x100fe400078e780a */
[----:B------:R-:W-:Y:S02]  /*103c0*/  LOP3.LUT R28, R28, 0x30, R10, 0x78, !PT ;  /* 0x000000301c1c7812 */ /* 0x000fe400078e780a */
[----:B-----5:R-:W-:Y:S02]  /*103d0*/  LOP3.LUT R13, R23, 0xff, RZ, 0xc0, !PT ;  /* 0x000000ff170d7812 */ /* 0x020fe400078ec0ff */
[----:B------:R-:W-:Y:S02]  /*103e0*/  LEA R28, R15, R28, 0x8 ;  /* 0x0000001c0f1c7211 */ /* 0x000fe400078e40ff */
[----:B------:R-:W-:Y:S01]  /*103f0*/  SHF.L.U32 R15, R13, 0x1, RZ ;  /* 0x000000010d0f7819 */ /* 0x000fe200000006ff */
[----:B------:R-:W-:Y:S06]  /*10400*/  BAR.SYNC.DEFER_BLOCKING 0x0 ;  /* 0x0000000000007b1d */ /* 0x000fec0000010000 */
[----:B--2---:R0:W-:Y:S04]  /*10410*/  STL [R1+0x24e8], R14 ;  /* 0x0024e80e01007387 */ /* 0x0041e80000100800 */
[----:B0-----:R-:W2:Y:S04]  /*10420*/  LDL.LU R14, [R1+0x424] ;  /* 0x00042400010e7983 */ /* 0x001ea80000300800 */
[----:B------:R-:W5:Y:S04]  /*10430*/  LDL.LU R27, [R1+0x420] ;  /* 0x00042000011b7983 */ /* 0x000f680000300800 */
[----:B------:R-:W2:Y:S04]  /*10440*/  LDL.LU R26, [R1+0x3e4] ;  /* 0x0003e400011a7983 */ /* 0x000ea80000300800 */
[----:B------:R-:W2:Y:S04]  /*10450*/  LDL.LU R24, [R1+0x3e0] ;  /* 0x0003e00001187983 */ /* 0x000ea80000300800 */
[----:B------:R-:W2:Y:S04]  /*10460*/  LDL.LU R22, [R1+0x2d4] ;  /* 0x0002d40001167983 */ /* 0x000ea80000300800 */
[----:B------:R-:W2:Y:S04]  /*10470*/  LDL.LU R0, [R1+0x2d0] ;  /* 0x0002d00001007983 */ /* 0x000ea80000300800 */
[----:B------:R-:W5:Y:S04]  /*10480*/  LDL.LU R20, [R1+0x284] ;  /* 0x0002840001147983 */ /* 0x000f680000300800 */
        /* <DEDUP_REMOVED lines=8> */
[----:B------:R0:W-:Y:S04]  /*10510*/  STL [R1+0x2510], R29 ;  /* 0x0025101d01007387 */ /* 0x0001e80000100800 */
[----:B---3--:R-:W-:Y:S04]  /*10520*/  STS.U16 [R15+UR6], R18 ;  /* 0x000000120f007988 */ /* 0x008fe80008000406 */
[----:B0-----:R-:W3:Y:S04]  /*10530*/  LDL.LU R29, [R1+0x460] ;  /* 0x00046000011d7983 */ /* 0x001ee80000300800 */
[----:B------:R0:W-:Y:S04]  /*10540*/  STL [R1+0x250c], R2 ;  /* 0x00250c0201007387 */ /* 0x0001e80000100800 */
[----:B----4-:R-:W-:Y:S04]  /*10550*/  STS.U16 [R15+UR6+0x200], R16 ;  /* 0x000200100f007988 */ /* 0x010fe80008000406 */
[----:B0-----:R-:W4:Y:S04]  /*10560*/  LDL.LU R2, [R1+0x464] ;  /* 0x0004640001027983 */ /* 0x001f280000300800 */
[----:B------:R0:W-:Y:S04]  /*10570*/  STL [R1+0x24f8], R28 ;  /* 0x0024f81c01007387 */ /* 0x0001e80000100800 */
[----:B0-----:R-:W4:Y:S04]  /*10580*/  LDL.LU R28, [R1+0x4a0] ;  /* 0x0004a000011c7983 */ /* 0x001f280000300800 */
[----:B------:R0:W-:Y:S04]  /*10590*/  STL [R1+0x24fc], R13 ;  /* 0x0024fc0d01007387 */ /* 0x0001e80000100800 */
[----:B0-----:R-:W4:Y:S04]  /*105a0*/  LDL.LU R13, [R1+0x4a4] ;  /* 0x0004a400010d7983 */ /* 0x001f280000300800 */
[----:B------:R-:W4:Y:S04]  /*105b0*/  LDL.LU R18, [R1+0x2528] ;  /* 0x0025280001127983 */ /* 0x000f280000300800 */
[----:B------:R-:W4:Y:S04]  /*105c0*/  LDL.LU R16, [R1+0x2524] ;  /* 0x0025240001107983 */ /* 0x000f280000300800 */
[----:B--2---:R-:W-:Y:S04]  /*105d0*/  STS.U16 [R15+UR6+0xc200], R0 ;  /* 0x00c200000f007988 */ /* 0x004fe80008000406 */
[----:B-----5:R-:W-:Y:S04]  /*105e0*/  STS.U16 [R15+UR6+0x16000], R23 ;  /* 0x016000170f007988 */ /* 0x020fe80008000406 */
[----:B---3--:R-:W-:Y:S04]  /*105f0*/  STS.U16 [R15+UR6+0x6200], R29 ;  /* 0x0062001d0f007988 */ /* 0x008fe80008000406 */
[----:B----4-:R-:W-:Y:S04]  /*10600*/  STS.U16 [R15+UR6+0x2200], R18 ;  /* 0x002200120f007988 */ /* 0x010fe80008000406 */
[----:B------:R0:W-:Y:S04]  /*10610*/  STS.U16 [R15+UR6+0x2000], R16 ;  /* 0x002000100f007988 */ /* 0x0001e80008000406 */
[----:B0-----:R-:W2:Y:S04]  /*10620*/  LDL.LU R16, [R1+0x2520] ;  /* 0x0025200001107983 */ /* 0x001ea80000300800 */
[----:B------:R-:W3:Y:S04]  /*10630*/  LDL.LU R18, [R1+0x251c] ;  /* 0x00251c0001127983 */ /* 0x000ee80000300800 */
[----:B------:R-:W4:Y:S04]  /*10640*/  LDL.LU R0, [R1+0x128] ;  /* 0x0001280001007983 */ /* 0x000f280000300800 */
[----:B------:R-:W5:Y:S04]  /*10650*/  LDL.LU R23, [R1+0x124] ;  /* 0x0001240001177983 */ /* 0x000f680000300800 */
[----:B------:R-:W2:Y:S04]  /*10660*/  LDL.LU R29, [R1+0x49c] ;  /* 0x00049c00011d7983 */ /* 0x000ea80000300800 */
[----:B--2---:R0:W-:Y:S04]  /*10670*/  STL [R1+0x2514], R29 ;  /* 0x0025141d01007387 */ /* 0x0041e80000100800 */
[----:B0-----:R-:W2:Y:S04]  /*10680*/  LDL.LU R29, [R1+0xe0] ;  /* 0x0000e000011d7983 */ /* 0x001ea80000300800 */
[----:B------:R-:W-:Y:S04]  /*10690*/  STS.U16 [R15+UR6+0x6000], R2 ;  /* 0x006000020f007988 */ /* 0x000fe80008000406 */
[----:B------:R-:W-:Y:S04]  /*106a0*/  STS.U16 [R15+UR6+0x14000], R10 ;  /* 0x0140000a0f007988 */ /* 0x000fe80008000406 */
[----:B------:R-:W-:Y:S04]  /*106b0*/  STS.U16 [R15+UR6+0x1c200], R7 ;  /* 0x01c200070f007988 */ /* 0x000fe80008000406 */
[----:B------:R-:W-:Y:S04]  /*106c0*/  STS.U16 [R15+UR6+0x1e000], R8 ;  /* 0x01e000080f007988 */ /* 0x000fe80008000406 */
[----:B------:R-:W-:Y:S04]  /*106d0*/  STS.U16 [R15+UR6+0x1e200], R9 ;  /* 0x01e200090f007988 */ /* 0x000fe80008000406 */
[----:B--2---:R0:W-:Y:S04]  /*106e0*/  STL [R1+0x2518], R29 ;  /* 0x0025181d01007387 */ /* 0x0041e80000100800 */
[----:B0-----:R-:W2:Y:S04]  /*106f0*/  LDL.LU R29, [R1+0xe4] ;  /* 0x0000e400011d7983 */ /* 0x001ea80000300800 */
[----:B------:R-:W2:Y:S04]  /*10700*/  LDL.LU R2, [R1+0x498] ;  /* 0x0004980001027983 */ /* 0x000ea80000300800 */
[----:B------:R-:W2:Y:S04]  /*10710*/  LDL.LU R10, [R1+0x418] ;  /* 0x00041800010a7983 */ /* 0x000ea80000300800 */
[----:B------:R-:W2:Y:S04]  /*10720*/  LDL.LU R7, [R1+0x41c] ;  /* 0x00041c0001077983 */ /* 0x000ea80000300800 */
[----:B------:R-:W2:Y:S04]  /*10730*/  LDL.LU R8, [R1+0x458] ;  /* 0x0004580001087983 */ /* 0x000ea80000300800 */
[----:B------:R0:W-:Y:S04]  /*10740*/  STS.U16 [R15+UR6+0x1c000], R6 ;  /* 0x01c000060f007988 */ /* 0x0001e80008000406 */
[----:B------:R-:W2:Y:S04]  /*10750*/  LDL.LU R9, [R1+0x45c] ;  /* 0x00045c0001097983 */ /* 0x000ea80000300800 */
[----:B------:R1:W-:Y:S04]  /*10760*/  STS.U16 [R15+UR6+0x1a200], R5 ;  /* 0x01a200050f007988 */ /* 0x0003e80008000406 */
[----:B0-----:R-:W2:Y:S04]  /*10770*/  LDL.LU R6, [R1+0x3dc] ;  /* 0x0003dc0001067983 */ /* 0x001ea80000300800 */
[----:B------:R0:W-:Y:S04]  /*10780*/  STS.U16 [R15+UR6+0x18200], R3 ;  /* 0x018200030f007988 */ /* 0x0001e80008000406 */
[----:B-1----:R-:W2:Y:S04]  /*10790*/  LDL.LU R5, [R1+0x3d8] ;  /* 0x0003d80001057983 */ /* 0x002ea80000300800 */
[----:B------:R1:W-:Y:S04]  /*107a0*/  STS.U16 [R15+UR6+0x18000], R16 ;  /* 0x018000100f007988 */ /* 0x0003e80008000406 */
[----:B0-----:R-:W2:Y:S04]  /*107b0*/  LDL.LU R3, [R1+0x2cc] ;  /* 0x0002cc0001037983 */ /* 0x001ea80000300800 */
[----:B---3--:R0:W-:Y:S04]  /*107c0*/  STS.U16 [R15+UR6+0x16200], R18 ;  /* 0x016200120f007988 */ /* 0x0081e80008000406 */
        /* <DEDUP_REMOVED lines=17> */
[----:B------:R-:W-:Y:S04]  /*108e0*/  STS.U16 [R15+UR6+0xe200], R19 ;  /* 0x00e200130f007988 */ /* 0x000fe80008000406 */
[----:B------:R1:W-:Y:S04]  /*108f0*/  STS.U16 [R15+UR6+0x1a000], R4 ;  /* 0x01a000040f007988 */ /* 0x0003e80008000406 */
[----:B0-----:R-:W3:Y:S04]  /*10900*/  LDL.LU R20, [R1+0x164] ;  /* 0x0001640001147983 */ /* 0x001ee80000300800 */
[----:B------:R0:W-:Y:S01]  /*10910*/  STS.U16 [R15+UR6+0x10000], R17 ;  /* 0x010000110f007988 */ /* 0x0001e20008000406 */
[----:B-1----:R-:W-:-:S03]  /*10920*/  LOP3.LUT R4, R15, 0x10, RZ, 0x3c, !PT ;  /* 0x000000100f047812 */ /* 0x002fc600078e3cff */
[----:B------:R-:W3:Y:S04]  /*10930*/  LDL.LU R19, [R1+0x160] ;  /* 0x0001600001137983 */ /* 0x000ee80000300800 */
        /* <DEDUP_REMOVED lines=8> */
[----:B----4-:R1:W-:Y:S04]  /*109c0*/  STS.U16 [R4+UR6+0x400], R0 ;  /* 0x0004000004007988 */ /* 0x0103e80008000406 */
[----:B0-----:R-:W4:Y:S04]  /*109d0*/  LDL.LU R25, [R1+0x54] ;  /* 0x0000540001197983 */ /* 0x001f280000300800 */
[----:B-----5:R0:W-:Y:S04]  /*109e0*/  STS.U16 [R4+UR6+0x600], R23 ;  /* 0x0006001704007988 */ /* 0x0201e80008000406 */
[----:B-1----:R-:W5:Y:S04]  /*109f0*/  LDL.LU R0, [R1+0x50] ;  /* 0x0000500001007983 */ /* 0x002f680000300800 */
[----:B0-----:R-:W3:Y:S04]  /*10a00*/  LDL.LU R23, [R1+0x4c] ;  /* 0x00004c0001177983 */ /* 0x001ee80000300800 */
[----:B--2---:R0:W-:Y:S04]  /*10a10*/  STS.U16 [R4+UR6+0x2400], R29 ;  /* 0x0024001d04007988 */ /* 0x0041e80008000406 */
[----:B0-----:R-:W2:Y:S04]  /*10a20*/  LDL.LU R29, [R1+0x2518] ;  /* 0x00251800011d7983 */ /* 0x001ea80000300800 */
[----:B--2---:R0:W-:Y:S04]  /*10a30*/  STS.U16 [R4+UR6+0x2600], R29 ;  /* 0x0026001d04007988 */ /* 0x0041e80008000406 */
[----:B0-----:R-:W2:Y:S04]  /*10a40*/  LDL.LU R29, [R1+0x2514] ;  /* 0x00251400011d7983 */ /* 0x001ea80000300800 */
[----:B------:R-:W-:Y:S04]  /*10a50*/  STS.U16 [R4+UR6+0x4600], R2 ;  /* 0x0046000204007988 */ /* 0x000fe80008000406 */
[----:B------:R-:W-:Y:S04]  /*10a60*/  STS.U16 [R4+UR6+0x8600], R10 ;  /* 0x0086000a04007988 */ /* 0x000fe80008000406 */
[----:B---3--:R-:W-:Y:S04]  /*10a70*/  STS.U16 [R4+UR6+0x1a600], R11 ;  /* 0x01a6000b04007988 */ /* 0x008fe80008000406 */
[----:B----4-:R-:W-:Y:S04]  /*10a80*/  STS.U16 [R4+UR6+0x1c400], R25 ;  /* 0x01c4001904007988 */ /* 0x010fe80008000406 */
[----:B--2---:R0:W-:Y:S04]  /*10a90*/  STS.U16 [R4+UR6+0x4400], R29 ;  /* 0x0044001d04007988 */ /* 0x0041e80008000406 */
[----:B0-----:R-:W2:Y:S04]  /*10aa0*/  LDL.LU R29, [R1+0x2510] ;  /* 0x00251000011d7983 */ /* 0x001ea80000300800 */
[----:B------:R-:W3:Y:S04]  /*10ab0*/  LDL.LU R2, [R1+0x250c] ;  /* 0x00250c0001027983 */ /* 0x000ee80000300800 */
[----:B------:R-:W4:Y:S04]  /*10ac0*/  LDL.LU R10, [R1+0x48] ;  /* 0x00004800010a7983 */ /* 0x000f280000300800 */
[----:B------:R-:W4:Y:S04]  /*10ad0*/  LDL.LU R11, [R1+0x10c] ;  /* 0x00010c00010b7983 */ /* 0x000f280000300800 */
[----:B------:R-:W4:Y:S04]  /*10ae0*/  LDL.LU R25, [R1+0xdc] ;  /* 0x0000dc0001197983 */ /* 0x000f280000300800 */
[----:B------:R-:W-:Y:S04]  /*10af0*/  STS.U16 [R4+UR6+0xc400], R3 ;  /* 0x00c4000304007988 */ /* 0x000fe80008000406 */
[----:B------:R0:W-:Y:S04]  /*10b00*/  STS.U16 [R4+UR6+0x1e400], R23 ;  /* 0x01e4001704007988 */ /* 0x0001e80008000406 */
[----:B-----5:R1:W-:Y:S04]  /*10b10*/  STS.U16 [R4+UR6+0x1c600], R0 ;  /* 0x01c6000004007988 */ /* 0x0203e80008000406 */
[----:B0-----:R-:W5:Y:S04]  /*10b20*/  LDL.LU R23, [R1+0xd8] ;  /* 0x0000d80001177983 */ /* 0x001f680000300800 */
[----:B-1----:R-:W5:Y:S04]  /*10b30*/  LDL.LU R0, [R1+0x494] ;  /* 0x0004940001007983 */ /* 0x002f680000300800 */
[----:B------:R-:W-:Y:S04]  /*10b40*/  STS.U16 [R4+UR6+0x6400], R9 ;  /* 0x0064000904007988 */ /* 0x000fe80008000406 */
[----:B------:R-:W-:Y:S04]  /*10b50*/  STS.U16 [R4+UR6+0x6600], R8 ;  /* 0x0066000804007988 */ /* 0x000fe80008000406 */
[----:B------:R-:W-:Y:S04]  /*10b60*/  STS.U16 [R4+UR6+0x8400], R7 ;  /* 0x0084000704007988 */ /* 0x000fe80008000406 */
[----:B------:R-:W-:Y:S04]  /*10b70*/  STS.U16 [R4+UR6+0xa400], R6 ;  /* 0x00a4000604007988 */ /* 0x000fe80008000406 */
[----:B------:R0:W-:Y:S04]  /*10b80*/  STS.U16 [R4+UR6+0xa600], R5 ;  /* 0x00a6000504007988 */ /* 0x0001e80008000406 */
        /* <DEDUP_REMOVED lines=13> */
[----:B------:R-:W-:Y:S01]  /*10c60*/  STS.U16 [R4+UR6+0x1a400], R21 ;  /* 0x01a4001504007988 */ /* 0x000fe20008000406 */
[----:B0-----:R-:W-:-:S02]  /*10c70*/  LOP3.LUT R5, R15, 0x20, RZ, 0x3c, !PT ;  /* 0x000000200f057812 */ /* 0x001fc400078e3cff */
[----:B---3--:R-:W-:Y:S01]  /*10c80*/  LOP3.LUT R3, R2, 0x10, RZ, 0xc0, !PT ;  /* 0x0000001002037812 */ /* 0x008fe200078ec0ff */
[----:B------:R-:W-:Y:S04]  /*10c90*/  STL [R1+0x1fb0], R2 ;  /* 0x001fb00201007387 */ /* 0x000fe80000100800 */
[----:B--2---:R-:W-:Y:S01]  /*10ca0*/  IMAD R3, R3, 0x20, R29 ;  /* 0x0000002003037824 */ /* 0x004fe200078e021d */
[----:B----4-:R0:W-:Y:S04]  /*10cb0*/  STS.U16 [R4+UR6+0x1e600], R10 ;  /* 0x01e6000a04007988 */ /* 0x0101e80008000406 */
[----:B------:R1:W-:Y:S04]  /*10cc0*/  STL [R1+0x2500], R3 ;  /* 0x0025000301007387 */ /* 0x0003e80000100800 */
[----:B0-----:R-:W2:Y:S04]  /*10cd0*/  LDL.LU R4, [R1+0x108] ;  /* 0x0001080001047983 */ /* 0x001ea80000300800 */
[----:B-1----:R-:W3:Y:S04]  /*10ce0*/  LDL.LU R3, [R1+0x490] ;  /* 0x0004900001037983 */ /* 0x002ee80000300800 */
[----:B------:R-:W4:Y:S04]  /*10cf0*/  LDL.LU R29, [R1+0x454] ;  /* 0x00045400011d7983 */ /* 0x000f280000300800 */
        /* <DEDUP_REMOVED lines=17> */
[----:B------:R-:W3:Y:S04]  /*10e10*/  LDL.LU R17, [R1+0xac] ;  /* 0x0000ac0001117983 */ /* 0x000ee80000300800 */
[----:B------:R-:W3:Y:S04]  /*10e20*/  LDL.LU R12, [R1+0x80] ;  /* 0x00008000010c7983 */ /* 0x000ee80000300800 */
[----:B------:R0:W-:Y:S04]  /*10e30*/  STS.U16 [R5+UR6+0x800], R11 ;  /* 0x0008000b05007988 */ /* 0x0001e80008000406 */
[----:B------:R-:W3:Y:S04]  /*10e40*/  LDL.LU R21, [R1+0x64] ;  /* 0x0000640001157983 */ /* 0x000ee80000300800 */
[----:B------:R1:W-:Y:S04]  /*10e50*/  STS.U16 [R5+UR6+0x2800], R25 ;  /* 0x0028001905007988 */ /* 0x0003e80008000406 */
[----:B0-----:R-:W3:Y:S04]  /*10e60*/  LDL.LU R11, [R1+0x5c] ;  /* 0x00005c00010b7983 */ /* 0x001ee80000300800 */
[----:B-1----:R-:W4:Y:S04]  /*10e70*/  LDL.LU R25, [R1+0x40] ;  /* 0x0000400001197983 */ /* 0x002f280000300800 */
[----:B-----5:R0:W-:Y:S04]  /*10e80*/  STS.U16 [R5+UR6+0x2a00], R23 ;  /* 0x002a001705007988 */ /* 0x0201e80008000406 */
[----:B0-----:R-:W5:Y:S04]  /*10e90*/  LDL.LU R23, [R1+0x3c] ;  /* 0x00003c0001177983 */ /* 0x001f680000300800 */
[----:B------:R0:W-:Y:S04]  /*10ea0*/  STS.U16 [R5+UR6+0x4800], R0 ;  /* 0x0048000005007988 */ /* 0x0001e80008000406 */
[----:B0-----:R-:W5:Y:S04]  /*10eb0*/  LDL.LU R0, [R1+0x38] ;  /* 0x0000380001007983 */ /* 0x001f680000300800 */
[----:B--2---:R0:W-:Y:S04]  /*10ec0*/  STS.U16 [R5+UR6+0x16a00], R10 ;  /* 0x016a000a05007988 */ /* 0x0041e80008000406 */
[----:B0-----:R-:W2:Y:S04]  /*10ed0*/  LDL.LU R10, [R1+0x34] ;  /* 0x00003400010a7983 */ /* 0x001ea80000300800 */
[----:B---3--:R0:W-:Y:S04]  /*10ee0*/  STS.U16 [R5+UR6+0x1aa00], R11 ;  /* 0x01aa000b05007988 */ /* 0x0081e80008000406 */
[----:B----4-:R1:W-:Y:S04]  /*10ef0*/  STS.U16 [R5+UR6+0x1c800], R25 ;  /* 0x01c8001905007988 */ /* 0x0103e80008000406 */
[----:B0-----:R-:W3:Y:S04]  /*10f00*/  LDL.LU R11, [R1+0x118] ;  /* 0x00011800010b7983 */ /* 0x001ee80000300800 */
[----:B-1----:R-:W4:Y:S04]  /*10f10*/  LDL.LU R25, [R1+0xd4] ;  /* 0x0000d40001197983 */ /* 0x002f280000300800 */
[----:B-----5:R0:W-:Y:S04]  /*10f20*/  STS.U16 [R5+UR6+0x1ca00], R23 ;  /* 0x01ca001705007988 */ /* 0x0201e80008000406 */
[----:B------:R1:W-:Y:S04]  /*10f30*/  STS.U16 [R5+UR6+0x4a00], R3 ;  /* 0x004a000305007988 */ /* 0x0003e80008000406 */
[----:B------:R5:W-:Y:S04]  /*10f40*/  STS.U16 [R5+UR6+0x6800], R29 ;  /* 0x0068001d05007988 */ /* 0x000be80008000406 */
[----:B0-----:R-:W4:Y:S04]  /*10f50*/  LDL.LU R23, [R1+0xcc] ;  /* 0x0000cc0001177983 */ /* 0x001f280000300800 */
[----:B-1----:R-:W4:Y:S04]  /*10f60*/  LDL.LU R3, [R1+0x48c] ;  /* 0x00048c0001037983 */ /* 0x002f280000300800 */
[----:B------:R0:W-:Y:S04]  /*10f70*/  STS.U16 [R5+UR6+0x6a00], R2 ;  /* 0x006a000205007988 */ /* 0x0001e80008000406 */
[----:B-----5:R-:W5:Y:S04]  /*10f80*/  LDL.LU R29, [R1+0x488] ;  /* 0x00048800011d7983 */ /* 0x020f680000300800 */
[----:B------:R1:W-:Y:S04]  /*10f90*/  STS.U16 [R5+UR6+0x8800], R9 ;  /* 0x0088000905007988 */ /* 0x0003e80008000406 */
[----:B0-----:R-:W5:Y:S04]  /*10fa0*/  LDL.LU R2, [R1+0x44c] ;  /* 0x00044c0001027983 */ /* 0x001f680000300800 */
[----:B------:R0:W-:Y:S04]  /*10fb0*/  STS.U16 [R5+UR6+0x8a00], R8 ;  /* 0x008a000805007988 */ /* 0x0001e80008000406 */
[----:B-1----:R-:W5:Y:S04]  /*10fc0*/  LDL.LU R9, [R1+0x448] ;  /* 0x0004480001097983 */ /* 0x002f680000300800 */
        /* <DEDUP_REMOVED lines=26> */
[----:B------:R-:W-:Y:S04]  /*11170*/  STS.U16 [R5+UR6+0x1e800], R0 ;  /* 0x01e8000005007988 */ /* 0x000fe80008000406 */
[----:B-1----:R-:W5:Y:S04]  /*11180*/  LDL.LU R19, [R1+0x190] ;  /* 0x0001900001137983 */ /* 0x002f680000300800 */
[----:B------:R0:W-:Y:S04]  /*11190*/  STS.U16 [R5+UR6+0xa00], R4 ;  /* 0x000a000405007988 */ /* 0x0001e80008000406 */
[----:B------:R-:W-:Y:S04]  /*111a0*/  STS.U16 [R5+UR6+0x18800], R17 ;  /* 0x0188001105007988 */ /* 0x000fe80008000406 */
[----:B------:R-:W-:Y:S01]  /*111b0*/  STS.U16 [R5+UR6+0x18a00], R12 ;  /* 0x018a000c05007988 */ /* 0x000fe20008000406 */
[----:B0-----:R-:W-:-:S03]  /*111c0*/  LOP3.LUT R4, R15, 0x30, RZ, 0x3c, !PT ;  /* 0x000000300f047812 */ /* 0x001fc600078e3cff */
[----:B------:R-:W-:Y:S04]  /*111d0*/  STS.U16 [R5+UR6+0x1a800], R21 ;  /* 0x01a8001505007988 */ /* 0x000fe80008000406 */
[----:B------:R-:W5:Y:S04]  /*111e0*/  LDL.LU R0, [R1+0x158] ;  /* 0x0001580001007983 */ /* 0x000f680000300800 */
[----:B--2---:R0:W-:Y:S04]  /*111f0*/  STS.U16 [R5+UR6+0x1ea00], R10 ;  /* 0x01ea000a05007988 */ /* 0x0041e80008000406 */
[----:B0-----:R-:W2:Y:S04]  /*11200*/  LDL.LU R5, [R1+0x114] ;  /* 0x0001140001057983 */ /* 0x001ea80000300800 */
[----:B------:R-:W2:Y:S04]  /*11210*/  LDL.LU R17, [R1+0x154] ;  /* 0x0001540001117983 */ /* 0x000ea80000300800 */
[----:B------:R-:W2:Y:S04]  /*11220*/  LDL.LU R12, [R1+0xa8] ;  /* 0x0000a800010c7983 */ /* 0x000ea80000300800 */
[----:B------:R-:W2:Y:S04]  /*11230*/  LDL.LU R10, [R1+0xa4] ;  /* 0x0000a400010a7983 */ /* 0x000ea80000300800 */
[----:B---3--:R0:W-:Y:S04]  /*11240*/  STS.U16 [R4+UR6+0xc00], R11 ;  /* 0x000c000b04007988 */ /* 0x0081e80008000406 */
[----:B------:R-:W3:Y:S04]  /*11250*/  LDL.LU R21, [R1+0x58] ;  /* 0x0000580001157983 */ /* 0x000ee80000300800 */
[----:B----4-:R1:W-:Y:S04]  /*11260*/  STS.U16 [R4+UR6+0x2c00], R25 ;  /* 0x002c001904007988 */ /* 0x0103e80008000406 */
[----:B0-----:R-:W4:Y:S04]  /*11270*/  LDL.LU R11, [R1+0x44] ;  /* 0x00004400010b7983 */ /* 0x001f280000300800 */
[----:B-1----:R-:W3:Y:S04]  /*11280*/  LDL.LU R25, [R1+0x28] ;  /* 0x0000280001197983 */ /* 0x002ee80000300800 */
[----:B------:R0:W-:Y:S04]  /*11290*/  STS.U16 [R4+UR6+0x2e00], R23 ;  /* 0x002e001704007988 */ /* 0x0001e80008000406 */
[----:B0-----:R-:W4:Y:S04]  /*112a0*/  LDL.LU R23, [R1+0x24] ;  /* 0x0000240001177983 */ /* 0x001f280000300800 */
[----:B-----5:R0:W-:Y:S04]  /*112b0*/  STS.U16 [R4+UR6+0x16c00], R0 ;  /* 0x016c000004007988 */ /* 0x0201e80008000406 */
[----:B0-----:R-:W5:Y:S04]  /*112c0*/  LDL.LU R0, [R1+0x20] ;  /* 0x0000200001007983 */ /* 0x001f680000300800 */
[----:B--2---:R0:W-:Y:S04]  /*112d0*/  STS.U16 [R4+UR6+0xe00], R5 ;  /* 0x000e000504007988 */ /* 0x0041e80008000406 */
[----:B------:R1:W-:Y:S01]  /*112e0*/  STS.U16 [R4+UR6+0x18e00], R10 ;  /* 0x018e000a04007988 */ /* 0x0003e20008000406 */
[----:B0-----:R-:W-:-:S03]  /*112f0*/  LOP3.LUT R5, R15, 0x40, RZ, 0x3c, !PT ;  /* 0x000000400f057812 */ /* 0x001fc600078e3cff */
[----:B-1----:R-:W2:Y:S04]  /*11300*/  LDL.LU R10, [R1+0x1c] ;  /* 0x00001c00010a7983 */ /* 0x002ea80000300800 */
[----:B------:R-:W-:Y:S04]  /*11310*/  STL [R1+0x2508], R15 ;  /* 0x0025080f01007387 */ /* 0x000fe80000100800 */
[----:B---3--:R0:W-:Y:S04]  /*11320*/  STS.U16 [R4+UR6+0x1cc00], R25 ;  /* 0x01cc001904007988 */ /* 0x0081e80008000406 */
[----:B0-----:R-:W3:Y:S04]  /*11330*/  LDL.LU R25, [R1+0x110] ;  /* 0x0001100001197983 */ /* 0x001ee80000300800 */
[----:B------:R-:W3:Y:S04]  /*11340*/  LDL.LU R15, [R1+0xec] ;  /* 0x0000ec00010f7983 */ /* 0x000ee80000300800 */
[----:B----4-:R0:W-:Y:S04]  /*11350*/  STS.U16 [R4+UR6+0x1ce00], R23 ;  /* 0x01ce001704007988 */ /* 0x0101e80008000406 */
[----:B------:R1:W-:Y:S04]  /*11360*/  STS.U16 [R4+UR6+0x4c00], R3 ;  /* 0x004c000304007988 */ /* 0x0003e80008000406 */
[----:B------:R4:W-:Y:S04]  /*11370*/  STS.U16 [R4+UR6+0x4e00], R29 ;  /* 0x004e001d04007988 */ /* 0x0009e80008000406 */
[----:B0-----:R-:W3:Y:S04]  /*11380*/  LDL.LU R23, [R1+0xc4] ;  /* 0x0000c40001177983 */ /* 0x001ee80000300800 */
[----:B-1----:R-:W3:Y:S04]  /*11390*/  LDL.LU R3, [R1+0x484] ;  /* 0x0004840001037983 */ /* 0x002ee80000300800 */
[----:B------:R0:W-:Y:S04]  /*113a0*/  STS.U16 [R4+UR6+0x6c00], R2 ;  /* 0x006c000204007988 */ /* 0x0001e80008000406 */
[----:B----4-:R-:W4:Y:S04]  /*113b0*/  LDL.LU R29, [R1+0x480] ;  /* 0x00048000011d7983 */ /* 0x010f280000300800 */
[----:B------:R1:W-:Y:S04]  /*113c0*/  STS.U16 [R4+UR6+0x6e00], R9 ;  /* 0x006e000904007988 */ /* 0x0003e80008000406 */
[----:B0-----:R-:W4:Y:S04]  /*113d0*/  LDL.LU R2, [R1+0x444] ;  /* 0x0004440001027983 */ /* 0x001f280000300800 */
[----:B------:R0:W-:Y:S04]  /*113e0*/  STS.U16 [R4+UR6+0x8c00], R8 ;  /* 0x008c000804007988 */ /* 0x0001e80008000406 */
[----:B-1----:R-:W4:Y:S04]  /*113f0*/  LDL.LU R9, [R1+0x440] ;  /* 0x0004400001097983 */ /* 0x002f280000300800 */
        /* <DEDUP_REMOVED lines=28> */
[----:B-----5:R1:W-:Y:S04]  /*115c0*/  STS.U16 [R4+UR6+0x1ec00], R0 ;  /* 0x01ec000004007988 */ /* 0x0203e80008000406 */
[----:B0-----:R-:W5:Y:S04]  /*115d0*/  LDL.LU R19, [R1+0x150] ;  /* 0x0001500001137983 */ /* 0x001f680000300800 */
[----:B------:R-:W-:Y:S04]  /*115e0*/  STS.U16 [R4+UR6+0x16e00], R17 ;  /* 0x016e001104007988 */ /* 0x000fe80008000406 */
[----:B-1----:R-:W5:Y:S04]  /*115f0*/  LDL.LU R0, [R1+0x134] ;  /* 0x0001340001007983 */ /* 0x002f680000300800 */
[----:B------:R-:W-:Y:S04]  /*11600*/  STS.U16 [R4+UR6+0x18c00], R12 ;  /* 0x018c000c04007988 */ /* 0x000fe80008000406 */
[----:B------:R-:W-:Y:S04]  /*11610*/  STS.U16 [R4+UR6+0x1ae00], R11 ;  /* 0x01ae000b04007988 */ /* 0x000fe80008000406 */
[----:B--2---:R0:W-:Y:S04]  /*11620*/  STS.U16 [R4+UR6+0x1ee00], R10 ;  /* 0x01ee000a04007988 */ /* 0x0041e80008000406 */
[----:B0-----:R-:W2:Y:S04]  /*11630*/  LDL.LU R4, [R1+0xc0] ;  /* 0x0000c00001047983 */ /* 0x001ea80000300800 */
[----:B------:R-:W2:Y:S04]  /*11640*/  LDL.LU R17, [R1+0xa0] ;  /* 0x0000a00001117983 */ /* 0x000ea80000300800 */
[----:B------:R-:W2:Y:S04]  /*11650*/  LDL.LU R12, [R1+0x9c] ;  /* 0x00009c00010c7983 */ /* 0x000ea80000300800 */
[----:B------:R-:W2:Y:S04]  /*11660*/  LDL.LU R11, [R1+0x30] ;  /* 0x00003000010b7983 */ /* 0x000ea80000300800 */
[----:B------:R-:W2:Y:S04]  /*11670*/  LDL.LU R10, [R1+0x2c] ;  /* 0x00002c00010a7983 */ /* 0x000ea80000300800 */
[----:B---3--:R0:W-:Y:S04]  /*11680*/  STS.U16 [R5+UR6+0x1000], R25 ;  /* 0x0010001905007988 */ /* 0x0081e80008000406 */
[----:B------:R1:W-:Y:S04]  /*11690*/  STS.U16 [R5+UR6+0x1200], R15 ;  /* 0x0012000f05007988 */ /* 0x0003e80008000406 */
[----:B0-----:R-:W3:Y:S04]  /*116a0*/  LDL.LU R25, [R1+0x14] ;  /* 0x0000140001197983 */ /* 0x001ee80000300800 */
[----:B-1----:R-:W3:Y:S04]  /*116b0*/  LDL.LU R15, [R1+0x2508] ;  /* 0x00250800010f7983 */ /* 0x002ee80000300800 */
[----:B------:R0:W-:Y:S04]  /*116c0*/  STS.U16 [R5+UR6+0x3000], R23 ;  /* 0x0030001705007988 */ /* 0x0001e80008000406 */
[----:B------:R-:W-:Y:S04]  /*116d0*/  STS.U16 [R5+UR6+0x5000], R3 ;  /* 0x0050000305007988 */ /* 0x000fe80008000406 */
[----:B0-----:R-:W3:Y:S04]  /*116e0*/  LDL.LU R23, [R1+0x2504] ;  /* 0x0025040001177983 */ /* 0x001ee80000300800 */
        /* <DEDUP_REMOVED lines=14> */
[----:B0-----:R-:W4:Y:S04]  /*117d0*/  LDL.LU R21, [R1+0x10] ;  /* 0x0000100001157983 */ /* 0x001f280000300800 */
[----:B-----5:R0:W-:Y:S04]  /*117e0*/  STS.U16 [R5+UR6+0x17200], R0 ;  /* 0x0172000005007988 */ /* 0x0201e80008000406 */
[----:B0-----:R-:W5:Y:S04]  /*117f0*/  LDL.LU R0, [R1+0xc] ;  /* 0x00000c0001007983 */ /* 0x001f680000300800 */
[----:B------:R-:W5:Y:S04]  /*11800*/  LDL.LU R3, [R1+0x104] ;  /* 0x0001040001037983 */ /* 0x000f680000300800 */
[----:B------:R-:W5:Y:S04]  /*11810*/  LDL.LU R13, [R1+0x100] ;  /* 0x00010000010d7983 */ /* 0x000f680000300800 */
[----:B------:R-:W5:Y:S04]  /*11820*/  LDL.LU R28, [R1+0xc8] ;  /* 0x0000c800011c7983 */ /* 0x000f680000300800 */
[----:B------:R-:W-:Y:S04]  /*11830*/  STS.U16 [R5+UR6+0x13000], R24 ;  /* 0x0130001805007988 */ /* 0x000fe80008000406 */
[----:B------:R-:W-:Y:S04]  /*11840*/  STS.U16 [R5+UR6+0x13200], R22 ;  /* 0x0132001605007988 */ /* 0x000fe80008000406 */
[----:B--2---:R-:W-:Y:S04]  /*11850*/  STS.U16 [R5+UR6+0x3200], R4 ;  /* 0x0032000405007988 */ /* 0x004fe80008000406 */
[----:B------:R0:W-:Y:S04]  /*11860*/  STS.U16 [R5+UR6+0x1b000], R11 ;  /* 0x01b0000b05007988 */ /* 0x0001e80008000406 */
[----:B------:R1:W-:Y:S04]  /*11870*/  STS.U16 [R5+UR6+0x1b200], R10 ;  /* 0x01b2000a05007988 */ /* 0x0003e80008000406 */
[----:B0-----:R-:W2:Y:S04]  /*11880*/  LDL.LU R11, [R1+0xb8] ;  /* 0x0000b800010b7983 */ /* 0x001ea80000300800 */
[----:B-1----:R-:W2:Y:S01]  /*11890*/  LDL.LU R10, [R1+0x47c] ;  /* 0x00047c00010a7983 */ /* 0x002ea20000300800 */
[----:B---3--:R-:W-:-:S03]  /*118a0*/  LOP3.LUT R4, R15, 0x50, RZ, 0x3c, !PT ;  /* 0x000000500f047812 */ /* 0x008fc600078e3cff */
[----:B------:R-:W3:Y:S04]  /*118b0*/  LDL.LU R15, [R1+0x438] ;  /* 0x00043800010f7983 */ /* 0x000ee80000300800 */
        /* <DEDUP_REMOVED lines=12> */
[----:B------:R0:W-:Y:S04]  /*11980*/  STS.U16 [R5+UR6+0x1d000], R25 ;  /* 0x01d0001905007988 */ /* 0x0001e80008000406 */
[----:B------:R-:W3:Y:S04]  /*11990*/  LDL.LU R22, [R1+0x178] ;  /* 0x0001780001167983 */ /* 0x000ee80000300800 */
[----:B0-----:R-:W3:Y:S04]  /*119a0*/  LDL.LU R25, [R1+0x174] ;  /* 0x0001740001197983 */ /* 0x001ee80000300800 */
[----:B------:R0:W-:Y:S04]  /*119b0*/  STS.U16 [R5+UR6+0x15200], R20 ;  /* 0x0152001405007988 */ /* 0x0001e80008000406 */
[----:B------:R1:W-:Y:S04]  /*119c0*/  STS.U16 [R5+UR6+0x17000], R19 ;  /* 0x0170001305007988 */ /* 0x0003e80008000406 */
[----:B------:R1:W-:Y:S04]  /*119d0*/  STS.U16 [R5+UR6+0x19000], R17 ;  /* 0x0190001105007988 */ /* 0x0003e80008000406 */
[----:B0-----:R-:W3:Y:S04]  /*119e0*/  LDL.LU R20, [R1+0x148] ;  /* 0x0001480001147983 */ /* 0x001ee80000300800 */
[----:B-1----:R-:W3:Y:S04]  /*119f0*/  LDL.LU R19, [R1+0x140] ;  /* 0x0001400001137983 */ /* 0x002ee80000300800 */
[----:B------:R0:W-:Y:S04]  /*11a00*/  STS.U16 [R5+UR6+0x19200], R12 ;  /* 0x0192000c05007988 */ /* 0x0001e80008000406 */
[----:B------:R-:W3:Y:S04]  /*11a10*/  LDL.LU R17, [R1+0x98] ;  /* 0x0000980001117983 */ /* 0x000ee80000300800 */
[----:B------:R-:W-:Y:S04]  /*11a20*/  STS.U16 [R5+UR6+0x1f200], R23 ;  /* 0x01f2001705007988 */ /* 0x000fe80008000406 */
[----:B0-----:R-:W3:Y:S04]  /*11a30*/  LDL.LU R12, [R1+0x94] ;  /* 0x00009400010c7983 */ /* 0x001ee80000300800 */
[----:B----4-:R0:W-:Y:S04]  /*11a40*/  STS.U16 [R5+UR6+0x1d200], R21 ;  /* 0x01d2001505007988 */ /* 0x0101e80008000406 */
[----:B0-----:R-:W4:Y:S04]  /*11a50*/  LDL.LU R21, [R1+0x18] ;  /* 0x0000180001157983 */ /* 0x001f280000300800 */
[----:B-----5:R0:W-:Y:S04]  /*11a60*/  STS.U16 [R5+UR6+0x1f000], R0 ;  /* 0x01f0000005007988 */ /* 0x0201e80008000406 */
[----:B------:R1:W-:Y:S04]  /*11a70*/  STS.U16 [R4+UR6+0x1400], R3 ;  /* 0x0014000304007988 */ /* 0x0003e80008000406 */
[----:B0-----:R-:W5:Y:S04]  /*11a80*/  LDL.LU R0, [R1+0x8] ;  /* 0x0000080001007983 */ /* 0x001f680000300800 */
[----:B------:R-:W5:Y:S04]  /*11a90*/  LDL.LU R23, [R1+0x478] ;  /* 0x0004780001177983 */ /* 0x000f680000300800 */
[----:B------:R-:W5:Y:S04]  /*11aa0*/  LDL.LU R5, [R1+0x43c] ;  /* 0x00043c0001057983 */ /* 0x000f680000300800 */
[----:B-1----:R-:W5:Y:S04]  /*11ab0*/  LDL.LU R3, [R1+0x2500] ;  /* 0x0025000001037983 */ /* 0x002f680000300800 */
[----:B------:R0:W-:Y:S04]  /*11ac0*/  STS.U16 [R4+UR6+0x1600], R13 ;  /* 0x0016000d04007988 */ /* 0x0001e80008000406 */
[----:B0-----:R-:W5:Y:S04]  /*11ad0*/  LDL.LU R13, [R1+0x24fc] ;  /* 0x0024fc00010d7983 */ /* 0x001f680000300800 */
[----:B------:R0:W-:Y:S04]  /*11ae0*/  STS.U16 [R4+UR6+0x3400], R28 ;  /* 0x0034001c04007988 */ /* 0x0001e80008000406 */
[----:B0-----:R-:W5:Y:S04]  /*11af0*/  LDL.LU R28, [R1+0x24f8] ;  /* 0x0024f800011c7983 */ /* 0x001f680000300800 */
[----:B--2---:R0:W-:Y:S04]  /*11b00*/  STS.U16 [R4+UR6+0x3600], R11 ;  /* 0x0036000b04007988 */ /* 0x0041e80008000406 */
[----:B------:R1:W-:Y:S04]  /*11b10*/  STS.U16 [R4+UR6+0x5400], R10 ;  /* 0x0054000a04007988 */ /* 0x0003e80008000406 */
[----:B0-----:R-:W2:Y:S04]  /*11b20*/  LDL.LU R11, [R1+0x24f4] ;  /* 0x0024f400010b7983 */ /* 0x001ea80000300800 */
[----:B-1----:R-:W2:Y:S04]  /*11b30*/  LDL.LU R10, [R1+0x24f0] ;  /* 0x0024f000010a7983 */ /* 0x002ea80000300800 */
[----:B---3--:R0:W-:Y:S04]  /*11b40*/  STS.U16 [R4+UR6+0x15600], R25 ;  /* 0x0156001904007988 */ /* 0x0081e80008000406 */
[----:B0-----:R-:W3:Y:S04]  /*11b50*/  LDL.LU R25, [R1] ;  /* 0x0000000001197983 */ /* 0x001ee80000300800 */
[----:B------:R0:W-:Y:S04]  /*11b60*/  STS.U16 [R4+UR6+0x11400], R14 ;  /* 0x0114000e04007988 */ /* 0x0001e80008000406 */
[----:B------:R1:W-:Y:S04]  /*11b70*/  STS.U16 [R4+UR6+0x17600], R19 ;  /* 0x0176001304007988 */ /* 0x0003e80008000406 */
[----:B0-----:R-:W2:Y:S04]  /*11b80*/  LDL.LU R14, [R1+0xfc] ;  /* 0x0000fc00010e7983 */ /* 0x001ea80000300800 */
[----:B------:R0:W-:Y:S04]  /*11b90*/  STS.U16 [R4+UR6+0x19400], R17 ;  /* 0x0194001104007988 */ /* 0x0001e80008000406 */
[----:B-1----:R-:W2:Y:S04]  /*11ba0*/  LDL.LU R19, [R1+0xf8] ;  /* 0x0000f80001137983 */ /* 0x002ea80000300800 */
[----:B------:R-:W-:Y:S04]  /*11bb0*/  STS.U16 [R4+UR6+0x19600], R12 ;  /* 0x0196000c04007988 */ /* 0x000fe80008000406 */
        /* <DEDUP_REMOVED lines=10> */
[----:B------:R-:W-:Y:S04]  /*11c60*/  STS.U16 [R4+UR6+0x11600], R27 ;  /* 0x0116001b04007988 */ /* 0x000fe80008000406 */
[----:B------:R-:W-:Y:S04]  /*11c70*/  STS.U16 [R4+UR6+0x13400], R26 ;  /* 0x0134001a04007988 */ /* 0x000fe80008000406 */
[----:B------:R-:W-:Y:S04]  /*11c80*/  STS.U16 [R4+UR6+0x13600], R24 ;  /* 0x0136001804007988 */ /* 0x000fe80008000406 */
[----:B-----5:R-:W-:Y:S04]  /*11c90*/  STS.U16 [R4+UR6+0x1b600], R0 ;  /* 0x01b6000004007988 */ /* 0x020fe80008000406 */
[----:B------:R0:W-:Y:S04]  /*11ca0*/  STS.U16 [R4+UR6+0x7400], R5 ;  /* 0x0074000504007988 */ /* 0x0001e80008000406 */
[----:B------:R1:W-:Y:S01]  /*11cb0*/  STS.U16 [R4+UR6+0x5600], R23 ;  /* 0x0056001704007988 */ /* 0x0003e20008000406 */
[----:B0-----:R-:W-:-:S03]  /*11cc0*/  SHF.L.U32 R5, R13, 0x1, RZ ;  /* 0x000000010d057819 */ /* 0x001fc600000006ff */
[----:B------:R-:W4:Y:S04]  /*11cd0*/  LDL.LU R13, [R1+0xb4] ;  /* 0x0000b400010d7983 */ /* 0x000f280000300800 */
[----:B------:R-:W5:Y:S04]  /*11ce0*/  LDL.LU R12, [R1+0x474] ;  /* 0x00047400010c7983 */ /* 0x000f680000300800 */
[----:B------:R-:W4:Y:S04]  /*11cf0*/  LDL.LU R21, [R1+0x470] ;  /* 0x0004700001157983 */ /* 0x000f280000300800 */
[----:B------:R-:W4:Y:S04]  /*11d00*/  LDL.LU R0, [R1+0x434] ;  /* 0x0004340001007983 */ /* 0x000f280000300800 */
[----:B-1----:R-:W4:Y:S04]  /*11d10*/  LDL.LU R23, [R1+0x294] ;  /* 0x0002940001177983 */ /* 0x002f280000300800 */
        /* <DEDUP_REMOVED lines=10> */
[----:B------:R0:W-:Y:S04]  /*11dc0*/  STS.U16 [R4+UR6+0x15400], R22 ;  /* 0x0154001604007988 */ /* 0x0001e80008000406 */
[----:B------:R-:W4:Y:S04]  /*11dd0*/  LDL.LU R24, [R1+0x13c] ;  /* 0x00013c0001187983 */ /* 0x000f280000300800 */
[----:B------:R1:W-:Y:S04]  /*11de0*/  STS.U16 [R4+UR6+0xd600], R6 ;  /* 0x00d6000604007988 */ /* 0x0003e80008000406 */
[----:B------:R1:W-:Y:S04]  /*11df0*/  STS.U16 [R4+UR6+0x17400], R20 ;  /* 0x0174001404007988 */ /* 0x0003e80008000406 */
[----:B0-----:R-:W4:Y:S01]  /*11e00*/  LDL.LU R22, [R1+0x90] ;  /* 0x0000900001167983 */ /* 0x001f220000300800 */
[----:B-1----:R-:W-:-:S03]  /*11e10*/  LOP3.LUT R6, R5, 0x60, RZ, 0x3c, !PT ;  /* 0x0000006005067812 */ /* 0x002fc600078e3cff */
[----:B------:R-:W4:Y:S04]  /*11e20*/  LDL.LU R20, [R1+0x8c] ;  /* 0x00008c0001147983 */ /* 0x000f280000300800 */
[----:B------:R-:W4:Y:S04]  /*11e30*/  LDL.LU R5, [R1+0x430] ;  /* 0x0004300001057983 */ /* 0x000f280000300800 */
[----:B---3--:R0:W-:Y:S04]  /*11e40*/  STS.U16 [R4+UR6+0x1d400], R25 ;  /* 0x01d4001904007988 */ /* 0x0081e80008000406 */
[----:B0-----:R-:W3:Y:S04]  /*11e50*/  LDL.LU R25, [R1+0x24ec] ;  /* 0x0024ec0001197983 */ /* 0x001ee80000300800 */
[----:B--2---:R-:W-:Y:S04]  /*11e60*/  STS.U16 [R4+UR6+0x1f400], R10 ;  /* 0x01f4000a04007988 */ /* 0x004fe80008000406 */
[----:B------:R-:W-:Y:S04]  /*11e70*/  STS.U16 [R4+UR6+0x1f600], R11 ;  /* 0x01f6000b04007988 */ /* 0x000fe80008000406 */
[----:B---3--:R0:W-:Y:S04]  /*11e80*/  STS.U16 [R4+UR6+0x1d600], R25 ;  /* 0x01d6001904007988 */ /* 0x0081e80008000406 */
[----:B------:R1:W-:Y:S04]  /*11e90*/  STS.U16 [R6+UR6+0x1800], R14 ;  /* 0x0018000e06007988 */ /* 0x0003e80008000406 */
[----:B0-----:R-:W2:Y:S04]  /*11ea0*/  LDL.LU R25, [R1+0x2e0] ;  /* 0x0002e00001197983 */ /* 0x001ea80000300800 */
[----:B------:R-:W3:Y:S04]  /*11eb0*/  LDL.LU R10, [R1+0x2e4] ;  /* 0x0002e400010a7983 */ /* 0x000ee80000300800 */
[----:B------:R-:W2:Y:S04]  /*11ec0*/  LDL.LU R11, [R1+0x3f4] ;  /* 0x0003f400010b7983 */ /* 0x000ea80000300800 */
[----:B------:R-:W2:Y:S04]  /*11ed0*/  LDL.LU R4, [R1+0x3f0] ;  /* 0x0003f00001047983 */ /* 0x000ea80000300800 */
[----:B-1----:R-:W2:Y:S04]  /*11ee0*/  LDL.LU R14, [R1+0x24e8] ;  /* 0x0024e800010e7983 */ /* 0x002ea80000300800 */
[----:B------:R0:W-:Y:S04]  /*11ef0*/  STS.U16 [R6+UR6+0x1a00], R19 ;  /* 0x001a001306007988 */ /* 0x0001e80008000406 */
[----:B------:R1:W-:Y:S04]  /*11f00*/  STS.U16 [R6+UR6+0x3800], R17 ;  /* 0x0038001106007988 */ /* 0x0003e80008000406 */
[----:B----4-:R4:W-:Y:S04]  /*11f10*/  STS.U16 [R6+UR6+0x3a00], R13 ;  /* 0x003a000d06007988 */ /* 0x0109e80008000406 */
[----:B0-----:R-:W2:Y:S04]  /*11f20*/  LDL.LU R19, [R1+0x24e4] ;  /* 0x0024e40001137983 */ /* 0x001ea80000300800 */
[----:B-1----:R-:W2:Y:S04]  /*11f30*/  LDL.LU R17, [R1+0x24e0] ;  /* 0x0024e00001117983 */ /* 0x002ea80000300800 */
[----:B----4-:R-:W4:Y:S04]  /*11f40*/  LDL.LU R13, [R1+0x24dc] ;  /* 0x0024dc00010d7983 */ /* 0x010f280000300800 */
[----:B-----5:R0:W-:Y:S04]  /*11f50*/  STS.U16 [R6+UR6+0x5800], R12 ;  /* 0x0058000c06007988 */ /* 0x0201e80008000406 */
[----:B------:R1:W-:Y:S04]  /*11f60*/  STS.U16 [R6+UR6+0x5a00], R21 ;  /* 0x005a001506007988 */ /* 0x0003e80008000406 */
[----:B------:R5:W-:Y:S04]  /*11f70*/  STS.U16 [R6+UR6+0x7800], R0 ;  /* 0x0078000006007988 */ /* 0x000be80008000406 */
[----:B0-----:R-:W2:Y:S04]  /*11f80*/  LDL.LU R12, [R1+0x24d8] ;  /* 0x0024d800010c7983 */ /* 0x001ea80000300800 */
[----:B-1----:R-:W2:Y:S04]  /*11f90*/  LDL.LU R21, [R1+0x24d4] ;  /* 0x0024d40001157983 */ /* 0x002ea80000300800 */
[----:B-----5:R-:W5:Y:S04]  /*11fa0*/  LDL.LU R0, [R1+0x24d0] ;  /* 0x0024d00001007983 */ /* 0x020f680000300800 */
[----:B------:R-:W-:Y:S04]  /*11fb0*/  STS.U16 [R6+UR6+0x7a00], R5 ;  /* 0x007a000506007988 */ /* 0x000fe80008000406 */
[----:B------:R0:W-:Y:S04]  /*11fc0*/  STS.U16 [R6+UR6+0x15a00], R27 ;  /* 0x015a001b06007988 */ /* 0x0001e80008000406 */
[----:B------:R1:W-:Y:S04]  /*11fd0*/  STS.U16 [R6+UR6+0x17800], R26 ;  /* 0x0178001a06007988 */ /* 0x0003e80008000406 */
[----:B------:R1:W-:Y:S04]  /*11fe0*/  STS.U16 [R6+UR6+0x17a00], R24 ;  /* 0x017a001806007988 */ /* 0x0003e80008000406 */
[----:B0-----:R-:W3:Y:S04]  /*11ff0*/  LDL.LU R27, [R1+0xf4] ;  /* 0x0000f400011b7983 */ /* 0x001ee80000300800 */
[----:B-1----:R-:W4:Y:S04]  /*12000*/  LDL.LU R26, [R1+0xf0] ;  /* 0x0000f000011a7983 */ /* 0x002f280000300800 */
[----:B------:R0:W-:Y:S04]  /*12010*/  STS.U16 [R6+UR6+0x19800], R22 ;  /* 0x0198001606007988 */ /* 0x0001e80008000406 */
[----:B------:R-:W4:Y:S04]  /*12020*/  LDL.LU R24, [R1+0xb0] ;  /* 0x0000b00001187983 */ /* 0x000f280000300800 */
[----:B------:R1:W-:Y:S04]  /*12030*/  STS.U16 [R6+UR6+0x19a00], R20 ;  /* 0x019a001406007988 */ /* 0x0003e80008000406 */
[----:B0-----:R-:W4:Y:S04]  /*12040*/  LDL.LU R22, [R1+0x12c] ;  /* 0x00012c0001167983 */ /* 0x001f280000300800 */
[----:B-1----:R-:W4:Y:S01]  /*12050*/  LDL.LU R20, [R1+0x46c] ;  /* 0x00046c0001147983 */ /* 0x002f220000300800 */
[----:B------:R-:W0:Y:S03]  /*12060*/  S2R R5, SR_TID.X ;  /* 0x0000000000057919 */ /* 0x000e260000002100 */
[----:B-----5:R1:W-:Y:S04]  /*12070*/  STS.U16 [R6+UR6+0x1b800], R0 ;  /* 0x01b8000006007988 */ /* 0x0203e80008000406 */
[----:B-1----:R-:W5:Y:S04]  /*12080*/  LDL.LU R0, [R1+0x468] ;  /* 0x0004680001007983 */ /* 0x002f680000300800 */
[----:B--2---:R1:W-:Y:S01]  /*12090*/  STS.U16 [R6+UR6+0x9800], R11 ;  /* 0x0098000b06007988 */ /* 0x0043e20008000406 */
[----:B0-----:R-:W-:-:S03]  /*120a0*/  LOP3.LUT R5, R5, 0xff, RZ, 0xc0, !PT ;  /* 0x000000ff05057812 */ /* 0x001fc600078ec0ff */
[----:B------:R0:W-:Y:S04]  /*120b0*/  STS.U16 [R6+UR6+0x9a00], R4 ;  /* 0x009a000406007988 */ /* 0x0001e80008000406 */
[----:B---3--:R2:W-:Y:S04]  /*120c0*/  STS.U16 [R6+UR6+0xb800], R10 ;  /* 0x00b8000a06007988 */ /* 0x0085e80008000406 */
[----:B-1----:R-:W3:Y:S04]  /*120d0*/  LDL.LU R11, [R1+0x288] ;  /* 0x00028800010b7983 */ /* 0x002ee80000300800 */
[----:B0-----:R-:W3:Y:S04]  /*120e0*/  LDL.LU R4, [R1+0x240] ;  /* 0x0002400001047983 */ /* 0x001ee80000300800 */
[----:B------:R0:W-:Y:S04]  /*120f0*/  STS.U16 [R6+UR6+0xba00], R25 ;  /* 0x00ba001906007988 */ /* 0x0001e80008000406 */
[----:B--2---:R-:W2:Y:S04]  /*12100*/  LDL.LU R10, [R1+0x21c] ;  /* 0x00021c00010a7983 */ /* 0x004ea80000300800 */
[----:B------:R1:W-:Y:S04]  /*12110*/  STS.U16 [R6+UR6+0xd800], R23 ;  /* 0x00d8001706007988 */ /* 0x0003e80008000406 */
[----:B0-----:R-:W2:Y:S01]  /*12120*/  LDL.LU R25, [R1+0x1e4] ;  /* 0x0001e40001197983 */ /* 0x001ea20000300800 */
[----:B------:R-:W-:-:S03]  /*12130*/  SHF.L.U32 R5, R5, 0x1, RZ ;  /* 0x0000000105057819 */ /* 0x000fc600000006ff */
[----:B------:R0:W-:Y:S04]  /*12140*/  STS.U16 [R6+UR6+0xda00], R15 ;  /* 0x00da000f06007988 */ /* 0x0001e80008000406 */
[----:B-1----:R-:W2:Y:S04]  /*12150*/  LDL.LU R23, [R1+0x1e0] ;  /* 0x0001e00001177983 */ /* 0x002ea80000300800 */
[----:B------:R1:W-:Y:S04]  /*12160*/  STS.U16 [R6+UR6+0xfa00], R2 ;  /* 0x00fa000206007988 */ /* 0x0003e80008000406 */
[----:B0-----:R-:W2:Y:S04]  /*12170*/  LDL.LU R15, [R1+0x1bc] ;  /* 0x0001bc00010f7983 */ /* 0x001ea80000300800 */
        /* <DEDUP_REMOVED lines=12> */
[----:B------:R0:W-:Y:S01]  /*12240*/  STS.U16 [R6+UR6+0x1ba00], R21 ;  /* 0x01ba001506007988 */ /* 0x0001e20008000406 */
[----:B-1----:R-:W-:-:S03]  /*12250*/  LOP3.LUT R29, R5, 0x70, RZ, 0x3c, !PT ;  /* 0x00000070051d7812 */ /* 0x002fc600078e3cff */
[----:B------:R1:W-:Y:S04]  /*12260*/  STS.U16 [R6+UR6+0x1d800], R12 ;  /* 0x01d8000c06007988 */ /* 0x0003e80008000406 */
[----:B----4-:R4:W-:Y:S04]  /*12270*/  STS.U16 [R6+UR6+0x1da00], R13 ;  /* 0x01da000d06007988 */ /* 0x0109e80008000406 */
[----:B0-----:R-:W2:Y:S04]  /*12280*/  LDL.LU R21, [R1+0x28c] ;  /* 0x00028c0001157983 */ /* 0x001ea80000300800 */
[----:B------:R-:W2:Y:S04]  /*12290*/  LDL.LU R5, [R1+0x2d8] ;  /* 0x0002d80001057983 */ /* 0x000ea80000300800 */
[----:B-1----:R-:W2:Y:S04]  /*122a0*/  LDL.LU R12, [R1+0x2dc] ;  /* 0x0002dc00010c7983 */ /* 0x002ea80000300800 */
[----:B----4-:R-:W4:Y:S04]  /*122b0*/  LDL.LU R13, [R1+0x3e8] ;  /* 0x0003e800010d7983 */ /* 0x010f280000300800 */
[----:B------:R0:W-:Y:S04]  /*122c0*/  STS.U16 [R6+UR6+0x1f800], R17 ;  /* 0x01f8001106007988 */ /* 0x0001e80008000406 */
[----:B------:R1:W-:Y:S04]  /*122d0*/  STS.U16 [R6+UR6+0x1fa00], R19 ;  /* 0x01fa001306007988 */ /* 0x0003e80008000406 */
[----:B------:R1:W-:Y:S04]  /*122e0*/  STS.U16 [R29+UR6+0x1c00], R27 ;  /* 0x001c001b1d007988 */ /* 0x0003e80008000406 */
[----:B0-----:R-:W4:Y:S04]  /*122f0*/  LDL.LU R17, [R1+0x3ec] ;  /* 0x0003ec0001117983 */ /* 0x001f280000300800 */
[----:B-1----:R-:W4:Y:S04]  /*12300*/  LDL.LU R19, [R1+0x42c] ;  /* 0x00042c0001137983 */ /* 0x002f280000300800 */
[----:B------:R-:W4:Y:S04]  /*12310*/  LDL.LU R6, [R1+0x428] ;  /* 0x0004280001067983 */ /* 0x000f280000300800 */
[----:B------:R-:W4:Y:S04]  /*12320*/  LDL.LU R27, [R1+0x24cc] ;  /* 0x0024cc00011b7983 */ /* 0x000f280000300800 */
[----:B------:R0:W-:Y:S04]  /*12330*/  STS.U16 [R29+UR6+0x1e00], R26 ;  /* 0x001e001a1d007988 */ /* 0x0001e80008000406 */
[----:B------:R1:W-:Y:S04]  /*12340*/  STS.U16 [R29+UR6+0x3c00], R24 ;  /* 0x003c00181d007988 */ /* 0x0003e80008000406 */
[----:B------:R1:W-:Y:S04]  /*12350*/  STS.U16 [R29+UR6+0x3e00], R22 ;  /* 0x003e00161d007988 */ /* 0x0003e80008000406 */
[----:B0-----:R-:W4:Y:S04]  /*12360*/  LDL.LU R26, [R1+0x24c8] ;  /* 0x0024c800011a7983 */ /* 0x001f280000300800 */
[----:B-1----:R-:W4:Y:S04]  /*12370*/  LDL.LU R24, [R1+0x24c4] ;  /* 0x0024c40001187983 */ /* 0x002f280000300800 */
[----:B------:R-:W4:Y:S04]  /*12380*/  LDL.LU R22, [R1+0x24c0] ;  /* 0x0024c00001167983 */ /* 0x000f280000300800 */
[----:B------:R0:W-:Y:S04]  /*12390*/  STS.U16 [R29+UR6+0x5c00], R20 ;  /* 0x005c00141d007988 */ /* 0x0001e80008000406 */
[----:B0-----:R-:W4:Y:S04]  /*123a0*/  LDL.LU R20, [R1+0x24bc] ;  /* 0x0024bc0001147983 */ /* 0x001f280000300800 */
[----:B-----5:R0:W-:Y:S04]  /*123b0*/  STS.U16 [R29+UR6+0x5e00], R0 ;  /* 0x005e00001d007988 */ /* 0x0201e80008000406 */
[----:B0-----:R-:W5:Y:S04]  /*123c0*/  LDL.LU R0, [R1+0x24b8] ;  /* 0x0024b80001007983 */ /* 0x001f680000300800 */
[----:B------:R-:W-:Y:S04]  /*123d0*/  STS.U16 [R29+UR6+0x1fe00], R14 ;  /* 0x01fe000e1d007988 */ /* 0x000fe80008000406 */
[----:B---3--:R-:W-:Y:S04]  /*123e0*/  STS.U16 [R29+UR6+0xde00], R11 ;  /* 0x00de000b1d007988 */ /* 0x008fe80008000406 */
[----:B------:R-:W-:Y:S04]  /*123f0*/  STS.U16 [R29+UR6+0xfc00], R4 ;  /* 0x00fc00041d007988 */ /* 0x000fe80008000406 */
[----:B--2---:R-:W-:Y:S04]  /*12400*/  STS.U16 [R29+UR6+0xfe00], R10 ;  /* 0x00fe000a1d007988 */ /* 0x004fe80008000406 */
        /* <DEDUP_REMOVED lines=21> */
[----:B-----5:R0:W-:Y:S01]  /*12560*/  STS.U16 [R29+UR6+0x19e00], R0 ;  /* 0x019e00001d007988 */ /* 0x0201e20008000406 */
[----:B------:R-:W-:Y:S01]  /*12570*/  BAR.SYNC.DEFER_BLOCKING 0x0 ;  /* 0x0000000000007b1d */ /* 0x000fe20000010000 */
[----:B0-----:R-:W-:-:S05]  /*12580*/  LOP3.LUT R0, R3, 0x20, RZ, 0x3c, !PT ;  /* 0x0000002003007812 */ /* 0x001fca00078e3cff */
[----:B------:R-:W0:Y:S04]  /*12590*/  LDSM.16.M88.4 R24, [R28+UR6+0x10000] ;  /* 0x010000061c18783b */ /* 0x000e280008000200 */
[----:B------:R-:W1:Y:S04]  /*125a0*/  LDSM.16.MT88.4 R16, [R3+UR6+0x20400] ;  /* 0x020400060310783b */ /* 0x000e680008004200 */
[----:B------:R-:W2:Y:S04]  /*125b0*/  LDSM.16.MT88.4 R8, [R0+UR6+0x20400] ;  /* 0x020400060008783b */ /* 0x000ea80008004200 */
[----:B------:R-:W-:Y:S04]  /*125c0*/  LDSM.16.MT88.4 R12, [R3+UR6+0x20000] ;  /* 0x02000006030c783b */ /* 0x000fe80008004200 */
[----:B------:R-:W3:Y:S01]  /*125d0*/  LDSM.16.M88.4 R4, [R28+UR6] ;  /* 0x000000061c04783b */ /* 0x000ee20008000200 */
[----:B------:R-:W-:-:S03]  /*125e0*/  LOP3.LUT R29, R28, 0x40, RZ, 0x3c, !PT ;  /* 0x000000401c1d7812 */ /* 0x000fc600078e3cff */
[----:B------:R-:W-:Y:S04]  /*125f0*/  LDSM.16.MT88.4 R20, [R0+UR6+0x20000] ;  /* 0x020000060014783b */ /* 0x000fe80008004200 */
[----:B0-----:R-:W-:Y:S04]  /*12600*/  STL [R1+0x2494], R26 ;  /* 0x0024941a01007387 */ /* 0x001fe80000100800 */
[----:B------:R-:W-:Y:S04]  /*12610*/  STL [R1+0x2490], R27 ;  /* 0x0024901b01007387 */ /* 0x000fe80000100800 */
[----:B-1----:R-:W-:Y:S04]  /*12620*/  STL.64 [R1+0x24b0], R18 ;  /* 0x0024b01201007387 */ /* 0x002fe80000100a00 */
[----:B------:R-:W-:Y:S04]  /*12630*/  STL.64 [R1+0x24a8], R16 ;  /* 0x0024a81001007387 */ /* 0x000fe80000100a00 */
[----:B--2---:R-:W-:Y:S04]  /*12640*/  STL.64 [R1+0x24a0], R10 ;  /* 0x0024a00a01007387 */ /* 0x004fe80000100a00 */
[----:B------:R3:W-:Y:S02]  /*12650*/  STL.64 [R1+0x2498], R8 ;  /* 0x0024980801007387 */ /* 0x0007e40000100a00 */
[C---:B---3--:R-:W-:Y:S08]  /*12660*/  HMMA.16816.F32.BF16 R8, R12.reuse, R4, RZ ;  /* 0x000000040c08723c */ /* 0x048ff000000418ff */
[----:B------:R-:W-:Y:S01]  /*12670*/  HMMA.16816.F32.BF16 R12, R12, R24, RZ ;  /* 0x000000180c0c723c */ /* 0x000fe200000418ff */
[----:B------:R-:W-:-:S15]  /*12680*/  STL [R1+0x2460], R28 ;  /* 0x0024601c01007387 */ /* 0x000fde0000100800 */
[----:B------:R-:W-:-:S03]  /*12690*/  NOP ;  /* 0x0000000000007918 */ /* 0x000fc60000000000 */
[----:B------:R-:W-:Y:S01]  /*126a0*/  IMAD.MOV.U32 R16, RZ, RZ, R13 ;  /* 0x000000ffff107224 */ /* 0x000fe200078e000d */
[----:B------:R-:W-:Y:S01]  /*126b0*/  STL.64 [R1+0x18], R14 ;  /* 0x0000180e01007387 */ /* 0x000fe20000100a00 */
[----:B------:R-:W-:-:S03]  /*126c0*/  MOV R2, R12 ;  /* 0x0000000c00027202 */ /* 0x000fc60000000f00 */
[----:B------:R-:W0:Y:S04]  /*126d0*/  LDSM.16.MT88.4 R12, [R3+UR6+0x20800] ;  /* 0x02080006030c783b */ /* 0x000e280008004200 */
[----:B0-----:R0:W-:Y:S02]  /*126e0*/  STL [R1+0x246c], R14 ;  /* 0x00246c0e01007387 */ /* 0x0011e40000100800 */
[----:B0-----:R-:W-:Y:S02]  /*126f0*/  MOV R14, R16 ;  /* 0x00000010000e7202 */ /* 0x001fe40000000f00 */
[----:B------:R-:W0:Y:S04]  /*12700*/  LDSM.16.M88.4 R16, [R29+UR6] ;  /* 0x000000061d10783b */ /* 0x000e280008000200 */
[----:B------:R-:W-:Y:S04]  /*12710*/  STL [R1+0x2468], R15 ;  /* 0x0024680f01007387 */ /* 0x000fe80000100800 */
[----:B0-----:R-:W-:Y:S04]  /*12720*/  STL.64 [R1+0x50], R16 ;  /* 0x0000501001007387 */ /* 0x001fe80000100a00 */
[----:B------:R-:W-:Y:S04]  /*12730*/  STL.64 [R1+0x58], R18 ;  /* 0x0000581201007387 */ /* 0x000fe80000100a00 */
[----:B------:R-:W0:Y:S04]  /*12740*/  LDSM.16.M88.4 R16, [R29+UR6+0x10000] ;  /* 0x010000061d10783b */ /* 0x000e280008000200 */
[----:B0-----:R-:W-:Y:S01]  /*12750*/  STL [R1+0x60], R16 ;  /* 0x0000601001007387 */ /* 0x001fe20000100800 */
[----:B------:R-:W-:-:S03]  /*12760*/  MOV R28, R17 ;  /* 0x00000011001c7202 */ /* 0x000fc60000000f00 */
[----:B------:R-:W-:Y:S04]  /*12770*/  STL.64 [R1+0x68], R18 ;  /* 0x0000681201007387 */ /* 0x000fe80000100a00 */
[----:B------:R-:W0:Y:S01]  /*12780*/  LDSM.16.MT88.4 R16, [R0+UR6+0x20800] ;  /* 0x020800060010783b */ /* 0x000e220008004200 */
[----:B------:R-:W-:-:S03]  /*12790*/  IMAD.MOV.U32 R15, RZ, RZ, R2 ;  /* 0x000000ffff0f7224 */ /* 0x000fc600078e0002 */
[----:B------:R-:W-:Y:S04]  /*127a0*/  STL [R1+0x2464], R28 ;  /* 0x0024641c01007387 */ /* 0x000fe80000100800 */
[----:B------:R0:W-:Y:S02]  /*127b0*/  STL [R1+0x23f8], R29 ;  /* 0x0023f81d01007387 */ /* 0x0001e40000100800 */
[----:B0-----:R-:W-:Y:S02]  /*127c0*/  MOV R29, R18 ;  /* 0x00000012001d7202 */ /* 0x001fe40000000f00 */
[----:B------:R0:W-:Y:S01]  /*127d0*/  STL.64 [R1+0x30], R16 ;  /* 0x0000301001007387 */ /* 0x0001e20000100a00 */
[----:B------:R-:W-:Y:S02]  /*127e0*/  IMAD.MOV.U32 R2, RZ, RZ, R19 ;  /* 0x000000ffff027224 */ /* 0x000fe400078e0013 */
[----:B0-----:R-:W-:-:S15]  /*127f0*/  HMMA.16816.F32.BF16 R16, R20, R4, RZ ;  /* 0x000000041410723c */ /* 0x001fde00000418ff */
[----:B------:R-:W-:-:S04]  /*12800*/  NOP ;  /* 0x0000000000007918 */ /* 0x000fc80000000000 */
[----:B------:R-:W-:Y:S01]  /*12810*/  MOV R5, R18 ;  /* 0x0000001200057202 */ /* 0x000fe20000000f00 */
[----:B------:R0:W-:Y:S01]  /*12820*/  STL.64 [R1], R16 ;  /* 0x0000001001007387 */ /* 0x0001e20000100a00 */
[----:B------:R-:W-:-:S03]  /*12830*/  MOV R4, R19 ;  /* 0x0000001300047202 */ /* 0x000fc60000000f00 */
[----:B------:R-:W2:Y:S04]  /*12840*/  LDL.LU.64 R18, [R1+0x24b0] ;  /* 0x0024b00001127983 */ /* 0x000ea80000300a00 */
[----:B0-----:R-:W2:Y:S01]  /*12850*/  LDL.LU.64 R16, [R1+0x24a8] ;  /* 0x0024a80001107983 */ /* 0x001ea20000300a00 */
[----:B------:R-:W-:-:S15]  /*12860*/  HMMA.16816.F32.BF16 R20, R20, R24, RZ ;  /* 0x000000181414723c */ /* 0x000fde00000418ff */
[----:B------:R-:W-:-:S04]  /*12870*/  NOP ;  /* 0x0000000000007918 */ /* 0x000fc80000000000 */
[----:B------:R-:W-:Y:S01]  /*12880*/  IMAD.MOV.U32 R26, RZ, RZ, R20 ;  /* 0x000000ffff1a7224 */ /* 0x000fe200078e0014 */
[----:B------:R-:W-:Y:S01]  /*12890*/  MOV R27, R21 ;  /* 0x00000015001b7202 */ /* 0x000fe20000000f00 */
[----:B------:R-:W-:Y:S01]  /*128a0*/  IMAD.MOV.U32 R24, RZ, RZ, R23 ;  /* 0x000000ffff187224 */ /* 0x000fe200078e0017 */
[----:B------:R-:W-:Y:S02]  /*128b0*/  MOV R25, R22 ;  /* 0x0000001600197202 */ /* 0x000fe40000000f00 */
[----:B------:R-:W-:Y:S01]  /*128c0*/  MOV R20, R15 ;  /* 0x0000000f00147202 */ /* 0x000fe20000000f00 */
[----:B------:R-:W3:Y:S01]  /*128d0*/  LDL.LU R22, [R1+0x18] ;  /* 0x0000180001167983 */ /* 0x000ee20000300800 */
[----:B------:R-:W-:-:S03]  /*128e0*/  MOV R21, R14 ;  /* 0x0000000e00157202 */ /* 0x000fc60000000f00 */
[----:B------:R-:W3:Y:S01]  /*128f0*/  LDL.LU R23, [R1+0x1c] ;  /* 0x00001c0001177983 */ /* 0x000ee20000300800 */
[----:B--2---:R-:W-:-:S15]  /*12900*/  HMMA.16816.F32.BF16 R8, R16, R6, R8 ;  /* 0x000000061008723c */ /* 0x004fde0000041808 */
[----:B------:R-:W-:-:S04]  /*12910*/  NOP ;  /* 0x0000000000007918 */ /* 0x000fc80000000000 */
[----:B------:R-:W-:Y:S01]  /*12920*/  IMAD.MOV.U32 R14, RZ, RZ, R8 ;  /* 0x000000ffff0e7224 */ /* 0x000fe200078e0008 */
[----:B------:R-:W-:Y:S01]  /*12930*/  MOV R15, R9 ;  /* 0x00000009000f7202 */ /* 0x000fe20000000f00 */
[----:B------:R0:W-:Y:S01]  /*12940*/  STL [R1+0x28], R10 ;  /* 0x0000280a01007387 */ /* 0x0001e20000100800 */
[----:B------:R-:W-:-:S03]  /*12950*/  MOV R28, R11 ;  /* 0x0000000b001c7202 */ /* 0x000fc60000000f00 */
[----:B0-----:R-:W2:Y:S04]  /*12960*/  LDL.LU.64 R10, [R1+0x24a0] ;  /* 0x0024a000010a7983 */ /* 0x001ea80000300a00 */
[----:B------:R-:W2:Y:S04]  /*12970*/  LDL.LU.64 R8, [R1+0x2498] ;  /* 0x0024980001087983 */ /* 0x000ea80000300a00 */
[----:B------:R0:W-:Y:S04]  /*12980*/  STL.64 [R1+0x2478], R14 ;  /* 0x0024780e01007387 */ /* 0x0001e80000100a00 */
[----:B------:R1:W-:Y:S01]  /*12990*/  STL.64 [R1+0x2470], R12 ;  /* 0x0024700c01007387 */ /* 0x0003e20000100a00 */
[----:B0-----:R-:W-:Y:S01]  /*129a0*/  MOV R14, R25 ;  /* 0x00000019000e7202 */ /* 0x001fe20000000f00 */
[----:B------:R-:W-:-:S02]  /*129b0*/  IMAD.MOV.U32 R15, RZ, RZ, R24 ;  /* 0x000000ffff0f7224 */ /* 0x000fc400078e0018 */
[----:B-1----:R-:W-:Y:S01]  /*129c0*/  IMAD.MOV.U32 R12, RZ, RZ, R26 ;  /* 0x000000ffff0c7224 */ /* 0x002fe200078e001a */
[----:B------:R-:W-:Y:S01]  /*129d0*/  MOV R13, R27 ;  /* 0x0000001b000d7202 */ /* 0x000fe20000000f00 */
[----:B------:R-:W3:Y:S04]  /*129e0*/  LDL.LU R26, [R1+0x2494] ;  /* 0x00249400011a7983 */ /* 0x000ee80000300800 */
[----:B------:R-:W3:Y:S04]  /*129f0*/  LDL.LU R27, [R1+0x2490] ;  /* 0x00249000011b7983 */ /* 0x000ee80000300800 */
[----:B------:R-:W-:Y:S04]  /*12a00*/  STL.64 [R1+0x2488], R14 ;  /* 0x0024880e01007387 */ /* 0x000fe80000100a00 */
[----:B------:R0:W-:Y:S04]  /*12a10*/  STL.64 [R1+0x2480], R12 ;  /* 0x0024800c01007387 */ /* 0x0001e80000100a00 */
[----:B0-----:R-:W2:Y:S04]  /*12a20*/  LDL.LU R12, [R1] ;  /* 0x00000000010c7983 */ /* 0x001ea80000300800 */
[----:B------:R-:W2:Y:S01]  /*12a30*/  LDL.LU R13, [R1+0x4] ;  /* 0x00000400010d7983 */ /* 0x000ea20000300800 */
[----:B------:R-:W-:-:S02]  /*12a40*/  MOV R14, R5 ;  /* 0x00000005000e7202 */ /* 0x000fc40000000f00 */
[----:B------:R-:W-:Y:S01]  /*12a50*/  MOV R15, R4 ;  /* 0x00000004000f7202 */ /* 0x000fe20000000f00 */
[----:B---3--:R-:W-:Y:S01]  /*12a60*/  HMMA.16816.F32.BF16 R20, R16, R26, R20 ;  /* 0x0000001a1014723c */ /* 0x008fe20000041814 */
[----:B------:R-:W0:Y:S07]  /*12a70*/  LDSM.16.MT88.4 R16, [R3+UR6+0x20c00] ;  /* 0x020c00060310783b */ /* 0x000e2e0008004200 */
[----:B--2---:R-:W-:Y:S01]  /*12a80*/  HMMA.16816.F32.BF16 R4, R8, R6, R12 ;  /* 0x000000060804723c */ /* 0x004fe2000004180c */
[----:B------:R-:W1:Y:S04]  /*12a90*/  LDSM.16.MT88.4 R12, [R0+UR6+0x20c00] ;  /* 0x020c0006000c783b */ /* 0x000e680008004200 */
[----:B0-----:R0:W-:Y:S04]  /*12aa0*/  STL.64 [R1+0x2438], R18 ;  /* 0x0024381201007387 */ /* 0x0011e80000100a00 */
[----:B------:R2:W-:Y:S01]  /*12ab0*/  STL.64 [R1+0x2430], R16 ;  /* 0x0024301001007387 */ /* 0x0005e20000100a00 */
[----:B0-----:R-:W-:Y:S01]  /*12ac0*/  IMAD.MOV.U32 R18, RZ, RZ, R29 ;  /* 0x000000ffff127224 */ /* 0x001fe200078e001d */
[----:B------:R-:W-:-:S02]  /*12ad0*/  MOV R19, R2 ;  /* 0x0000000200137202 */ /* 0x000fc40000000f00 */
[----:B--2---:R-:W2:Y:S04]  /*12ae0*/  LDL.LU R16, [R1+0x30] ;  /* 0x0000300001107983 */ /* 0x004ea80000300800 */
[----:B------:R-:W2:Y:S01]  /*12af0*/  LDL.LU R17, [R1+0x34] ;  /* 0x0000340001117983 */ /* 0x000ea20000300800 */
[----:B-1----:R-:W-:-:S03]  /*12b00*/  MOV R29, R14 ;  /* 0x0000000e001d7202 */ /* 0x002fc60000000f00 */
[----:B------:R0:W-:Y:S01]  /*12b10*/  STL.64 [R1], R12 ;  /* 0x0000000c01007387 */ /* 0x0001e20000100a00 */
[----:B------:R-:W-:-:S03]  /*12b20*/  IMAD.MOV.U32 R2, RZ, RZ, R15 ;  /* 0x000000ffff027224 */ /* 0x000fc600078e000f */
[----:B------:R-:W3:Y:S04]  /*12b30*/  LDL.LU.64 R14, [R1+0x2488] ;  /* 0x00248800010e7983 */ /* 0x000ee80000300a00 */
[----:B0-----:R-:W3:Y:S02]  /*12b40*/  LDL.LU.64 R12, [R1+0x2480] ;  /* 0x00248000010c7983 */ /* 0x001ee40000300a00 */
[----:B---3--:R-:W-:Y:S02]  /*12b50*/  HMMA.16816.F32.BF16 R24, R8, R26, R12 ;  /* 0x0000001a0818723c */ /* 0x008fe4000004180c */
[----:B------:R-:W3:Y:S01]  /*12b60*/  LDL.LU.64 R14, [R1+0x2478] ;  /* 0x00247800010e7983 */ /* 0x000ee20000300a00 */
[----:B------:R-:W-:-:S03]  /*12b70*/  IMAD.MOV.U32 R11, RZ, RZ, R28 ;  /* 0x000000ffff0b7224 */ /* 0x000fc600078e001c */
[----:B------:R-:W4:Y:S01]  /*12b80*/  LDL.LU.64 R12, [R1+0x2470] ;  /* 0x00247000010c7983 */ /* 0x000f220000300a00 */
[----:B---3--:R-:W-:-:S03]  /*12b90*/  MOV R8, R14 ;  /* 0x0000000e00087202 */ /* 0x008fc60000000f00 */
[----:B------:R-:W4:Y:S01]  /*12ba0*/  LDL.LU R14, [R1+0x246c] ;  /* 0x00246c00010e7983 */ /* 0x000f220000300800 */
[----:B------:R-:W-:-:S03]  /*12bb0*/  MOV R9, R15 ;  /* 0x0000000f00097202 */ /* 0x000fc60000000f00 */
[----:B------:R-:W4:Y:S04]  /*12bc0*/  LDL.LU R15, [R1+0x2468] ;  /* 0x00246800010f7983 */ /* 0x000f280000300800 */
[----:B------:R-:W4:Y:S04]  /*12bd0*/  LDL.LU R10, [R1+0x28] ;  /* 0x00002800010a7983 */ /* 0x000f280000300800 */
[----:B------:R-:W3:Y:S04]  /*12be0*/  LDL.LU R28, [R1+0x2464] ;  /* 0x00246400011c7983 */ /* 0x000ee80000300800 */
[----:B------:R-:W-:Y:S04]  /*12bf0*/  STL.64 [R1+0x2458], R26 ;  /* 0x0024581a01007387 */ /* 0x000fe80000100a00 */
[----:B------:R0:W-:Y:S04]  /*12c00*/  STL.64 [R1+0x2450], R24 ;  /* 0x0024501801007387 */ /* 0x0001e80000100a00 */
[----:B0-----:R-:W4:Y:S04]  /*12c10*/  LDL.LU R24, [R1+0x50] ;  /* 0x0000500001187983 */ /* 0x001f280000300800 */
[----:B------:R-:W4:Y:S02]  /*12c20*/  LDL.LU R25, [R1+0x54] ;  /* 0x0000540001197983 */ /* 0x000f240000300800 */
[----:B----4-:R-:W-:-:S15]  /*12c30*/  HMMA.16816.F32.BF16 R8, R12, R24, R8 ;  /* 0x000000180c08723c */ /* 0x010fde0000041808 */
[----:B------:R-:W-:-:S04]  /*12c40*/  NOP ;  /* 0x0000000000007918 */ /* 0x000fc80000000000 */
[----:B------:R-:W-:Y:S04]  /*12c50*/  STL.64 [R1+0x2448], R10 ;  /* 0x0024480a01007387 */ /* 0x000fe80000100a00 */
[----:B------:R0:W-:Y:S04]  /*12c60*/  STL.64 [R1+0x2440], R8 ;  /* 0x0024400801007387 */ /* 0x0001e80000100a00 */
[----:B0-----:R-:W4:Y:S01]  /*12c70*/  LDL.LU R8, [R1+0x60] ;  /* 0x0000600001087983 */ /* 0x001f220000300800 */
[----:B---3--:R-:W-:-:S03]  /*12c80*/  MOV R9, R28 ;  /* 0x0000001c00097202 */ /* 0x008fc60000000f00 */
[----:B------:R-:W3:Y:S01]  /*12c90*/  LDL.LU R28, [R1+0x2460] ;  /* 0x00246000011c7983 */ /* 0x000ee20000300800 */
[----:B--2---:R-:W-:Y:S08]  /*12ca0*/  HMMA.16816.F32.BF16 R4, R16, R24, R4 ;  /* 0x000000181004723c */ /* 0x004ff00000041804 */
[----:B----4-:R-:W-:Y:S01]  /*12cb0*/  HMMA.16816.F32.BF16 R12, R12, R8, R20 ;  /* 0x000000080c0c723c */ /* 0x010fe20000041814 */
[----:B------:R-:W0:Y:S04]  /*12cc0*/  LDSM.16.MT88.4 R20, [R3+UR6+0x21000] ;  /* 0x021000060314783b */ /* 0x000e280008004200 */
[----:B---3--:R-:W1:Y:S04]  /*12cd0*/  LDSM.16.M88.4 R24, [R28+UR6+0x80] ;  /* 0x000080061c18783b */ /* 0x008e680008000200 */
[----:B0-----:R-:W-:Y:S04]  /*12ce0*/  STL.64 [R1+0x2408], R22 ;  /* 0x0024081601007387 */ /* 0x001fe80000100a00 */
[----:B------:R0:W-:Y:S04]  /*12cf0*/  STL.64 [R1+0x2400], R20 ;  /* 0x0024001401007387 */ /* 0x0001e80000100a00 */
[----:B0-----:R-:W2:Y:S04]  /*12d00*/  LDL.LU R20, [R1] ;  /* 0x0000000001147983 */ /* 0x001ea80000300800 */
[----:B------:R-:W2:Y:S04]  /*12d10*/  LDL.LU R21, [R1+0x4] ;  /* 0x0000040001157983 */ /* 0x000ea80000300800 */
[----:B-1----:R-:W-:Y:S04]  /*12d20*/  STL.64 [R1+0x40], R24 ;  /* 0x0000401801007387 */ /* 0x002fe80000100a00 */
[----:B------:R-:W-:Y:S04]  /*12d30*/  STL.64 [R1+0x48], R26 ;  /* 0x0000481a01007387 */ /* 0x000fe80000100a00 */
[----:B------:R-:W0:Y:S01]  /*12d40*/  LDSM.16.M88.4 R24, [R28+UR6+0x10080] ;  /* 0x010080061c18783b */ /* 0x000e220008000200 */
[----:B------:R-:W-:-:S03]  /*12d50*/  MOV R22, R29 ;  /* 0x0000001d00167202 */ /* 0x000fc60000000f00 */
[----:B0-----:R-:W-:Y:S01]  /*12d60*/  STL [R1+0x70], R24 ;  /* 0x0000701801007387 */ /* 0x001fe20000100800 */
[----:B------:R-:W-:-:S03]  /*12d70*/  MOV R29, R25 ;  /* 0x00000019001d7202 */ /* 0x000fc60000000f00 */
[----:B------:R-:W-:Y:S04]  /*12d80*/  STL.64 [R1+0x78], R26 ;  /* 0x0000781a01007387 */ /* 0x000fe80000100a00 */
[----:B------:R-:W0:Y:S01]  /*12d90*/  LDSM.16.MT88.4 R24, [R0+UR6+0x21000] ;  /* 0x021000060018783b */ /* 0x000e220008004200 */
[----:B------:R-:W-:-:S03]  /*12da0*/  IMAD.MOV.U32 R23, RZ, RZ, R2 ;  /* 0x000000ffff177224 */ /* 0x000fc600078e0002 */
[----:B------:R0:W-:Y:S02]  /*12db0*/  STL [R1+0x2390], R28 ;  /* 0x0023901c01007387 */ /* 0x0001e40000100800 */
[----:B0-----:R-:W-:Y:S02]  /*12dc0*/  MOV R28, R26 ;  /* 0x0000001a001c7202 */ /* 0x001fe40000000f00 */
[----:B------:R0:W-:Y:S01]  /*12dd0*/  STL.64 [R1+0x20], R24 ;  /* 0x0000201801007387 */ /* 0x0001e20000100a00 */
[----:B------:R-:W-:-:S03]  /*12de0*/  IMAD.MOV.U32 R2, RZ, RZ, R27 ;  /* 0x000000ffff027224 */ /* 0x000fc600078e001b */
[----:B------:R-:W3:Y:S04]  /*12df0*/  LDL.LU.64 R26, [R1+0x2458] ;  /* 0x00245800011a7983 */ /* 0x000ee80000300a00 */
[----:B0-----:R-:W3:Y:S04]  /*12e00*/  LDL.LU.64 R24, [R1+0x2450] ;  /* 0x0024500001187983 */ /* 0x001ee80000300a00 */
[----:B------:R-:W4:Y:S01]  /*12e10*/  LDL.LU.64 R10, [R1+0x2448] ;  /* 0x00244800010a7983 */ /* 0x000f220000300a00 */
[----:B---3--:R-:W-:Y:S03]  /*12e20*/  HMMA.16816.F32.BF16 R24, R16, R8, R24 ;  /* 0x000000081018723c */ /* 0x008fe60000041818 */
[----:B------:R-:W4:Y:S04]  /*12e30*/  LDL.LU.64 R8, [R1+0x2440] ;  /* 0x0024400001087983 */ /* 0x000f280000300a00 */
[----:B------:R-:W4:Y:S04]  /*12e40*/  LDL.LU.64 R18, [R1+0x2438] ;  /* 0x0024380001127983 */ /* 0x000f280000300a00 */
[----:B------:R-:W4:Y:S08]  /*12e50*/  LDL.LU.64 R16, [R1+0x2430] ;  /* 0x0024300001107983 */ /* 0x000f300000300a00 */
[----:B------:R0:W-:Y:S04]  /*12e60*/  STL.64 [R1+0x2428], R26 ;  /* 0x0024281a01007387 */ /* 0x0001e80000100a00 */
[----:B------:R-:W-:Y:S04]  /*12e70*/  STL.64 [R1+0x2420], R24 ;  /* 0x0024201801007387 */ /* 0x000fe80000100a00 */
[----:B0-----:R-:W4:Y:S04]  /*12e80*/  LDL.LU R26, [R1+0x58] ;  /* 0x00005800011a7983 */ /* 0x001f280000300800 */
[----:B------:R-:W4:Y:S02]  /*12e90*/  LDL.LU R27, [R1+0x5c] ;  /* 0x00005c00011b7983 */ /* 0x000f240000300800 */
[----:B----4-:R-:W-:-:S15]  /*12ea0*/  HMMA.16816.F32.BF16 R8, R16, R26, R8 ;  /* 0x0000001a1008723c */ /* 0x010fde0000041808 */
[----:B------:R-:W-:-:S04]  /*12eb0*/  NOP ;  /* 0x0000000000007918 */ /* 0x000fc80000000000 */
[----:B------:R0:W-:Y:S04]  /*12ec0*/  STL.64 [R1+0x2418], R10 ;  /* 0x0024180a01007387 */ /* 0x0001e80000100a00 */
[----:B------:R-:W-:Y:S04]  /*12ed0*/  STL.64 [R1+0x2410], R8 ;  /* 0x0024100801007387 */ /* 0x000fe80000100a00 */
[----:B0-----:R-:W3:Y:S04]  /*12ee0*/  LDL.LU R10, [R1+0x68] ;  /* 0x00006800010a7983 */ /* 0x001ee80000300800 */
[----:B------:R-:W3:Y:S02]  /*12ef0*/  LDL.LU R11, [R1+0x6c] ;  /* 0x00006c00010b7983 */ /* 0x000ee40000300800 */
[----:B---3--:R-:W-:Y:S08]  /*12f00*/  HMMA.16816.F32.BF16 R12, R16, R10, R12 ;  /* 0x0000000a100c723c */ /* 0x008ff0000004180c */
[----:B--2---:R-:W-:Y:S01]  /*12f10*/  HMMA.16816.F32.BF16 R16, R20, R26, R4 ;  /* 0x0000001a1410723c */ /* 0x004fe20000041804 */
[----:B------:R-:W0:Y:S04]  /*12f20*/  LDSM.16.MT88.4 R4, [R3+UR6+0x21400] ;  /* 0x021400060304783b */ /* 0x000e280008004200 */
[----:B------:R-:W1:Y:S04]  /*12f30*/  LDSM.16.MT88.4 R24, [R0+UR6+0x21400] ;  /* 0x021400060018783b */ /* 0x000e680008004200 */
[----:B0-----:R0:W-:Y:S04]  /*12f40*/  STL.64 [R1+0x23d0], R6 ;  /* 0x0023d00601007387 */ /* 0x0011e80000100a00 */
[----:B------:R2:W-:Y:S01]  /*12f50*/  STL.64 [R1+0x23c8], R4 ;  /* 0x0023c80401007387 */ /* 0x0005e20000100a00 */
[----:B0-----:R-:W-:Y:S01]  /*12f60*/  MOV R6, R28 ;  /* 0x0000001c00067202 */ /* 0x001fe20000000f00 */
[----:B-1----:R-:W-:Y:S01]  /*12f70*/  IMAD.MOV.U32 R28, RZ, RZ, R26 ;  /* 0x000000ffff1c7224 */ /* 0x002fe200078e001a */
[----:B------:R-:W-:Y:S01]  /*12f80*/  MOV R7, R2 ;  /* 0x0000000200077202 */ /* 0x000fe20000000f00 */
[----:B--2---:R-:W2:Y:S01]  /*12f90*/  LDL.LU R4, [R1+0x20] ;  /* 0x0000200001047983 */ /* 0x004ea20000300800 */
[----:B------:R-:W-:-:S03]  /*12fa0*/  MOV R2, R27 ;  /* 0x0000001b00027202 */ /* 0x000fc60000000f00 */
[----:B------:R-:W2:Y:S04]  /*12fb0*/  LDL.LU R5, [R1+0x24] ;  /* 0x0000240001057983 */ /* 0x000ea80000300800 */
[----:B------:R0:W-:Y:S04]  /*12fc0*/  STL.64 [R1+0x10], R24 ;  /* 0x0000101801007387 */ /* 0x0001e80000100a00 */
[----:B------:R-:W3:Y:S04]  /*12fd0*/  LDL.LU.64 R26, [R1+0x2428] ;  /* 0x00242800011a7983 */ /* 0x000ee80000300a00 */
[----:B0-----:R-:W3:Y:S02]  /*12fe0*/  LDL.LU.64 R24, [R1+0x2420] ;  /* 0x0024200001187983 */ /* 0x001ee40000300a00 */
[----:B---3--:R-:W-:Y:S02]  /*12ff0*/  HMMA.16816.F32.BF16 R24, R20, R10, R24 ;  /* 0x0000000a1418723c */ /* 0x008fe40000041818 */
[----:B------:R-:W3:Y:S04]  /*13000*/  LDL.LU.64 R10, [R1+0x2418] ;  /* 0x00241800010a7983 */ /* 0x000ee80000300a00 */
[----:B------:R-:W3:Y:S04]  /*13010*/  LDL.LU.64 R8, [R1+0x2410] ;  /* 0x0024100001087983 */ /* 0x000ee80000300a00 */
[----:B------:R-:W3:Y:S04]  /*13020*/  LDL.LU.64 R22, [R1+0x2408] ;  /* 0x0024080001167983 */ /* 0x000ee80000300a00 */
[----:B------:R-:W3:Y:S05]  /*13030*/  LDL.LU.64 R20, [R1+0x2400] ;  /* 0x0024000001147983 */ /* 0x000eea0000300a00 */
[----:B------:R-:W-:Y:S04]  /*13040*/  STL.64 [R1+0x23f0], R26 ;  /* 0x0023f01a01007387 */ /* 0x000fe80000100a00 */
[----:B------:R0:W-:Y:S04]  /*13050*/  STL.64 [R1+0x23e8], R24 ;  /* 0x0023e81801007387 */ /* 0x0001e80000100a00 */
[----:B0-----:R-:W3:Y:S04]  /*13060*/  LDL.LU R24, [R1+0x40] ;  /* 0x0000400001187983 */ /* 0x001ee80000300800 */
[----:B------:R-:W3:Y:S02]  /*13070*/  LDL.LU R25, [R1+0x44] ;  /* 0x0000440001197983 */ /* 0x000ee40000300800 */
[----:B---3--:R-:W-:-:S15]  /*13080*/  HMMA.16816.F32.BF16 R8, R20, R24, R8 ;  /* 0x000000181408723c */ /* 0x008fde0000041808 */
[----:B------:R-:W-:-:S04]  /*13090*/  NOP ;  /* 0x0000000000007918 */ /* 0x000fc80000000000 */
[----:B------:R-:W-:Y:S04]  /*130a0*/  STL.64 [R1+0x23e0], R10 ;  /* 0x0023e00a01007387 */ /* 0x000fe80000100a00 */
[----:B------:R0:W-:Y:S04]  /*130b0*/  STL.64 [R1+0x23d8], R8 ;  /* 0x0023d80801007387 */ /* 0x0001e80000100a00 */
[----:B0-----:R-:W3:Y:S01]  /*130c0*/  LDL.LU R8, [R1+0x70] ;  /* 0x0000700001087983 */ /* 0x001ee20000300800 */
[----:B------:R-:W-:-:S03]  /*130d0*/  MOV R9, R29 ;  /* 0x0000001d00097202 */ /* 0x000fc60000000f00 */
[----:B------:R-:W4:Y:S04]  /*130e0*/  LDL.LU R29, [R1+0x23f8] ;  /* 0x0023f800011d7983 */ /* 0x000f280000300800 */
[----:B---3--:R-:W-:Y:S08]  /*130f0*/  HMMA.16816.F32.BF16 R12, R20, R8, R12 ;  /* 0x00000008140c723c */ /* 0x008ff0000004180c */
[----:B--2---:R-:W-:Y:S01]  /*13100*/  HMMA.16816.F32.BF16 R20, R4, R24, R16 ;  /* 0x000000180414723c */ /* 0x004fe20000041810 */
[----:B------:R-:W0:Y:S04]  /*13110*/  LDSM.16.MT88.4 R16, [R3+UR6+0x21800] ;  /* 0x021800060310783b */ /* 0x000e280008004200 */
[----:B----4-:R-:W1:Y:S04]  /*13120*/  LDSM.16.M88.4 R24, [R29+UR6+0x80] ;  /* 0x000080061d18783b */ /* 0x010e680008000200 */
[----:B0-----:R-:W-:Y:S04]  /*13130*/  STL.64 [R1+0x23a0], R18 ;  /* 0x0023a01201007387 */ /* 0x001fe80000100a00 */
[----:B------:R0:W-:Y:S04]  /*13140*/  STL.64 [R1+0x2398], R16 ;  /* 0x0023981001007387 */ /* 0x0001e80000100a00 */
[----:B0-----:R-:W2:Y:S04]  /*13150*/  LDL.LU R16, [R1+0x10] ;  /* 0x0000100001107983 */ /* 0x001ea80000300800 */
[----:B------:R-:W2:Y:S04]  /*13160*/  LDL.LU R17, [R1+0x14] ;  /* 0x0000140001117983 */ /* 0x000ea80000300800 */
[----:B-1----:R-:W-:Y:S04]  /*13170*/  STL.64 [R1+0x30], R24 ;  /* 0x0000301801007387 */ /* 0x002fe80000100a00 */
[----:B------:R-:W-:Y:S04]  /*13180*/  STL.64 [R1+0x38], R26 ;  /* 0x0000381a01007387 */ /* 0x000fe80000100a00 */
[----:B------:R-:W0:Y:S01]  /*13190*/  LDSM.16.M88.4 R24, [R29+UR6+0x10080] ;  /* 0x010080061d18783b */ /* 0x000e220008000200 */
[----:B------:R-:W-:-:S03]  /*131a0*/  IMAD.MOV.U32 R18, RZ, RZ, R28 ;  /* 0x000000ffff127224 */ /* 0x000fc600078e001c */
[----:B0-----:R-:W-:Y:S01]  /*131b0*/  STL [R1+0x50], R24 ;  /* 0x0000501801007387 */ /* 0x001fe20000100800 */
[----:B------:R-:W-:-:S03]  /*131c0*/  MOV R28, R25 ;  /* 0x00000019001c7202 */ /* 0x000fc60000000f00 */
[----:B------:R-:W-:Y:S04]  /*131d0*/  STL.64 [R1+0x58], R26 ;  /* 0x0000581a01007387 */ /* 0x000fe80000100a00 */
[----:B------:R-:W0:Y:S01]  /*131e0*/  LDSM.16.MT88.4 R24, [R0+UR6+0x21800] ;  /* 0x021800060018783b */ /* 0x000e220008004200 */
[----:B------:R-:W-:-:S03]  /*131f0*/  MOV R19, R2 ;  /* 0x0000000200137202 */ /* 0x000fc60000000f00 */
[----:B------:R0:W-:Y:S02]  /*13200*/  STL [R1+0x2328], R29 ;  /* 0x0023281d01007387 */ /* 0x0001e40000100800 */
[----:B0-----:R-:W-:Y:S02]  /*13210*/  IMAD.MOV.U32 R29, RZ, RZ, R26 ;  /* 0x000000ffff1d7224 */ /* 0x001fe400078e001a */
[----:B------:R0:W-:Y:S01]  /*13220*/  STL.64 [R1], R24 ;  /* 0x0000001801007387 */ /* 0x0001e20000100a00 */
[----:B------:R-:W-:-:S03]  /*13230*/  MOV R2, R27 ;  /* 0x0000001b00027202 */ /* 0x000fc60000000f00 */
        /* <DEDUP_REMOVED lines=16> */
[----:B------:R-:W3:Y:S01]  /*13340*/  LDL.LU R11, [R1+0x7c] ;  /* 0x00007c00010b7983 */ /* 0x000ee20000300800 */
[----:B--2---:R-:W-:Y:S03]  /*13350*/  HMMA.16816.F32.BF16 R20, R16, R26, R20 ;  /* 0x0000001a1014723c */ /* 0x004fe60000041814 */
[----:B------:R-:W-:Y:S05]  /*13360*/  LDSM.16.MT88.4 R24, [R0+UR6+0x21c00] ;  /* 0x021c00060018783b */ /* 0x000fea0008004200 */
[----:B---3--:R-:W-:Y:S01]  /*13370*/  HMMA.16816.F32.BF16 R12, R4, R10, R12 ;  /* 0x0000000a040c723c */ /* 0x008fe2000004180c */
[----:B------:R-:W0:Y:S04]  /*13380*/  LDSM.16.MT88.4 R4, [R3+UR6+0x21c00] ;  /* 0x021c00060304783b */ /* 0x000e280008004200 */
[----:B0-----:R0:W-:Y:S04]  /*13390*/  STL.64 [R1+0x2368], R6 ;  /* 0x0023680601007387 */ /* 0x0011e80000100a00 */
[----:B------:R1:W-:Y:S01]  /*133a0*/  STL.64 [R1+0x2360], R4 ;  /* 0x0023600401007387 */ /* 0x0003e20000100a00 */
[----:B0-----:R-:W-:Y:S01]  /*133b0*/  MOV R6, R29 ;  /* 0x0000001d00067202 */ /* 0x001fe20000000f00 */
[----:B------:R-:W-:Y:S01]  /*133c0*/  IMAD.MOV.U32 R7, RZ, RZ, R2 ;  /* 0x000000ffff077224 */ /* 0x000fe200078e0002 */
[----:B------:R-:W-:Y:S01]  /*133d0*/  MOV R29, R26 ;  /* 0x0000001a001d7202 */ /* 0x000fe20000000f00 */
[----:B-1----:R-:W2:Y:S01]  /*133e0*/  LDL.LU R4, [R1] ;  /* 0x0000000001047983 */ /* 0x002ea20000300800 */
        /* <DEDUP_REMOVED lines=19> */
[----:B------:R-:W-:-:S03]  /*13520*/  IMAD.MOV.U32 R9, RZ, RZ, R28 ;  /* 0x000000ffff097224 */ /* 0x000fc600078e001c */
[----:B------:R-:W4:Y:S01]  /*13530*/  LDL.LU R28, [R1+0x2390] ;  /* 0x00239000011c7983 */ /* 0x000f220000300800 */
[----:B--2---:R-:W-:Y:S08]  /*13540*/  HMMA.16816.F32.BF16 R20, R4, R24, R20 ;  /* 0x000000180414723c */ /* 0x004ff00000041814 */
[----:B---3--:R-:W-:Y:S01]  /*13550*/  HMMA.16816.F32.BF16 R12, R16, R8, R12 ;  /* 0x00000008100c723c */ /* 0x008fe2000004180c */
        /* <DEDUP_REMOVED lines=9> */
[----:B------:R-:W-:-:S03]  /*135f0*/  MOV R18, R29 ;  /* 0x0000001d00127202 */ /* 0x000fc60000000f00 */
[----:B0-----:R-:W-:Y:S01]  /*13600*/  STL [R1+0x60], R24 ;  /* 0x0000601801007387 */ /* 0x001fe20000100800 */
[----:B------:R-:W-:-:S03]  /*13610*/  IMAD.MOV.U32 R29, RZ, RZ, R25 ;  /* 0x000000ffff1d7224 */ /* 0x000fc600078e0019 */
[----:B------:R-:W-:Y:S04]  /*13620*/  STL.64 [R1+0x68], R26 ;  /* 0x0000681a01007387 */ /* 0x000fe80000100a00 */
[----:B------:R-:W0:Y:S01]  /*13630*/  LDSM.16.MT88.4 R24, [R0+UR6+0x22000] ;  /* 0x022000060018783b */ /* 0x000e220008004200 */
[----:B------:R-:W-:-:S03]  /*13640*/  MOV R19, R2 ;  /* 0x0000000200137202 */ /* 0x000fc60000000f00 */
[----:B------:R0:W-:Y:S02]  /*13650*/  STL [R1+0x22c0], R28 ;  /* 0x0022c01c01007387 */ /* 0x0001e40000100800 */
[----:B0-----:R-:W-:Y:S02]  /*13660*/  MOV R28, R26 ;  /* 0x0000001a001c7202 */ /* 0x001fe40000000f00 */
[----:B------:R0:W-:Y:S01]  /*13670*/  STL.64 [R1+0x10], R24 ;  /* 0x0000101801007387 */ /* 0x0001e20000100a00 */
        /* <DEDUP_REMOVED lines=24> */
[----:B0-----:R-:W-:Y:S01]  /*13800*/  IMAD.MOV.U32 R6, RZ, RZ, R28 ;  /* 0x000000ffff067224 */ /* 0x001fe200078e001c */
[----:B------:R-:W-:Y:S01]  /*13810*/  MOV R7, R2 ;  /* 0x0000000200077202 */ /* 0x000fe20000000f00 */
[----:B------:R-:W-:Y:S01]  /*13820*/  IMAD.MOV.U32 R2, RZ, RZ, R27 ;  /* 0x000000ffff027224 */ /* 0x000fe200078e001b */
[----:B-1----:R-:W2:Y:S01]  /*13830*/  LDL.LU R4, [R1+0x10] ;  /* 0x0000100001047983 */ /* 0x002ea20000300800 */
[----:B------:R-:W-:-:S03]  /*13840*/  MOV R28, R26 ;  /* 0x0000001a001c7202 */ /* 0x000fc60000000f00 */
[----:B------:R-:W2:Y:S04]  /*13850*/  LDL.LU R5, [R1+0x14] ;  /* 0x0000140001057983 */ /* 0x000ea80000300800 */
[----:B------:R0:W-:Y:S04]  /*13860*/  STL.64 [R1], R24 ;  /* 0x0000001801007387 */ /* 0x0001e80000100a00 */
        /* <DEDUP_REMOVED lines=17> */
[----:B------:R-:W4:Y:S01]  /*13980*/  LDL.LU R29, [R1+0x2328] ;  /* 0x00232800011d7983 */ /* 0x000f220000300800 */
[----:B--2---:R-:W-:Y:S08]  /*13990*/  HMMA.16816.F32.BF16 R20, R4, R24, R20 ;  /* 0x000000180414723c */ /* 0x004ff00000041814 */
[----:B---3--:R-:W-:Y:S01]  /*139a0*/  HMMA.16816.F32.BF16 R12, R16, R8, R12 ;  /* 0x00000008100c723c */ /* 0x008fe2000004180c */
[----:B------:R-:W0:Y:S04]  /*139b0*/  LDSM.16.MT88.4 R16, [R3+UR6+0x22800] ;  /* 0x022800060310783b */ /* 0x000e280008004200 */
[----:B----4-:R-:W1:Y:S04]  /*139c0*/  LDSM.16.M88.4 R24, [R29+UR6+0x100] ;  /* 0x000100061d18783b */ /* 0x010e680008000200 */
        /* <DEDUP_REMOVED lines=43> */
[----:B-1----:R-:W2:Y:S01]  /*13c80*/  LDL.LU R4, [R1+0x20] ;  /* 0x0000200001047983 */ /* 0x002ea20000300800 */
        /* <DEDUP_REMOVED lines=521> */
[----:B------:R1:W-:Y:S01]  /*15d20*/  STL [R1+0x1ee8], R29 ;  /* 0x001ee81d01007387 */ /* 0x0003e20000100800 */
[----:B0-----:R-:W-:-:S03]  /*15d30*/  MOV R2, R26 ;  /* 0x0000001a00027202 */ /* 0x001fc60000000f00 */
[----:B------:R0:W-:Y:S01]  /*15d40*/  STL.64 [R1+0x10], R24 ;  /* 0x0000101801007387 */ /* 0x0001e20000100a00 */
[----:B-1----:R-:W-:-:S03]  /*15d50*/  MOV R29, R27 ;  /* 0x0000001b001d7202 */ /* 0x002fc60000000f00 */
        /* <DEDUP_REMOVED lines=18> */
[----:B------:R-:W0:Y:S02]  /*15e80*/  LDSM.16.MT88.4 R24, [R0+UR6+0x26c00] ;  /* 0x026c00060018783b */ /* 0x000e240008004200 */
[----:B0-----:R-:W-:-:S03]  /*15e90*/  IMAD.MOV.U32 R0, RZ, RZ, R27 ;  /* 0x000000ffff007224 */ /* 0x001fc600078e001b */
[----:B---3--:R-:W-:Y:S01]  /*15ea0*/  HMMA.16816.F32.BF16 R12, R4, R10, R12 ;  /* 0x0000000a040c723c */ /* 0x008fe2000004180c */
[----:B------:R-:W0:Y:S04]  /*15eb0*/  LDSM.16.MT88.4 R4, [R3+UR6+0x26c00] ;  /* 0x026c00060304783b */ /* 0x000e280008004200 */
[----:B0-----:R0:W-:Y:S04]  /*15ec0*/  STL.64 [R1+0x1f48], R6 ;  /* 0x001f480601007387 */ /* 0x0011e80000100a00 */
[----:B------:R1:W-:Y:S01]  /*15ed0*/  STL.64 [R1+0x1f40], R4 ;  /* 0x001f400401007387 */ /* 0x0003e20000100a00 */
[----:B0-----:R-:W-:Y:S01]  /*15ee0*/  IMAD.MOV.U32 R6, RZ, RZ, R2 ;  /* 0x000000ffff067224 */ /* 0x001fe200078e0002 */
[----:B------:R-:W-:-:S02]  /*15ef0*/  MOV R7, R29 ;  /* 0x0000001d00077202 */ /* 0x000fc40000000f00 */
[----:B-1----:R-:W2:Y:S01]  /*15f00*/  LDL.LU R4, [R1+0x10] ;  /* 0x0000100001047983 */ /* 0x002ea20000300800 */
[----:B------:R-:W-:-:S03]  /*15f10*/  MOV R29, R26 ;  /* 0x0000001a001d7202 */ /* 0x000fc60000000f00 */
[----:B------:R-:W2:Y:S04]  /*15f20*/  LDL.LU R5, [R1+0x14] ;  /* 0x0000140001057983 */ /* 0x000ea80000300800 */
[----:B------:R-:W3:Y:S04]  /*15f30*/  LDL.LU R2, [R1+0x1fb0] ;  /* 0x001fb00001027983 */ /* 0x000ee80000300800 */
[----:B------:R0:W-:Y:S04]  /*15f40*/  STL.64 [R1], R24 ;  /* 0x0000001801007387 */ /* 0x0001e80000100a00 */
[----:B------:R-:W4:Y:S04]  /*15f50*/  LDL.LU.64 R26, [R1+0x1fa8] ;  /* 0x001fa800011a7983 */ /* 0x000f280000300a00 */
[----:B0-----:R-:W4:Y:S02]  /*15f60*/  LDL.LU.64 R24, [R1+0x1fa0] ;  /* 0x001fa00001187983 */ /* 0x001f240000300a00 */
[----:B----4-:R-:W-:Y:S02]  /*15f70*/  HMMA.16816.F32.BF16 R24, R16, R10, R24 ;  /* 0x0000000a1018723c */ /* 0x010fe40000041818 */
[----:B------:R-:W4:Y:S04]  /*15f80*/  LDL.LU.64 R10, [R1+0x1f98] ;  /* 0x001f9800010a7983 */ /* 0x000f280000300a00 */
[----:B------:R-:W4:Y:S04]  /*15f90*/  LDL.LU.64 R8, [R1+0x1f90] ;  /* 0x001f900001087983 */ /* 0x000f280000300a00 */
[----:B------:R-:W4:Y:S04]  /*15fa0*/  LDL.LU.64 R18, [R1+0x1f88] ;  /* 0x001f880001127983 */ /* 0x000f280000300a00 */
[----:B------:R-:W4:Y:S05]  /*15fb0*/  LDL.LU.64 R16, [R1+0x1f80] ;  /* 0x001f800001107983 */ /* 0x000f2a0000300a00 */
[----:B------:R-:W-:Y:S04]  /*15fc0*/  STL.64 [R1+0x1f68], R26 ;  /* 0x001f681a01007387 */ /* 0x000fe80000100a00 */
[----:B------:R0:W-:Y:S04]  /*15fd0*/  STL.64 [R1+0x1f60], R24 ;  /* 0x001f601801007387 */ /* 0x0001e80000100a00 */
[----:B0-----:R-:W4:Y:S04]  /*15fe0*/  LDL R24, [R1+0x30] ;  /* 0x0000300001187983 */ /* 0x001f280000100800 */
[----:B------:R-:W4:Y:S02]  /*15ff0*/  LDL R25, [R1+0x34] ;  /* 0x0000340001197983 */ /* 0x000f240000100800 */
[----:B----4-:R-:W-:-:S15]  /*16000*/  HMMA.16816.F32.BF16 R8, R16, R24, R8 ;  /* 0x000000181008723c */ /* 0x010fde0000041808 */
[----:B------:R-:W-:-:S04]  /*16010*/  NOP ;  /* 0x0000000000007918 */ /* 0x000fc80000000000 */
[----:B------:R-:W-:Y:S04]  /*16020*/  STL.64 [R1+0x1f58], R10 ;  /* 0x001f580a01007387 */ /* 0x000fe80000100a00 */
[----:B------:R0:W-:Y:S04]  /*16030*/  STL.64 [R1+0x1f50], R8 ;  /* 0x001f500801007387 */ /* 0x0001e80000100a00 */
[----:B0-----:R-:W4:Y:S01]  /*16040*/  LDL.LU R8, [R1+0x50] ;  /* 0x0000500001087983 */ /* 0x001f220000300800 */
[----:B------:R-:W-:-:S03]  /*16050*/  MOV R9, R28 ;  /* 0x0000001c00097202 */ /* 0x000fc60000000f00 */
[----:B------:R-:W5:Y:S04]  /*16060*/  LDL.LU R28, [R1+0x1f78] ;  /* 0x001f7800011c7983 */ /* 0x000f680000300800 */
[----:B----4-:R-:W-:Y:S01]  /*16070*/  HMMA.16816.F32.BF16 R12, R16, R8, R12 ;  /* 0x00000008100c723c */ /* 0x010fe2000004180c */
[----:B------:R-:W-:Y:S04]  /*16080*/  STL.64 [R1+0x1f70], R8 ;  /* 0x001f700801007387 */ /* 0x000fe80000100a00 */
[----:B------:R-:W0:Y:S04]  /*16090*/  LDSM.16.MT88.4 R16, [R3+UR6+0x27000] ;  /* 0x027000060310783b */ /* 0x000e280008004200 */
[----:B-----5:R-:W1:Y:S10]  /*160a0*/  LDSM.16.M88.4 R8, [R28+UR6+0x380] ;  /* 0x000380061c08783b */ /* 0x020e740008000200 */
[----:B------:R-:W-:Y:S04]  /*160b0*/  STL.64 [R1+0x1f38], R14 ;  /* 0x001f380e01007387 */ /* 0x000fe80000100a00 */
[----:B------:R4:W-:Y:S04]  /*160c0*/  STL.64 [R1+0x1f30], R12 ;  /* 0x001f300c01007387 */ /* 0x0009e80000100a00 */
[----:B----4-:R-:W2:Y:S04]  /*160d0*/  LDL.LU.64 R12, [R1+0x30] ;  /* 0x00003000010c7983 */ /* 0x010ea80000300a00 */
[----:B------:R-:W4:Y:S01]  /*160e0*/  LDL.LU.64 R14, [R1+0x38] ;  /* 0x00003800010e7983 */ /* 0x000f220000300a00 */
[----:B------:R-:W-:-:S06]  /*160f0*/  LOP3.LUT R27, R3, 0x20, RZ, 0x3c, !PT ;  /* 0x00000020031b7812 */ /* 0x000fcc00078e3cff */
[----:B------:R-:W5:Y:S01]  /*16100*/  LDSM.16.MT88.4 R24, [R27+UR6+0x27000] ;  /* 0x027000061b18783b */ /* 0x000f620008004200 */
[----:B--2---:R-:W-:-:S15]  /*16110*/  HMMA.16816.F32.BF16 R20, R4, R12, R20 ;  /* 0x0000000c0414723c */ /* 0x004fde0000041814 */
[----:B------:R-:W-:-:S04]  /*16120*/  NOP ;  /* 0x0000000000007918 */ /* 0x000fc80000000000 */
[----:B------:R-:W-:Y:S04]  /*16130*/  STL [R1+0x1f2c], R23 ;  /* 0x001f2c1701007387 */ /* 0x000fe80000100800 */
[----:B0-----:R0:W-:Y:S04]  /*16140*/  STL.64 [R1+0x1ef8], R18 ;  /* 0x001ef81201007387 */ /* 0x0011e80000100a00 */
[----:B------:R2:W-:Y:S01]  /*16150*/  STL.64 [R1+0x1ef0], R16 ;  /* 0x001ef01001007387 */ /* 0x0005e20000100a00 */
[----:B0-----:R-:W-:-:S03]  /*16160*/  MOV R18, R29 ;  /* 0x0000001d00127202 */ /* 0x001fc60000000f00 */
[----:B--2---:R-:W2:Y:S01]  /*16170*/  LDL.LU R16, [R1] ;  /* 0x0000000001107983 */ /* 0x004ea20000300800 */
[----:B-1----:R-:W-:-:S03]  /*16180*/  MOV R29, R9 ;  /* 0x00000009001d7202 */ /* 0x002fc60000000f00 */
[----:B------:R-:W2:Y:S04]  /*16190*/  LDL.LU R17, [R1+0x4] ;  /* 0x0000040001117983 */ /* 0x000ea80000300800 */
[----:B------:R-:W-:Y:S04]  /*161a0*/  STL.64 [R1+0x60], R8 ;  /* 0x0000600801007387 */ /* 0x000fe80000100a00 */
[----:B------:R-:W-:Y:S04]  /*161b0*/  STL.64 [R1+0x68], R10 ;  /* 0x0000680a01007387 */ /* 0x000fe80000100a00 */
[----:B------:R-:W0:Y:S04]  /*161c0*/  LDSM.16.M88.4 R8, [R28+UR6+0x10380] ;  /* 0x010380061c08783b */ /* 0x000e280008000200 */
[----:B------:R1:W-:Y:S01]  /*161d0*/  STL [R1+0x1f28], R29 ;  /* 0x001f281d01007387 */ /* 0x0003e20000100800 */
[----:B-----5:R-:W-:-:S02]  /*161e0*/  MOV R23, R24 ;  /* 0x0000001800177202 */ /* 0x020fc40000000f00 */
[----:B-1----:R-:W-:Y:S01]  /*161f0*/  MOV R29, R27 ;  /* 0x0000001b001d7202 */ /* 0x002fe20000000f00 */
[----:B0-----:R0:W-:Y:S04]  /*16200*/  STL.64 [R1+0x70], R8 ;  /* 0x0000700801007387 */ /* 0x0011e80000100a00 */
[----:B0-----:R-:W5:Y:S04]  /*16210*/  LDL.LU.64 R8, [R1+0x1f70] ;  /* 0x001f700001087983 */ /* 0x001f680000300a00 */
[----:B------:R-:W-:Y:S04]  /*16220*/  STL [R1+0x24], R25 ;  /* 0x0000241901007387 */ /* 0x000fe80000100800 */
[----:B------:R0:W-:Y:S04]  /*16230*/  STL [R1+0x28], R26 ;  /* 0x0000281a01007387 */ /* 0x0001e80000100800 */
[----:B0-----:R-:W5:Y:S04]  /*16240*/  LDL.LU.64 R26, [R1+0x1f68] ;  /* 0x001f6800011a7983 */ /* 0x001f680000300a00 */
[----:B------:R-:W5:Y:S01]  /*16250*/  LDL.LU.64 R24, [R1+0x1f60] ;  /* 0x001f600001187983 */ /* 0x000f620000300a00 */
[----:B------:R-:W-:Y:S01]  /*16260*/  IMAD.MOV.U32 R19, RZ, RZ, R0 ;  /* 0x000000ffff137224 */ /* 0x000fe200078e0000 */
[----:B------:R-:W-:Y:S01]  /*16270*/  MOV R28, R10 ;  /* 0x0000000a001c7202 */ /* 0x000fe20000000f00 */
[----:B------:R-:W-:-:S02]  /*16280*/  IMAD.MOV.U32 R0, RZ, RZ, R11 ;  /* 0x000000ffff007224 */ /* 0x000fc400078e000b */
[----:B------:R-:W2:Y:S01]  /*16290*/  LDL.LU.64 R10, [R1+0x1f58] ;  /* 0x001f5800010a7983 */ /* 0x000ea20000300a00 */
[----:B-----5:R-:W-:Y:S03]  /*162a0*/  HMMA.16816.F32.BF16 R24, R4, R8, R24 ;  /* 0x000000080418723c */ /* 0x020fe60000041818 */
[----:B------:R-:W2:Y:S04]  /*162b0*/  LDL.LU.64 R8, [R1+0x1f50] ;  /* 0x001f500001087983 */ /* 0x000ea80000300a00 */
[----:B------:R-:W2:Y:S04]  /*162c0*/  LDL.LU.64 R6, [R1+0x1f48] ;  /* 0x001f480001067983 */ /* 0x000ea80000300a00 */
[----:B------:R-:W2:Y:S08]  /*162d0*/  LDL.LU.64 R4, [R1+0x1f40] ;  /* 0x001f400001047983 */ /* 0x000eb00000300a00 */
[----:B------:R-:W-:Y:S04]  /*162e0*/  STL.64 [R1+0x1f18], R26 ;  /* 0x001f181a01007387 */ /* 0x000fe80000100a00 */
[----:B------:R4:W-:Y:S02]  /*162f0*/  STL.64 [R1+0x1f10], R24 ;  /* 0x001f101801007387 */ /* 0x0009e40000100a00 */
[----:B----4-:R-:W-:Y:S01]  /*16300*/  IMAD.MOV.U32 R25, RZ, RZ, R14 ;  /* 0x000000ffff197224 */ /* 0x010fe200078e000e */
[----:B------:R-:W-:Y:S01]  /*16310*/  MOV R24, R15 ;  /* 0x0000000f00187202 */ /* 0x000fe20000000f00 */
[----:B--2---:R-:W-:Y:S01]  /*16320*/  HMMA.16816.F32.BF16 R8, R4, R14, R8 ;  /* 0x0000000e0408723c */ /* 0x004fe20000041808 */
[----:B------:R-:W2:Y:S04]  /*16330*/  LDL.LU.64 R14, [R1+0x1f38] ;  /* 0x001f3800010e7983 */ /* 0x000ea80000300a00 */
[----:B------:R-:W2:-:S14]  /*16340*/  LDL.LU.64 R12, [R1+0x1f30] ;  /* 0x001f3000010c7983 */ /* 0x000e9c0000300a00 */
[----:B------:R0:W-:Y:S04]  /*16350*/  STL.64 [R1+0x1f08], R10 ;  /* 0x001f080a01007387 */ /* 0x0001e80000100a00 */
[----:B------:R-:W-:Y:S04]  /*16360*/  STL.64 [R1+0x1f00], R8 ;  /* 0x001f000801007387 */ /* 0x000fe80000100a00 */
[----:B0-----:R-:W2:Y:S04]  /*16370*/  LDL.LU R10, [R1+0x58] ;  /* 0x00005800010a7983 */ /* 0x001ea80000300800 */
[----:B------:R-:W2:Y:S02]  /*16380*/  LDL.LU R11, [R1+0x5c] ;  /* 0x00005c00010b7983 */ /* 0x000ea40000300800 */
[----:B--2---:R-:W-:Y:S02]  /*16390*/  HMMA.16816.F32.BF16 R4, R4, R10, R12 ;  /* 0x0000000a0404723c */ /* 0x004fe4000004180c */
[----:B------:R-:W0:Y:S04]  /*163a0*/  LDSM.16.MT88.4 R12, [R3+UR6+0x27400] ;  /* 0x02740006030c783b */ /* 0x000e280008004200 */
[----:B------:R-:W-:Y:S04]  /*163b0*/  STL.64 [R1+0x1f20], R10 ;  /* 0x001f200a01007387 */ /* 0x000fe80000100a00 */
[----:B0-----:R-:W-:Y:S04]  /*163c0*/  STL.64 [R1+0x1ec0], R14 ;  /* 0x001ec00e01007387 */ /* 0x001fe80000100a00 */
[----:B------:R0:W-:Y:S02]  /*163d0*/  STL.64 [R1+0x1eb8], R12 ;  /* 0x001eb80c01007387 */ /* 0x0001e40000100a00 */
[----:B0-----:R-:W-:-:S02]  /*163e0*/  MOV R12, R23 ;  /* 0x00000017000c7202 */ /* 0x001fc40000000f00 */
[----:B------:R-:W2:Y:S04]  /*163f0*/  LDL.LU R23, [R1+0x1f2c] ;  /* 0x001f2c0001177983 */ /* 0x000ea80000300800 */
[----:B------:R-:W4:Y:S04]  /*16400*/  LDL.LU R13, [R1+0x24] ;  /* 0x00002400010d7983 */ /* 0x000f280000300800 */
[----:B------:R-:W5:Y:S01]  /*16410*/  LDL.LU R14, [R1+0x28] ;  /* 0x00002800010e7983 */ /* 0x000f620000300800 */
[----:B------:R-:W-:Y:S01]  /*16420*/  LOP3.LUT R27, R3, 0x20, RZ, 0x3c, !PT ;  /* 0x00000020031b7812 */ /* 0x000fe200078e3cff */
[----:B------:R-:W-:Y:S01]  /*16430*/  IMAD.MOV.U32 R11, RZ, RZ, R24 ;  /* 0x000000ffff0b7224 */ /* 0x000fe200078e0018 */
[----:B------:R-:W-:-:S04]  /*16440*/  MOV R10, R25 ;  /* 0x00000019000a7202 */ /* 0x000fc80000000f00 */
[----:B------:R-:W0:Y:S01]  /*16450*/  LDSM.16.MT88.4 R24, [R27+UR6+0x27400] ;  /* 0x027400061b18783b */ /* 0x000e220008004200 */
[----:B------:R-:W-:-:S03]  /*16460*/  MOV R15, R29 ;  /* 0x0000001d000f7202 */ /* 0x000fc60000000f00 */
[----:B------:R-:W3:Y:S01]  /*16470*/  LDL.LU R29, [R1+0x1f28] ;  /* 0x001f2800011d7983 */ /* 0x000ee20000300800 */
[C---:B--2---:R-:W-:Y:S03]  /*16480*/  HMMA.16816.F32.BF16 R20, R16.reuse, R10, R20 ;  /* 0x0000000a1014723c */ /* 0x044fe60000041814 */
[----:B-----5:R-:W-:Y:S04]  /*16490*/  STL.64 [R1+0x1ee0], R14 ;  /* 0x001ee00e01007387 */ /* 0x020fe80000100a00 */
[----:B----4-:R1:W-:Y:S04]  /*164a0*/  STL.64 [R1+0x1ed8], R12 ;  /* 0x001ed80c01007387 */ /* 0x0103e80000100a00 */
[----:B-1----:R-:W2:Y:S04]  /*164b0*/  LDL.LU.64 R12, [R1+0x70] ;  /* 0x00007000010c7983 */ /* 0x002ea80000300a00 */
[----:B------:R-:W4:Y:S04]  /*164c0*/  LDL.LU.64 R10, [R1+0x1f20] ;  /* 0x001f2000010a7983 */ /* 0x000f280000300a00 */
[----:B0-----:R-:W-:Y:S04]  /*164d0*/  STL.64 [R1+0x30], R24 ;  /* 0x0000301801007387 */ /* 0x001fe80000100a00 */
[----:B------:R0:W-:Y:S04]  /*164e0*/  STL.64 [R1+0x38], R26 ;  /* 0x0000381a01007387 */ /* 0x0001e80000100a00 */
[----:B0-----:R-:W4:Y:S04]  /*164f0*/  LDL.LU.64 R26, [R1+0x1f18] ;  /* 0x001f1800011a7983 */ /* 0x001f280000300a00 */
[----:B------:R-:W4:Y:S04]  /*16500*/  LDL.LU.64 R24, [R1+0x1f10] ;  /* 0x001f100001187983 */ /* 0x000f280000300a00 */
[----:B---3--:R-:W-:Y:S01]  /*16510*/  STL [R1+0x1e80], R2 ;  /* 0x001e800201007387 */ /* 0x008fe20000100800 */
[----:B----4-:R-:W-:Y:S03]  /*16520*/  HMMA.16816.F32.BF16 R24, R16, R10, R24 ;  /* 0x0000000a1018723c */ /* 0x010fe60000041818 */
[----:B------:R-:W3:Y:S04]  /*16530*/  LDL.LU.64 R10, [R1+0x1f08] ;  /* 0x001f0800010a7983 */ /* 0x000ee80000300a00 */
[----:B------:R-:W3:Y:S04]  /*16540*/  LDL.LU.64 R8, [R1+0x1f00] ;  /* 0x001f000001087983 */ /* 0x000ee80000300a00 */
[----:B------:R-:W3:Y:S04]  /*16550*/  LDL.LU.64 R18, [R1+0x1ef8] ;  /* 0x001ef80001127983 */ /* 0x000ee80000300a00 */
[----:B------:R-:W3:Y:S04]  /*16560*/  LDL.LU.64 R16, [R1+0x1ef0] ;  /* 0x001ef00001107983 */ /* 0x000ee80000300a00 */
[----:B------:R-:W-:Y:S04]  /*16570*/  STL.64 [R1+0x1ed0], R26 ;  /* 0x001ed01a01007387 */ /* 0x000fe80000100a00 */
[----:B------:R0:W-:Y:S04]  /*16580*/  STL.64 [R1+0x1ec8], R24 ;  /* 0x001ec81801007387 */ /* 0x0001e80000100a00 */
[----:B0-----:R-:W3:Y:S01]  /*16590*/  LDL R24, [R1+0x60] ;  /* 0x0000600001187983 */ /* 0x001ee20000100800 */
[----:B------:R-:W-:Y:S01]  /*165a0*/  IMAD.MOV.U32 R25, RZ, RZ, R29 ;  /* 0x000000ffff197224 */ /* 0x000fe200078e001d */
[----:B--2---:R-:W-:-:S02]  /*165b0*/  MOV R2, R13 ;  /* 0x0000000d00027202 */ /* 0x004fc40000000f00 */
[----:B------:R-:W2:Y:S04]  /*165c0*/  LDL.LU R29, [R1+0x1ee8] ;  /* 0x001ee800011d7983 */ /* 0x000ea80000300800 */
[----:B------:R-:W4:Y:S01]  /*165d0*/  LDL.LU.64 R14, [R1+0x1ee0] ;  /* 0x001ee000010e7983 */ /* 0x000f220000300a00 */
[C---:B---3--:R-:W-:Y:S08]  /*165e0*/  HMMA.16816.F32.BF16 R8, R16.reuse, R24, R8 ;  /* 0x000000181008723c */ /* 0x048ff00000041808 */
[----:B------:R-:W-:Y:S01]  /*165f0*/  HMMA.16816.F32.BF16 R16, R16, R12, R4 ;  /* 0x0000000c1010723c */ /* 0x000fe20000041804 */
[----:B------:R-:W-:Y:S01]  /*16600*/  MOV R24, R12 ;  /* 0x0000000c00187202 */ /* 0x000fe20000000f00 */
[----:B------:R-:W0:Y:S04]  /*16610*/  LDSM.16.MT88.4 R4, [R3+UR6+0x27800] ;  /* 0x027800060304783b */ /* 0x000e280008004200 */
[----:B------:R-:W4:-:S13]  /*16620*/  LDL.LU.64 R12, [R1+0x1ed8] ;  /* 0x001ed800010c7983 */ /* 0x000f1a0000300a00 */
[----:B------:R-:W-:Y:S04]  /*16630*/  STL.64 [R1+0x1eb0], R18 ;  /* 0x001eb01201007387 */ /* 0x000fe80000100a00 */
[----:B------:R1:W-:Y:S04]  /*16640*/  STL.64 [R1+0x1ea8], R16 ;  /* 0x001ea81001007387 */ /* 0x0003e80000100a00 */
[----:B-1----:R-:W4:Y:S04]  /*16650*/  LDL.LU.64 R16, [R1+0x60] ;  /* 0x0000600001107983 */ /* 0x002f280000300a00 */
[----:B------:R-:W3:Y:S01]  /*16660*/  LDL.LU.64 R18, [R1+0x68] ;  /* 0x0000680001127983 */ /* 0x000ee20000300a00 */
[----:B----4-:R-:W-:-:S15]  /*16670*/  HMMA.16816.F32.BF16 R20, R12, R16, R20 ;  /* 0x000000100c14723c */ /* 0x010fde0000041814 */
[----:B------:R-:W-:-:S04]  /*16680*/  NOP ;  /* 0x0000000000007918 */ /* 0x000fc80000000000 */
[----:B------:R-:W-:Y:S04]  /*16690*/  STL [R1+0x1ea4], R22 ;  /* 0x001ea41601007387 */ /* 0x000fe80000100800 */
[----:B------:R-:W-:Y:S04]  /*166a0*/  STL [R1+0x1ea0], R23 ;  /* 0x001ea01701007387 */ /* 0x000fe80000100800 */
[----:B0-----:R-:W-:Y:S04]  /*166b0*/  STL.64 [R1+0x1e68], R6 ;  /* 0x001e680601007387 */ /* 0x001fe80000100a00 */
[----:B------:R0:W-:Y:S02]  /*166c0*/  STL.64 [R1+0x1e60], R4 ;  /* 0x001e600401007387 */ /* 0x0001e40000100a00 */
[----:B0-----:R-:W-:-:S02]  /*166d0*/  IMAD.MOV.U32 R4, RZ, RZ, R24 ;  /* 0x000000ffff047224 */ /* 0x001fc400078e0018 */
[----:B--2---:R-:W0:Y:S01]  /*166e0*/  LDSM.16.M88.4 R24, [R29+UR6+0x380] ;  /* 0x000380061d18783b */ /* 0x004e220008000200 */
[----:B------:R-:W-:Y:S01]  /*166f0*/  MOV R6, R28 ;  /* 0x0000001c00067202 */ /* 0x000fe20000000f00 */
[----:B------:R-:W-:Y:S01]  /*16700*/  IMAD.MOV.U32 R7, RZ, RZ, R0 ;  /* 0x000000ffff077224 */ /* 0x000fe200078e0000 */
[----:B0-----:R-:W-:Y:S01]  /*16710*/  MOV R28, R26 ;  /* 0x0000001a001c7202 */ /* 0x001fe20000000f00 */
[----:B------:R-:W-:Y:S01]  /*16720*/  STL.64 [R1+0x40], R24 ;  /* 0x0000401801007387 */ /* 0x000fe20000100a00 */
[----:B------:R-:W-:-:S03]  /*16730*/  MOV R0, R27 ;  /* 0x0000001b00007202 */ /* 0x000fc60000000f00 */
[----:B------:R0:W1:Y:S04]  /*16740*/  LDSM.16.M88.4 R24, [R29+UR6+0x10380] ;  /* 0x010380061d18783b */ /* 0x0000680008000200 */
[----:B------:R-:W-:Y:S01]  /*16750*/  STL [R1+0x1e88], R0 ;  /* 0x001e880001007387 */ /* 0x000fe20000100800 */
[----:B0-----:R-:W-:-:S03]  /*16760*/  LOP3.LUT R29, R3, 0x20, RZ, 0x3c, !PT ;  /* 0x00000020031d7812 */ /* 0x001fc600078e3cff */
[----:B------:R-:W-:Y:S04]  /*16770*/  STL [R1+0x1e84], R28 ;  /* 0x001e841c01007387 */ /* 0x000fe80000100800 */
[----:B-1----:R-:W-:Y:S04]  /*16780*/  STL.64 [R1+0x50], R24 ;  /* 0x0000501801007387 */ /* 0x002fe80000100a00 */
[----:B------:R-:W-:Y:S04]  /*16790*/  STL.64 [R1+0x58], R26 ;  /* 0x0000581a01007387 */ /* 0x000fe80000100a00 */
[----:B------:R-:W0:Y:S01]  /*167a0*/  LDSM.16.MT88.4 R24, [R29+UR6+0x27800] ;  /* 0x027800061d18783b */ /* 0x000e220008004200 */
[----:B------:R-:W-:-:S02]  /*167b0*/  MOV R5, R2 ;  /* 0x0000000200057202 */ /* 0x000fc40000000f00 */
[----:B0-----:R-:W-:Y:S01]  /*167c0*/  MOV R28, R26 ;  /* 0x0000001a001c7202 */ /* 0x001fe20000000f00 */
[----:B------:R0:W-:Y:S01]  /*167d0*/  STL [R1+0x10], R24 ;  /* 0x0000101801007387 */ /* 0x0001e20000100800 */
[----:B------:R-:W-:Y:S01]  /*167e0*/  MOV R2, R27 ;  /* 0x0000001b00027202 */ /* 0x000fe20000000f00 */
[----:B------:R-:W-:Y:S02]  /*167f0*/  IMAD.MOV.U32 R0, RZ, RZ, R25 ;  /* 0x000000ffff007224 */ /* 0x000fe400078e0019 */
[----:B------:R-:W2:Y:S04]  /*16800*/  LDL.LU.64 R26, [R1+0x1ed0] ;  /* 0x001ed000011a7983 */ /* 0x000ea80000300a00 */
[----:B0-----:R-:W2:Y:S02]  /*16810*/  LDL.LU.64 R24, [R1+0x1ec8] ;  /* 0x001ec80001187983 */ /* 0x001ea40000300a00 */
[----:B--2---:R-:W-:Y:S02]  /*16820*/  HMMA.16816.F32.BF16 R24, R12, R4, R24 ;  /* 0x000000040c18723c */ /* 0x004fe40000041818 */
[----:B------:R-:W3:Y:S04]  /*16830*/  LDL.LU.64 R14, [R1+0x1ec0] ;  /* 0x001ec000010e7983 */ /* 0x000ee80000300a00 */
[----:B------:R-:W3:-:S13]  /*16840*/  LDL.LU.64 R12, [R1+0x1eb8] ;  /* 0x001eb800010c7983 */ /* 0x000eda0000300a00 */
[----:B------:R-:W-:Y:S01]  /*16850*/  IMAD.MOV.U32 R22, RZ, RZ, R24 ;  /* 0x000000ffff167224 */ /* 0x000fe200078e0018 */
[----:B------:R-:W-:Y:S01]  /*16860*/  MOV R23, R25 ;  /* 0x0000001900177202 */ /* 0x000fe20000000f00 */
[----:B------:R-:W-:Y:S01]  /*16870*/  IMAD.MOV.U32 R4, RZ, RZ, R27 ;  /* 0x000000ffff047224 */ /* 0x000fe200078e001b */
[----:B------:R-:W-:Y:S02]  /*16880*/  MOV R5, R26 ;  /* 0x0000001a00057202 */ /* 0x000fe40000000f00 */
[----:B---3--:R-:W-:Y:S01]  /*16890*/  HMMA.16816.F32.BF16 R24, R12, R18, R8 ;  /* 0x000000120c18723c */ /* 0x008fe20000041808 */
[----:B------:R-:W-:Y:S02]  /*168a0*/  MOV R9, R18 ;  /* 0x0000001200097202 */ /* 0x000fe40000000f00 */
[----:B------:R-:W-:Y:S02]  /*168b0*/  MOV R8, R19 ;  /* 0x0000001300087202 */ /* 0x000fe40000000f00 */
[----:B------:R-:W2:Y:S04]  /*168c0*/  LDL.LU.64 R18, [R1+0x1eb0] ;  /* 0x001eb00001127983 */ /* 0x000ea80000300a00 */
[----:B------:R-:W2:Y:S10]  /*168d0*/  LDL.LU.64 R16, [R1+0x1ea8] ;  /* 0x001ea80001107983 */ /* 0x000eb40000300a00 */
[----:B------:R0:W-:Y:S04]  /*168e0*/  STL.64 [R1+0x1e78], R26 ;  /* 0x001e781a01007387 */ /* 0x0001e80000100a00 */
[----:B------:R1:W-:Y:S01]  /*168f0*/  STL.64 [R1+0x1e70], R24 ;  /* 0x001e701801007387 */ /* 0x0003e20000100a00 */
[----:B0-----:R-:W-:-:S02]  /*16900*/  MOV R26, R5 ;  /* 0x00000005001a7202 */ /* 0x001fc40000000f00 */
[----:B------:R-:W-:Y:S02]  /*16910*/  MOV R27, R4 ;  /* 0x00000004001b7202 */ /* 0x000fe40000000f00 */
[----:B-1----:R-:W-:Y:S01]  /*16920*/  MOV R24, R22 ;  /* 0x0000001600187202 */ /* 0x002fe20000000f00 */
[----:B------:R-:W-:Y:S01]  /*16930*/  IMAD.MOV.U32 R25, RZ, RZ, R23 ;  /* 0x000000ffff197224 */ /* 0x000fe200078e0017 */
[----:B------:R-:W3:Y:S04]  /*16940*/  LDL.LU R22, [R1+0x1ea4] ;  /* 0x001ea40001167983 */ /* 0x000ee80000300800 */
[----:B------:R-:W3:Y:S04]  /*16950*/  LDL.LU R23, [R1+0x1ea0] ;  /* 0x001ea00001177983 */ /* 0x000ee80000300800 */
[----:B------:R-:W-:Y:S04]  /*16960*/  STL.64 [R1+0x1e98], R26 ;  /* 0x001e981a01007387 */ /* 0x000fe80000100a00 */
[----:B------:R0:W-:Y:S04]  /*16970*/  STL.64 [R1+0x1e90], R24 ;  /* 0x001e901801007387 */ /* 0x0001e80000100a00 */
[----:B0-----:R-:W4:Y:S04]  /*16980*/  LDL.LU.64 R24, [R1+0x30] ;  /* 0x0000300001187983 */ /* 0x001f280000300a00 */
[----:B------:R-:W3:Y:S01]  /*16990*/  LDL.LU.64 R26, [R1+0x38] ;  /* 0x00003800011a7983 */ /* 0x000ee20000300a00 */
[----:B------:R-:W-:Y:S01]  /*169a0*/  IMAD.MOV.U32 R10, RZ, RZ, R9 ;  /* 0x000000ffff0a7224 */ /* 0x000fe200078e0009 */
[----:B------:R-:W-:Y:S01]  /*169b0*/  MOV R11, R8 ;  /* 0x00000008000b7202 */ /* 0x000fe20000000f00 */
[----:B--2---:R-:W-:-:S15]  /*169c0*/  HMMA.16816.F32.BF16 R16, R12, R6, R16 ;  /* 0x000000060c10723c */ /* 0x004fde0000041810 */
[----:B------:R-:W-:-:S04]  /*169d0*/  NOP ;  /* 0x0000000000007918 */ /* 0x000fc80000000000 */
[----:B------:R-:W-:Y:S01]  /*169e0*/  IMAD.MOV.U32 R13, RZ, RZ, R16 ;  /* 0x000000ffff0d7224 */ /* 0x000fe200078e0010 */
[----:B------:R-:W-:Y:S02]  /*169f0*/  MOV R12, R17 ;  /* 0x00000011000c7202 */ /* 0x000fe40000000f00 */
[----:B----4-:R-:W-:Y:S02]  /*16a00*/  MOV R17, R24 ;  /* 0x0000001800117202 */ /* 0x010fe40000000f00 */
[----:B------:R-:W-:Y:S01]  /*16a10*/  MOV R16, R25 ;  /* 0x0000001900107202 */ /* 0x000fe20000000f00 */
[----:B---3--:R-:W-:Y:S01]  /*16a20*/  HMMA.16816.F32.BF16 R8, R24, R10, R20 ;  /* 0x0000000a1808723c */ /* 0x008fe20000041814 */
[----:B------:R-:W-:Y:S01]  /*16a30*/  IMAD.MOV.U32 R15, RZ, RZ, R26 ;  /* 0x000000ffff0f7224 */ /* 0x000fe200078e001a */
[----:B------:R-:W-:Y:S02]  /*16a40*/  MOV R14, R27 ;  /* 0x0000001b000e7202 */ /* 0x000fe40000000f00 */
[----:B------:R-:W2:Y:S04]  /*16a50*/  LDL.LU.64 R26, [R1+0x1e98] ;  /* 0x001e9800011a7983 */ /* 0x000ea80000300a00 */
[----:B------:R-:W2:Y:S01]  /*16a60*/  LDL.LU.64 R24, [R1+0x1e90] ;  /* 0x001e900001187983 */ /* 0x000ea20000300a00 */
[----:B------:R-:W-:-:S02]  /*16a70*/  MOV R22, R15 ;  /* 0x0000000f00167202 */ /* 0x000fc40000000f00 */
[----:B------:R-:W-:-:S08]  /*16a80*/  MOV R23, R14 ;  /* 0x0000000e00177202 */ /* 0x000fd00000000f00 */
[----:B------:R-:W-:Y:S04]  /*16a90*/  STL.64 [R1+0x1e58], R10 ;  /* 0x001e580a01007387 */ /* 0x000fe80000100a00 */
[----:B------:R0:W-:Y:S01]  /*16aa0*/  STL.64 [R1+0x1e50], R8 ;  /* 0x001e500801007387 */ /* 0x0001e20000100a00 */
[----:B------:R-:W-:Y:S01]  /*16ab0*/  MOV R5, R18 ;  /* 0x0000001200057202 */ /* 0x000fe20000000f00 */
[----:B------:R-:W-:Y:S01]  /*16ac0*/  IMAD.MOV.U32 R4, RZ, RZ, R19 ;  /* 0x000000ffff047224 */ /* 0x000fe200078e0013 */
[----:B------:R-:W-:Y:S01]  /*16ad0*/  MOV R20, R17 ;  /* 0x0000001100147202 */ /* 0x000fe20000000f00 */
[----:B------:R-:W-:Y:S02]  /*16ae0*/  IMAD.MOV.U32 R21, RZ, RZ, R16 ;  /* 0x000000ffff157224 */ /* 0x000fe400078e0010 */
[----:B------:R-:W-:Y:S01]  /*16af0*/  LDSM.16.MT88.4 R16, [R29+UR6+0x27c00] ;  /* 0x027c00061d10783b */ /* 0x000fe20008004200 */
[----:B0-----:R-:W-:Y:S01]  /*16b00*/  IMAD.MOV.U32 R8, RZ, RZ, R13 ;  /* 0x000000ffff087224 */ /* 0x001fe200078e000d */
[----:B------:R-:W-:-:S02]  /*16b10*/  MOV R9, R12 ;  /* 0x0000000c00097202 */ /* 0x000fc40000000f00 */
[----:B------:R-:W0:Y:S01]  /*16b20*/  LDSM.16.MT88.4 R12, [R3+UR6+0x27c00] ;  /* 0x027c0006030c783b */ /* 0x000e220008004200 */
[----:B------:R-:W-:Y:S01]  /*16b30*/  MOV R10, R5 ;  /* 0x00000005000a7202 */ /* 0x000fe20000000f00 */
[----:B------:R-:W-:Y:S02]  /*16b40*/  IMAD.MOV.U32 R11, RZ, RZ, R4 ;  /* 0x000000ffff0b7224 */ /* 0x000fe400078e0004 */
[----:B0-----:R0:W-:Y:S04]  /*16b50*/  STL.64 [R1+0x1e38], R14 ;  /* 0x001e380e01007387 */ /* 0x0011e80000100a00 */
[----:B------:R1:W-:Y:S01]  /*16b60*/  STL.64 [R1+0x1e30], R12 ;  /* 0x001e300c01007387 */ /* 0x0003e20000100a00 */
[----:B0-----:R-:W-:Y:S01]  /*16b70*/  MOV R14, R28 ;  /* 0x0000001c000e7202 */ /* 0x001fe20000000f00 */
[----:B------:R-:W-:-:S02]  /*16b80*/  IMAD.MOV.U32 R15, RZ, RZ, R2 ;  /* 0x000000ffff0f7224 */ /* 0x000fc400078e0002 */
[----:B-1----:R-:W3:Y:S01]  /*16b90*/  LDL.LU R12, [R1+0x10] ;  /* 0x00001000010c7983 */ /* 0x002ee20000300800 */
[----:B------:R-:W-:-:S03]  /*16ba0*/  MOV R13, R0 ;  /* 0x00000000000d7202 */ /* 0x000fc60000000f00 */
[----:B------:R-:W4:Y:S04]  /*16bb0*/  LDL.LU R0, [R1+0x1e88] ;  /* 0x001e880001007983 */ /* 0x000f280000300800 */
[----:B------:R-:W5:Y:S04]  /*16bc0*/  LDL.LU R28, [R1+0x1e84] ;  /* 0x001e8400011c7983 */ /* 0x000f680000300800 */
[----:B------:R-:W3:Y:S04]  /*16bd0*/  LDL.LU R2, [R1+0x1e80] ;  /* 0x001e800001027983 */ /* 0x000ee80000300800 */
[----:B------:R-:W-:Y:S04]  /*16be0*/  STL.64 [R1+0x1e28], R18 ;  /* 0x001e281201007387 */ /* 0x000fe80000100a00 */
[----:B------:R0:W-:Y:S04]  /*16bf0*/  STL.64 [R1+0x1e20], R16 ;  /* 0x001e201001007387 */ /* 0x0001e80000100a00 */
[----:B0-----:R-:W3:Y:S04]  /*16c00*/  LDL.LU.64 R16, [R1+0x50] ;  /* 0x0000500001107983 */ /* 0x001ee80000300a00 */
[----:B------:R-:W3:Y:S01]  /*16c10*/  LDL.LU.64 R18, [R1+0x58] ;  /* 0x0000580001127983 */ /* 0x000ee20000300a00 */
[----:B--2---:R-:W-:Y:S03]  /*16c20*/  HMMA.16816.F32.BF16 R20, R20, R6, R24 ;  /* 0x000000061414723c */ /* 0x004fe60000041818 */
[----:B------:R-:W2:Y:S04]  /*16c30*/  LDL.LU.64 R26, [R1+0x1e78] ;  /* 0x001e7800011a7983 */ /* 0x000ea80000300a00 */
[----:B------:R-:W2:Y:S04]  /*16c40*/  LDL.LU.64 R24, [R1+0x1e70] ;  /* 0x001e700001187983 */ /* 0x000ea80000300a00 */
[----:B------:R-:W2:Y:S04]  /*16c50*/  LDL.LU.64 R6, [R1+0x1e68] ;  /* 0x001e680001067983 */ /* 0x000ea80000300a00 */
[----:B------:R-:W2:Y:S04]  /*16c60*/  LDL.LU.64 R4, [R1+0x1e60] ;  /* 0x001e600001047983 */ /* 0x000ea80000300a00 */
[----:B------:R-:W-:Y:S04]  /*16c70*/  STL.64 [R1+0x1e48], R22 ;  /* 0x001e481601007387 */ /* 0x000fe80000100a00 */
[----:B------:R0:W-:Y:S04]  /*16c80*/  STL.64 [R1+0x1e40], R20 ;  /* 0x001e401401007387 */ /* 0x0001e80000100a00 */
[----:B0-----:R-:W2:Y:S04]  /*16c90*/  LDL.LU R20, [R1+0x40] ;  /* 0x0000400001147983 */ /* 0x001ea80000300800 */
[----:B------:R-:W2:Y:S01]  /*16ca0*/  LDL.LU R21, [R1+0x44] ;  /* 0x0000440001157983 */ /* 0x000ea20000300800 */
[----:B------:R-:W-:Y:S01]  /*16cb0*/  BAR.SYNC.DEFER_BLOCKING 0x0 ;  /* 0x0000000000007b1d */ /* 0x000fe20000010000 */
[C---:B--2---:R-:W-:Y:S08]  /*16cc0*/  HMMA.16816.F32.BF16 R24, R4.reuse, R20, R24 ;  /* 0x000000140418723c */ /* 0x044ff00000041818 */
[----:B---3--:R-:W-:Y:S01]  /*16cd0*/  HMMA.16816.F32.BF16 R4, R4, R16, R8 ;  /* 0x000000100404723c */ /* 0x008fe20000041808 */
[----:B------:R-:W2:Y:S04]  /*16ce0*/  LDL.LU.64 R10, [R1+0x1e58] ;  /* 0x001e5800010a7983 */ /* 0x000ea80000300a00 */
[----:B------:R-:W2:Y:S04]  /*16cf0*/  LDL.LU.64 R8, [R1+0x1e50] ;  /* 0x001e500001087983 */ /* 0x000ea80000300a00 */
[----:B------:R-:W3:Y:S01]  /*16d00*/  LDL.LU.64 R22, [R1+0x1e48] ;  /* 0x001e480001167983 */ /* 0x000ee20000300a00 */
[C---:B--2---:R-:W-:Y:S03]  /*16d10*/  HMMA.16816.F32.BF16 R8, R12.reuse, R20, R8 ;  /* 0x000000140c08723c */ /* 0x044fe60000041808 */
[----:B------:R-:W3:Y:S05]  /*16d20*/  LDL.LU.64 R20, [R1+0x1e40] ;  /* 0x001e400001147983 */ /* 0x000eea0000300a00 */
[----:B---3--:R-:W-:Y:S01]  /*16d30*/  HMMA.16816.F32.BF16 R20, R12, R16, R20 ;  /* 0x000000100c14723c */ /* 0x008fe20000041814 */
[----:B------:R-:W2:Y:S04]  /*16d40*/  LDL.LU.64 R14, [R1+0x1e38] ;  /* 0x001e3800010e7983 */ /* 0x000ea80000300a00 */
[----:B------:R-:W2:Y:S01]  /*16d50*/  LDL.LU.64 R12, [R1+0x1e30] ;  /* 0x001e3000010c7983 */ /* 0x000ea20000300a00 */
[----:B------:R-:W-:-:S13]  /*16d60*/  IMAD.MOV.U32 R3, RZ, RZ, R18 ;  /* 0x000000ffff037224 */ /* 0x000fda00078e0012 */
[----:B------:R4:W-:Y:S04]  /*16d70*/  STL.64 [R1+0x1e18], R22 ;  /* 0x001e181601007387 */ /* 0x0009e80000100a00 */
[----:B------:R0:W-:Y:S01]  /*16d80*/  STL.64 [R1+0x1e10], R20 ;  /* 0x001e101401007387 */ /* 0x0001e20000100a00 */
[----:B----4-:R-:W-:Y:S02]  /*16d90*/  MOV R23, R0 ;  /* 0x0000000000177202 */ /* 0x010fe40000000f00 */
[----:B------:R-:W-:Y:S01]  /*16da0*/  MOV R0, R19 ;  /* 0x0000001300007202 */ /* 0x000fe20000000f00 */
[----:B--2---:R-:W-:Y:S01]  /*16db0*/  HMMA.16816.F32.BF16 R4, R12, R18, R4 ;  /* 0x000000120c04723c */ /* 0x004fe20000041804 */
[----:B------:R-:W2:Y:S04]  /*16dc0*/  LDL.LU.64 R18, [R1+0x1e28] ;  /* 0x001e280001127983 */ /* 0x000ea80000300a00 */
[----:B------:R-:W2:Y:S01]  /*16dd0*/  LDL.LU.64 R16, [R1+0x1e20] ;  /* 0x001e200001107983 */ /* 0x000ea20000300a00 */
[----:B-----5:R-:W-:-:S07]  /*16de0*/  MOV R22, R28 ;  /* 0x0000001c00167202 */ /* 0x020fce0000000f00 */
[-C--:B------:R-:W-:Y:S08]  /*16df0*/  HMMA.16816.F32.BF16 R24, R12, R22.reuse, R24 ;  /* 0x000000160c18723c */ /* 0x080ff00000041818 */
[----:B--2---:R-:W-:Y:S01]  /*16e00*/  HMMA.16816.F32.BF16 R8, R16, R22, R8 ;  /* 0x000000161008723c */ /* 0x004fe20000041808 */
[----:B------:R-:W2:Y:S04]  /*16e10*/  LDL.LU.64 R22, [R1+0x1e18] ;  /* 0x001e180001167983 */ /* 0x000ea80000300a00 */
[----:B0-----:R-:W2:Y:S01]  /*16e20*/  LDL.LU.64 R20, [R1+0x1e10] ;  /* 0x001e100001147983 */ /* 0x001ea20000300a00 */
[----:B------:R-:W-:Y:S01]  /*16e30*/  MOV R14, R3 ;  /* 0x00000003000e7202 */ /* 0x000fe20000000f00 */
[----:B------:R-:W-:-:S04]  /*16e40*/  IMAD.MOV.U32 R15, RZ, RZ, R0 ;  /* 0x000000ffff0f7224 */ /* 0x000fc800078e0000 */
[----:B------:R-:W-:Y:S01]  /*16e50*/  FMUL R12, R26, UR9 ;  /* 0x000000091a0c7c20 */ /* 0x000fe20008400000 */
[----:B------:R-:W-:-:S07]  /*16e60*/  FMUL R3, R24, UR9 ;  /* 0x0000000918037c20 */ /* 0x000fce0008400000 */
[----:B------:R-:W-:Y:S01]  /*16e70*/  FMUL R13, R8, UR9 ;  /* 0x00000009080d7c20 */ /* 0x000fe20008400000 */
[----:B------:R-:W0:Y:S02]  /*16e80*/  S2R R0, SR_TID.X ;  /* 0x0000000000007919 */ /* 0x000e240000002100 */
[----:B0-----:R-:W-:Y:S01]  /*16e90*/  LOP3.LUT R29, R0, 0xff, RZ, 0xc0, !PT ;  /* 0x000000ff001d7812 */ /* 0x001fe200078ec0ff */
[----:B--2---:R-:W-:Y:S01]  /*16ea0*/  HMMA.16816.F32.BF16 R20, R16, R14, R20 ;  /* 0x0000000e1014723c */ /* 0x004fe20000041814 */
[----:B------:R-:W-:Y:S01]  /*16eb0*/  FMUL R16, R27, UR9 ;  /* 0x000000091b107c20 */ /* 0x000fe20008400000 */
[----:B------:R-:W-:Y:S01]  /*16ec0*/  FMUL R17, R6, UR9 ;  /* 0x0000000906117c20 */ /* 0x000fe20008400000 */
[----:B------:R-:W-:Y:S01]  /*16ed0*/  FMUL R14, R9, UR9 ;  /* 0x00000009090e7c20 */ /* 0x000fe20008400000 */
[----:B------:R-:W-:Y:S01]  /*16ee0*/  FMUL R18, R25, UR9 ;  /* 0x0000000919127c20 */ /* 0x000fe20008400000 */
[----:B------:R-:W-:Y:S02]  /*16ef0*/  FMUL R19, R4, UR9 ;  /* 0x0000000904137c20 */ /* 0x000fe40008400000 */
[----:B------:R-:W-:Y:S01]  /*16f00*/  FMNMX3 R12, R12, R16, R17, !PT ;  /* 0x000000100c0c7276 */ /* 0x000fe20007800011 */
[----:B------:R-:W-:-:S02]  /*16f10*/  FMUL R17, R5, UR9 ;  /* 0x0000000905117c20 */ /* 0x000fc40008400000 */
[----:B------:R-:W-:-:S09]  /*16f20*/  FMNMX3 R3, R3, R18, R19, !PT ;  /* 0x0000001203037276 */ /* 0x000fd20007800013 */
[----:B------:R-:W-:Y:S01]  /*16f30*/  FMUL R15, R20, UR9 ;  /* 0x00000009140f7c20 */ /* 0x000fe20008400000 */
[----:B------:R-:W-:-:S04]  /*16f40*/  FMUL R16, R22, UR9 ;  /* 0x0000000916107c20 */ /* 0x000fc80008400000 */
[----:B------:R-:W-:Y:S01]  /*16f50*/  FMNMX3 R13, R13, R14, R15, !PT ;  /* 0x0000000e0d0d7276 */ /* 0x000fe2000780000f */
[----:B------:R-:W-:Y:S01]  /*16f60*/  FMUL R14, R10, UR9 ;  /* 0x000000090a0e7c20 */ /* 0x000fe20008400000 */
[----:B------:R-:W-:Y:S01]  /*16f70*/  FMUL R15, R11, UR9 ;  /* 0x000000090b0f7c20 */ /* 0x000fe20008400000 */
[----:B------:R-:W-:Y:S01]  /*16f80*/  FMUL R18, R7, UR9 ;  /* 0x0000000907127c20 */ /* 0x000fe20008400000 */
[----:B------:R-:W-:Y:S01]  /*16f90*/  FMUL R28, R23, UR9 ;  /* 0x00000009171c7c20 */ /* 0x000fe20008400000 */
[----:B------:R-:W-:Y:S02]  /*16fa0*/  FMNMX R3, R17, R3, !PT ;  /* 0x0000000311037209 */ /* 0x000fe40007800000 */
[----:B------:R-:W-:Y:S02]  /*16fb0*/  FMNMX3 R14, R14, R15, R16, !PT ;  /* 0x0000000f0e0e7276 */ /* 0x000fe40007800010 */
[----:B------:R-:W-:Y:S02]  /*16fc0*/  FMNMX R12, R18, R12, !PT ;  /* 0x0000000c120c7209 */ /* 0x000fe40007800000 */
[----:B------:R-:W-:Y:S01]  /*16fd0*/  FMNMX R14, R28, R14, !PT ;  /* 0x0000000e1c0e7209 */ /* 0x000fe20007800000 */
[----:B------:R-:W0:Y:S04]  /*16fe0*/  SHFL.BFLY PT, R18, R3, 0x2, 0x1f ;  /* 0x0c401f0003127f89 */ /* 0x000e2800000e0000 */
[----:B------:R-:W1:Y:S01]  /*16ff0*/  SHFL.BFLY PT, R15, R14, 0x2, 0x1f ;  /* 0x0c401f000e0f7f89 */ /* 0x000e6200000e0000 */
[----:B------:R-:W-:Y:S01]  /*17000*/  FMUL R19, R21, UR9 ;  /* 0x0000000915137c20 */ /* 0x000fe20008400000 */
[----:B------:R-:W-:-:S02]  /*17010*/  SHF.L.U32 R28, R2, 0x3, RZ ;  /* 0x00000003021c7819 */ /* 0x000fc400000006ff */
[----:B0-----:R-:W-:Y:S02]  /*17020*/  FMNMX R3, R3, R18, !PT ;  /* 0x0000001203037209 */ /* 0x001fe40007800000 */
[----:B-1----:R-:W-:-:S03]  /*17030*/  FMNMX R14, R14, R15, !PT ;  /* 0x0000000f0e0e7209 */ /* 0x002fc60007800000 */
[----:B------:R-:W0:Y:S01]  /*17040*/  SHFL.BFLY PT, R15, R3, 0x1, 0x1f ;  /* 0x0c201f00030f7f89 */ /* 0x000e2200000e0000 */
[----:B------:R-:W-:Y:S02]  /*17050*/  FMNMX R13, R19, R13, !PT ;  /* 0x0000000d130d7209 */ /* 0x000fe40007800000 */
[----:B------:R-:W-:Y:S02]  /*17060*/  SHF.R.U32.HI R19, RZ, 0x3, R29 ;  /* 0x00000003ff137819 */ /* 0x000fe4000001161d */
[----:B------:R-:W-:Y:S02]  /*17070*/  LOP3.LUT R0, R28, 0xe0, RZ, 0xc0, !PT ;  /* 0x000000e01c007812 */ /* 0x000fe400078ec0ff */
[----:B------:R-:W-:Y:S02]  /*17080*/  LOP3.LUT R19, R19, 0x1c, RZ, 0xc0, !PT ;  /* 0x0000001c13137812 */ /* 0x000fe400078ec0ff */
[----:B------:R-:W-:-:S05]  /*17090*/  IADD3 R28, PT, PT, R0, UR6, RZ ;  /* 0x00000006001c7c10 */ /* 0x000fca000fffe0ff */
[----:B------:R-:W-:Y:S01]  /*170a0*/  IMAD.IADD R19, R28, 0x1, R19 ;  /* 0x000000011c137824 */ /* 0x000fe200078e0213 */
[----:B0-----:R-:W-:-:S05]  /*170b0*/  FMNMX R3, R3, R15, !PT ;  /* 0x0000000f03037209 */ /* 0x001fca0007800000 */
[----:B------:R0:W-:Y:S02]  /*170c0*/  @!P1 STS [R19], R3 ;  /* 0x0000000313009388 */ /* 0x0001e40000000800 */
[----:B0-----:R-:W-:Y:S02]  /*170d0*/  LEA R3, R29, UR6, 0x2 ;  /* 0x000000061d037c11 */ /* 0x001fe4000f8e10ff */
[----:B------:R-:W2:Y:S04]  /*170e0*/  LDL.LU R29, [R1+0x51c] ;  /* 0x00051c00011d7983 */ /* 0x000ea80000300800 */
[----:B------:R-:W0:Y:S04]  /*170f0*/  SHFL.BFLY PT, R17, R12, 0x2, 0x1f ;  /* 0x0c401f000c117f89 */ /* 0x000e2800000e0000 */
[----:B------:R-:W1:Y:S04]  /*17100*/  SHFL.BFLY PT, R16, R13, 0x2, 0x1f ;  /* 0x0c401f000d107f89 */ /* 0x000e6800000e0000 */
[----:B------:R-:W3:Y:S01]  /*17110*/  SHFL.BFLY PT, R18, R14, 0x1, 0x1f ;  /* 0x0c201f000e127f89 */ /* 0x000ee200000e0000 */
[----:B0-----:R-:W-:-:S02]  /*17120*/  FMNMX R12, R12, R17, !PT ;  /* 0x000000110c0c7209 */ /* 0x001fc40007800000 */
[----:B-1----:R-:W-:-:S03]  /*17130*/  FMNMX R13, R13, R16, !PT ;  /* 0x000000100d0d7209 */ /* 0x002fc60007800000 */
[----:B------:R-:W0:Y:S04]  /*17140*/  SHFL.BFLY PT, R16, R12, 0x1, 0x1f ;  /* 0x0c201f000c107f89 */ /* 0x000e2800000e0000 */
[----:B------:R-:W1:Y:S01]  /*17150*/  SHFL.BFLY PT, R17, R13, 0x1, 0x1f ;  /* 0x0c201f000d117f89 */ /* 0x000e6200000e0000 */
[----:B---3--:R-:W-:-:S05]  /*17160*/  FMNMX R14, R14, R18, !PT ;  /* 0x000000120e0e7209 */ /* 0x008fca0007800000 */
[----:B------:R-:W-:Y:S01]  /*17170*/  @!P1 STS [R19+0x300], R14 ;  /* 0x0003000e13009388 */ /* 0x000fe20000000800 */
[----:B0-----:R-:W-:Y:S02]  /*17180*/  FMNMX R12, R12, R16, !PT ;  /* 0x000000100c0c7209 */ /* 0x001fe40007800000 */
[----:B-1----:R-:W-:-:S03]  /*17190*/  FMNMX R13, R13, R17, !PT ;  /* 0x000000110d0d7209 */ /* 0x002fc60007800000 */
[----:B------:R-:W-:Y:S04]  /*171a0*/  @!P1 STS [R19+0x100], R12 ;  /* 0x0001000c13009388 */ /* 0x000fe80000000800 */
[----:B------:R-:W-:Y:S01]  /*171b0*/  @!P1 STS [R19+0x200], R13 ;  /* 0x0002000d13009388 */ /* 0x000fe20000000800 */
[----:B------:R-:W-:Y:S06]  /*171c0*/  BAR.SYNC.DEFER_BLOCKING 0x0 ;  /* 0x0000000000007b1d */ /* 0x000fec0000010000 */
[----:B------:R-:W3:Y:S04]  /*171d0*/  LDL.LU R17, [R1+0x528] ;  /* 0x0005280001117983 */ /* 0x000ee80000300800 */
[----:B------:R-:W0:Y:S04]  /*171e0*/  LDS R12, [R3] ;  /* 0x00000000030c7984 */ /* 0x000e280000000800 */
[----:B0-----:R-:W0:Y:S02]  /*171f0*/  SHFL.BFLY PT, R13, R12, 0x4, 0x1f ;  /* 0x0c801f000c0d7f89 */ /* 0x001e2400000e0000 */
[----:B0-----:R-:W-:-:S05]  /*17200*/  FMNMX R13, R12, R13, !PT ;  /* 0x0000000d0c0d7209 */ /* 0x001fca0007800000 */
[----:B------:R-:W0:Y:S02]  /*17210*/  SHFL.BFLY PT, R12, R13, 0x2, 0x1f ;  /* 0x0c401f000d0c7f89 */ /* 0x000e2400000e0000 */
[----:B0-----:R-:W-:-:S05]  /*17220*/  FMNMX R12, R13, R12, !PT ;  /* 0x0000000c0d0c7209 */ /* 0x001fca0007800000 */
[----:B------:R-:W0:Y:S02]  /*17230*/  SHFL.BFLY PT, R13, R12, 0x1, 0x1f ;  /* 0x0c201f000c0d7f89 */ /* 0x000e2400000e0000 */
[----:B0-----:R-:W-:-:S05]  /*17240*/  FMNMX R13, R12, R13, !PT ;  /* 0x0000000d0c0d7209 */ /* 0x001fca0007800000 */
[----:B------:R-:W-:Y:S01]  /*17250*/  @!P0 STS [R3], R13 ;  /* 0x0000000d03008388 */ /* 0x000fe20000000800 */
[----:B------:R-:W-:Y:S06]  /*17260*/  BAR.SYNC.DEFER_BLOCKING 0x0 ;  /* 0x0000000000007b1d */ /* 0x000fec0000010000 */
[----:B------:R-:W2:Y:S04]  /*17270*/  LDS R12, [R0+UR6] ;  /* 0x00000006000c7984 */ /* 0x000ea80008000800 */
[----:B------:R-:W-:Y:S04]  /*17280*/  STL [R1+0x1e08], R19 ;  /* 0x001e081301007387 */ /* 0x000fe80000100800 */
[----:B------:R0:W-:Y:S04]  /*17290*/  STL [R1+0x1e0c], R3 ;  /* 0x001e0c0301007387 */ /* 0x0001e80000100800 */
[----:B------:R-:W3:Y:S01]  /*172a0*/  LDS R13, [R0+UR6+0x100] ;  /* 0x00010006000d7984 */ /* 0x000ee20008000800 */
[----:B--2---:R-:W-:-:S03]  /*172b0*/  FMNMX R18, R12, R29, !PT ;  /* 0x0000001d0c127209 */ /* 0x004fc60007800000 */
[----:B------:R-:W1:Y:S02]  /*172c0*/  LDS R12, [R0+UR6+0x200] ;  /* 0x00020006000c7984 */ /* 0x000e640008000800 */
[----:B------:R-:W-:Y:S02]  /*172d0*/  FFMA R14, R24, UR9, -R18 ;  /* 0x00000009180e7c23 */ /* 0x000fe40008000812 */
[----:B------:R-:W-:Y:S04]  /*172e0*/  STL [R1+0x2d4], R18 ;  /* 0x0002d41201007387 */ /* 0x000fe80000100800 */
[----:B------:R-:W1:Y:S01]  /*172f0*/  LDL R24, [R1+0x52c] ;  /* 0x00052c0001187983 */ /* 0x000e620000100800 */
[----:B------:R-:W-:-:S04]  /*17300*/  FMUL R14, R14, 1.4426950216293334961 ;  /* 0x3fb8aa3b0e0e7820 */ /* 0x000fc80000400000 */
[----:B0-----:R-:W0:Y:S01]  /*17310*/  MUFU.EX2 R3, R14 ;  /* 0x0000000e00037308 */ /* 0x001e220000000800 */
[----:B------:R-:W-:-:S04]  /*17320*/  FFMA R15, R25, UR9, -R18 ;  /* 0x00000009190f7c23 */ /* 0x000fc80008000812 */
[----:B------:R-:W-:Y:S01]  /*17330*/  FMUL R15, R15, 1.4426950216293334961 ;  /* 0x3fb8aa3b0f0f7820 */ /* 0x000fe20000400000 */
[----:B0-----:R0:W-:Y:S01]  /*17340*/  STL [R1+0x518], R3 ;  /* 0x0005180301007387 */ /* 0x0011e20000100800 */
[--C-:B------:R-:W-:Y:S01]  /*17350*/  FFMA R14, R4, UR9, -R18.reuse ;  /* 0x00000009040e7c23 */ /* 0x100fe20008000812 */
[----:B------:R-:W-:Y:S02]  /*17360*/  FFMA R5, R5, UR9, -R18 ;  /* 0x0000000905057c23 */ /* 0x000fe40008000812 */
[----:B------:R2:W4:Y:S01]  /*17370*/  LDS R4, [R0+UR6+0x300] ;  /* 0x0003000600047984 */ /* 0x0005220008000800 */
[----:B0-----:R-:W0:Y:S01]  /*17380*/  MUFU.EX2 R3, R15 ;  /* 0x0000000f00037308 */ /* 0x001e220000000800 */
[----:B------:R-:W-:Y:S01]  /*17390*/  FMUL R14, R14, 1.4426950216293334961 ;  /* 0x3fb8aa3b0e0e7820 */ /* 0x000fe20000400000 */
[----:B------:R-:W-:-:S06]  /*173a0*/  FMUL R5, R5, 1.4426950216293334961 ;  /* 0x3fb8aa3b05057820 */ /* 0x000fcc0000400000 */
[----:B------:R5:W2:Y:S01]  /*173b0*/  MUFU.EX2 R25, R14 ;  /* 0x0000000e00197308 */ /* 0x000aa20000000800 */
[----:B0-----:R-:W-:Y:S04]  /*173c0*/  STL [R1+0x514], R3 ;  /* 0x0005140301007387 */ /* 0x001fe80000100800 */
[----:B-----5:R-:W4:Y:S03]  /*173d0*/  LDL R14, [R1+0x530] ;  /* 0x00053000010e7983 */ /* 0x020f260000100800 */
[----:B------:R0:W5:Y:S01]  /*173e0*/  MUFU.EX2 R15, R5 ;  /* 0x00000005000f7308 */ /* 0x0001620000000800 */
[----:B---3--:R-:W-:-:S05]  /*173f0*/  FMNMX R16, R13, R17, !PT ;  /* 0x000000110d107209 */ /* 0x008fca0007800000 */
[----:B------:R-:W-:-:S04]  /*17400*/  FFMA R13, R26, UR9, -R16 ;  /* 0x000000091a0d7c23 */ /* 0x000fc80008000810 */
[----:B0-----:R-:W-:Y:S01]  /*17410*/  FMUL R5, R13, 1.4426950216293334961 ;  /* 0x3fb8aa3b0d057820 */ /* 0x001fe20000400000 */
[----:B------:R-:W-:-:S03]  /*17420*/  FFMA R13, R27, UR9, -R16 ;  /* 0x000000091b0d7c23 */ /* 0x000fc60008000810 */
[----:B--2---:R0:W2:Y:S02]  /*17430*/  MUFU.EX2 R0, R5 ;  /* 0x0000000500007308 */ /* 0x0040a40000000800 */
[----:B0-----:R-:W-:-:S06]  /*17440*/  FMUL R5, R13, 1.4426950216293334961 ;  /* 0x3fb8aa3b0d057820 */ /* 0x001fcc0000400000 */
[----:B------:R-:W0:Y:S01]  /*17450*/  MUFU.EX2 R19, R5 ;  /* 0x0000000500137308 */ /* 0x000e220000000800 */
[----:B------:R-:W-:Y:S01]  /*17460*/  FFMA R7, R7, UR9, -R16 ;  /* 0x0000000907077c23 */ /* 0x000fe20008000810 */
[----:B------:R-:W-:Y:S03]  /*17470*/  STL [R1+0x2d0], R16 ;  /* 0x0002d01001007387 */ /* 0x000fe60000100800 */
[----:B------:R-:W-:Y:S01]  /*17480*/  FMUL R7, R7, 1.4426950216293334961 ;  /* 0x3fb8aa3b07077820 */ /* 0x000fe20000400000 */
[----:B------:R-:W-:Y:S04]  /*17490*/  STL [R1+0x510], R25 ;  /* 0x0005101901007387 */ /* 0x000fe80000100800 */
[----:B-----5:R-:W-:Y:S01]  /*174a0*/  STL [R1+0x50c], R15 ;  /* 0x00050c0f01007387 */ /* 0x020fe20000100800 */
[----:B------:R3:W-:Y:S03]  /*174b0*/  MUFU.EX2 R13, R7 ;  /* 0x00000007000d7308 */ /* 0x0007e60000000800 */
[----:B--2---:R-:W-:Y:S04]  /*174c0*/  STL [R1+0x508], R0 ;  /* 0x0005080001007387 */ /* 0x004fe80000100800 */
[----:B0-----:R-:W-:Y:S01]  /*174d0*/  STL [R1+0x504], R19 ;  /* 0x0005041301007387 */ /* 0x001fe20000100800 */
[----:B-1----:R-:W-:-:S05]  /*174e0*/  FMNMX R12, R12, R24, !PT ;  /* 0x000000180c0c7209 */ /* 0x002fca0007800000 */
[----:B------:R0:W-:Y:S04]  /*174f0*/  STL [R1+0x2cc], R12 ;  /* 0x0002cc0c01007387 */ /* 0x0001e80000100800 */
[----:B---3--:R-:W2:Y:S01]  /*17500*/  LDL R7, [R1+0x518] ;  /* 0x0005180001077983 */ /* 0x008ea20000100800 */
[----:B------:R-:W-:Y:S01]  /*17510*/  FFMA R6, R6, UR9, -R16 ;  /* 0x0000000906067c23 */ /* 0x000fe20008000810 */
[----:B------:R-:W-:-:S03]  /*17520*/  FFMA R5, R8, UR9, -R12 ;  /* 0x0000000908057c23 */ /* 0x000fc6000800080c */
[----:B------:R-:W-:Y:S01]  /*17530*/  FMUL R6, R6, 1.4426950216293334961 ;  /* 0x3fb8aa3b06067820 */ /* 0x000fe20000400000 */
[----:B------:R-:W-:-:S03]  /*17540*/  FMUL R5, R5, 1.4426950216293334961 ;  /* 0x3fb8aa3b05057820 */ /* 0x000fc60000400000 */
[----:B------:R1:W3:Y:S08]  /*17550*/  MUFU.EX2 R24, R6 ;  /* 0x0000000600187308 */ /* 0x0002f00000000800 */
[----:B------:R5:W0:Y:S01]  /*17560*/  MUFU.EX2 R27, R5 ;  /* 0x00000005001b7308 */ /* 0x000a220000000800 */
[----:B-1----:R-:W-:-:S04]  /*17570*/  FFMA R6, R9, UR9, -R12 ;  /* 0x0000000909067c23 */ /* 0x002fc8000800080c */
[----:B------:R-:W-:Y:S01]  /*17580*/  FMUL R6, R6, 1.4426950216293334961 ;  /* 0x3fb8aa3b06067820 */ /* 0x000fe20000400000 */
[----:B-----5:R-:W-:-:S03]  /*17590*/  FFMA R5, R20, UR9, -R12 ;  /* 0x0000000914057c23 */ /* 0x020fc6000800080c */
[----:B------:R-:W1:Y:S01]  /*175a0*/  MUFU.EX2 R28, R6 ;  /* 0x00000006001c7308 */ /* 0x000e620000000800 */
[----:B------:R-:W-:Y:S01]  /*175b0*/  FMUL R5, R5, 1.4426950216293334961 ;  /* 0x3fb8aa3b05057820 */ /* 0x000fe20000400000 */
[----:B----4-:R-:W-:Y:S01]  /*175c0*/  FMNMX R8, R4, R14, !PT ;  /* 0x0000000e04087209 */ /* 0x010fe20007800000 */
[----:B------:R-:W-:-:S05]  /*175d0*/  FFMA R4, R21, UR9, -R12 ;  /* 0x0000000915047c23 */ /* 0x000fca000800080c */
[----:B------:R4:W5:Y:S01]  /*175e0*/  MUFU.EX2 R14, R5 ;  /* 0x00000005000e7308 */ /* 0x0009620000000800 */
[----:B------:R-:W-:Y:S01]  /*175f0*/  FMUL R4, R4, 1.4426950216293334961 ;  /* 0x3fb8aa3b04047820 */ /* 0x000fe20000400000 */
[----:B----4-:R-:W-:-:S06]  /*17600*/  FFMA R5, R10, UR9, -R8 ;  /* 0x000000090a057c23 */ /* 0x010fcc0008000808 */
[----:B0-----:R0:W4:Y:S01]  /*17610*/  MUFU.EX2 R12, R4 ;  /* 0x00000004000c7308 */ /* 0x0011220000000800 */
[----:B------:R-:W-:Y:S01]  /*17620*/  FMUL R5, R5, 1.4426950216293334961 ;  /* 0x3fb8aa3b05057820 */ /* 0x000fe20000400000 */
[----:B---3--:R-:W-:Y:S06]  /*17630*/  STL [R1+0x500], R24 ;  /* 0x0005001801007387 */ /* 0x008fec0000100800 */
[----:B------:R3:W4:Y:S01]  /*17640*/  MUFU.EX2 R20, R5 ;  /* 0x0000000500147308 */ /* 0x0007220000000800 */
[--C-:B0-----:R-:W-:Y:S01]  /*17650*/  FFMA R4, R11, UR9, -R8.reuse ;  /* 0x000000090b047c23 */ /* 0x101fe20008000808 */
[----:B------:R-:W-:Y:S03]  /*17660*/  STL [R1+0x4fc], R13 ;  /* 0x0004fc0d01007387 */ /* 0x000fe60000100800 */
[----:B------:R-:W-:Y:S01]  /*17670*/  FMUL R4, R4, 1.4426950216293334961 ;  /* 0x3fb8aa3b04047820 */ /* 0x000fe20000400000 */
[--C-:B---3--:R-:W-:Y:S01]  /*17680*/  FFMA R5, R22, UR9, -R8.reuse ;  /* 0x0000000916057c23 */ /* 0x108fe20008000808 */
[----:B------:R-:W-:Y:S02]  /*17690*/  STL [R1+0x4f8], R27 ;  /* 0x0004f81b01007387 */ /* 0x000fe40000100800 */
[----:B------:R0:W3:Y:S01]  /*176a0*/  MUFU.EX2 R26, R4 ;  /* 0x00000004001a7308 */ /* 0x0000e20000000800 */
[----:B------:R-:W-:Y:S01]  /*176b0*/  FMUL R5, R5, 1.4426950216293334961 ;  /* 0x3fb8aa3b05057820 */ /* 0x000fe20000400000 */
[----:B-1----:R-:W-:Y:S04]  /*176c0*/  STL [R1+0x4f4], R28 ;  /* 0x0004f41c01007387 */ /* 0x002fe80000100800 */
[----:B------:R1:W-:Y:S01]  /*176d0*/  STL [R1+0x2bc], R8 ;  /* 0x0002bc0801007387 */ /* 0x0003e20000100800 */
[----:B0-----:R-:W-:-:S02]  /*176e0*/  FFMA R4, R23, UR9, -R8 ;  /* 0x0000000917047c23 */ /* 0x001fc40008000808 */
[----:B-1----:R-:W0:Y:S01]  /*176f0*/  MUFU.EX2 R8, R5 ;  /* 0x0000000500087308 */ /* 0x002e220000000800 */
[----:B-----5:R-:W-:Y:S01]  /*17700*/  STL [R1+0x4f0], R14 ;  /* 0x0004f00e01007387 */ /* 0x020fe20000100800 */
[----:B------:R-:W-:-:S03]  /*17710*/  FMUL R4, R4, 1.4426950216293334961 ;  /* 0x3fb8aa3b04047820 */ /* 0x000fc60000400000 */
[----:B----4-:R-:W-:Y:S04]  /*17720*/  STL [R1+0x4ec], R12 ;  /* 0x0004ec0c01007387 */ /* 0x010fe80000100800 */
[----:B------:R-:W-:Y:S01]  /*17730*/  STL [R1+0x4e8], R20 ;  /* 0x0004e81401007387 */ /* 0x000fe20000100800 */
[----:B------:R1:W4:Y:S03]  /*17740*/  MUFU.EX2 R9, R4 ;  /* 0x0000000400097308 */ /* 0x0003260000000800 */
[----:B---3--:R-:W-:Y:S01]  /*17750*/  STL [R1+0x4e4], R26 ;  /* 0x0004e41a01007387 */ /* 0x008fe20000100800 */
[----:B-1----:R-:W-:Y:S01]  /*17760*/  FADD R4, R0, R19 ;  /* 0x0000001300047221 */ /* 0x002fe20000000000 */
[----:B--2---:R-:W-:-:S02]  /*17770*/  FADD R7, R7, R3 ;  /* 0x0000000307077221 */ /* 0x004fc40000000000 */
[----:B------:R-:W2:Y:S04]  /*17780*/  LDL.LU R3, [R1+0x1e0c] ;  /* 0x001e0c0001037983 */ /* 0x000ea80000300800 */
[----:B0-----:R0:W-:Y:S04]  /*17790*/  STL [R1+0x4e0], R8 ;  /* 0x0004e00801007387 */ /* 0x0011e80000100800 */
[----:B------:R-:W3:Y:S01]  /*177a0*/  LDL.LU R19, [R1+0x1e08] ;  /* 0x001e080001137983 */ /* 0x000ee20000300800 */
[----:B------:R-:W-:Y:S01]  /*177b0*/  FADD R6, R27, R28 ;  /* 0x0000001c1b067221 */ /* 0x000fe20000000000 */
[----:B------:R-:W-:Y:S01]  /*177c0*/  FADD R5, R20, R26 ;  /* 0x0000001a14057221 */ /* 0x000fe20000000000 */
[----:B------:R-:W-:Y:S01]  /*177d0*/  FADD R4, R24, R4 ;  /* 0x0000000418047221 */ /* 0x000fe20000000000 */
[----:B------:R-:W-:Y:S01]  /*177e0*/  FADD R7, R25, R7 ;  /* 0x0000000719077221 */ /* 0x000fe20000000000 */
[----:B------:R-:W-:Y:S01]  /*177f0*/  FADD R6, R14, R6 ;  /* 0x000000060e067221 */ /* 0x000fe20000000000 */
[----:B------:R-:W-:Y:S01]  /*17800*/  FADD R5, R8, R5 ;  /* 0x0000000508057221 */ /* 0x000fe20000000000 */
[----:B0-----:R-:W-:Y:S01]  /*17810*/  FADD R8, R13, R4 ;  /* 0x000000040d087221 */ /* 0x001fe20000000000 */
[----:B------:R-:W5:Y:S01]  /*17820*/  LDL.LU R0, [R1+0x1e04] ;  /* 0x001e040001007983 */ /* 0x000f620000300800 */
[----:B------:R-:W-:Y:S01]  /*17830*/  FADD R6, R12, R6 ;  /* 0x000000060c067221 */ /* 0x000fe20000000000 */
[----:B------:R-:W-:Y:S01]  /*17840*/  FADD R10, R15, R7 ;  /* 0x000000070f0a7221 */ /* 0x000fe20000000000 */
[----:B----4-:R-:W-:Y:S01]  /*17850*/  FADD R5, R9, R5 ;  /* 0x0000000509057221 */ /* 0x010fe20000000000 */
[----:B------:R-:W-:Y:S04]  /*17860*/  STL [R1+0x4dc], R9 ;  /* 0x0004dc0901007387 */ /* 0x000fe80000100800 */
[----:B------:R-:W0:Y:S04]  /*17870*/  SHFL.BFLY PT, R7, R6, 0x2, 0x1f ;  /* 0x0c401f0006077f89 */ /* 0x000e2800000e0000 */
[----:B------:R-:W1:Y:S04]  /*17880*/  SHFL.BFLY PT, R9, R8, 0x2, 0x1f ;  /* 0x0c401f0008097f89 */ /* 0x000e6800000e0000 */
[----:B------:R-:W4:Y:S04]  /*17890*/  LDL.64 R26, [R1+0x1428] ;  /* 0x00142800011a7983 */ /* 0x000f280000100a00 */
[----:B------:R-:W4:Y:S04]  /*178a0*/  LDL.64 R24, [R1+0x1420] ;  /* 0x0014200001187983 */ /* 0x000f280000100a00 */
[----:B------:R-:W4:Y:S04]  /*178b0*/  LDL.64 R22, [R1+0x1418] ;  /* 0x0014180001167983 */ /* 0x000f280000100a00 */
[----:B------:R-:W5:Y:S01]  /*178c0*/  LDL.64 R14, [R1+0x1408] ;  /* 0x00140800010e7983 */ /* 0x000f620000100a00 */
[----:B0-----:R-:W-:-:S03]  /*178d0*/  FADD R7, R6, R7 ;  /* 0x0000000706077221 */ /* 0x001fc60000000000 */
[----:B------:R-:W4:Y:S01]  /*178e0*/  LDL.64 R20, [R1+0x1410] ;  /* 0x0014100001147983 */ /* 0x000f220000100a00 */
[----:B-1----:R-:W-:-:S03]  /*178f0*/  FADD R9, R8, R9 ;  /* 0x0000000908097221 */ /* 0x002fc60000000000 */
[----:B------:R-:W0:Y:S04]  /*17900*/  SHFL.BFLY PT, R6, R7, 0x1, 0x1f ;  /* 0x0c201f0007067f89 */ /* 0x000e2800000e0000 */
[----:B------:R-:W1:Y:S04]  /*17910*/  SHFL.BFLY PT, R8, R9, 0x1, 0x1f ;  /* 0x0c201f0009087f89 */ /* 0x000e6800000e0000 */
[----:B------:R-:W1:Y:S04]  /*17920*/  SHFL.BFLY PT, R11, R10, 0x2, 0x1f ;  /* 0x0c401f000a0b7f89 */ /* 0x000e6800000e0000 */
[----:B------:R-:W1:Y:S04]  /*17930*/  SHFL.BFLY PT, R4, R5, 0x2, 0x1f ;  /* 0x0c401f0005047f89 */ /* 0x000e6800000e0000 */
[----:B------:R-:W4:Y:S01]  /*17940*/  LDL.64 R12, [R1+0x1400] ;  /* 0x00140000010c7983 */ /* 0x000f220000100a00 */
[----:B0-----:R-:W-:Y:S01]  /*17950*/  FADD R6, R7, R6 ;  /* 0x0000000607067221 */ /* 0x001fe20000000000 */
[----:B------:R-:W-:Y:S01]  /*17960*/  BAR.SYNC.DEFER_BLOCKING 0x0 ;  /* 0x0000000000007b1d */ /* 0x000fe20000010000 */
[----:B-1----:R-:W-:Y:S01]  /*17970*/  FADD R8, R9, R8 ;  /* 0x0000000809087221 */ /* 0x002fe20000000000 */
[----:B------:R-:W-:Y:S01]  /*17980*/  FADD R11, R10, R11 ;  /* 0x0000000b0a0b7221 */ /* 0x000fe20000000000 */
[----:B------:R-:W-:-:S04]  /*17990*/  FADD R5, R5, R4 ;  /* 0x0000000405057221 */ /* 0x000fc80000000000 */
[----:B------:R-:W0:Y:S04]  /*179a0*/  SHFL.BFLY PT, R10, R11, 0x1, 0x1f ;  /* 0x0c201f000b0a7f89 */ /* 0x000e2800000e0000 */
[----:B------:R-:W1:Y:S01]  /*179b0*/  SHFL.BFLY PT, R4, R5, 0x1, 0x1f ;  /* 0x0c201f0005047f89 */ /* 0x000e6200000e0000 */
[----:B0-----:R-:W-:Y:S01]  /*179c0*/  FADD R10, R11, R10 ;  /* 0x0000000a0b0a7221 */ /* 0x001fe20000000000 */
[----:B-1----:R-:W-:Y:S02]  /*179d0*/  FADD R4, R5, R4 ;  /* 0x0000000405047221 */ /* 0x002fe40000000000 */
[----:B---3--:R0:W-:Y:S04]  /*179e0*/  @!P1 STS [R19+0x200], R6 ;  /* 0x0002000613009388 */ /* 0x0081e80000000800 */
[----:B------:R1:W-:Y:S04]  /*179f0*/  @!P1 STS [R19+0x100], R8 ;  /* 0x0001000813009388 */ /* 0x0003e80000000800 */
[----:B0-----:R-:W3:Y:S04]  /*17a00*/  LDL.64 R6, [R1+0x1438] ;  /* 0x0014380001067983 */ /* 0x001ee80000100a00 */
[----:B-1----:R-:W4:Y:S04]  /*17a10*/  LDL.64 R8, [R1+0x1430] ;  /* 0x0014300001087983 */ /* 0x002f280000100a00 */
[----:B------:R-:W-:Y:S04]  /*17a20*/  @!P1 STS [R19], R10 ;  /* 0x0000000a13009388 */ /* 0x000fe80000000800 */
[----:B------:R-:W-:Y:S01]  /*17a30*/  @!P1 STS [R19+0x300], R4 ;  /* 0x0003000413009388 */ /* 0x000fe20000000800 */
[----:B------:R-:W-:Y:S06]  /*17a40*/  BAR.SYNC.DEFER_BLOCKING 0x0 ;  /* 0x0000000000007b1d */ /* 0x000fec0000010000 */
[----:B--2---:R-:W0:Y:S04]  /*17a50*/  LDS R4, [R3] ;  /* 0x0000000003047984 */ /* 0x004e280000000800 */
[----:B0-----:R-:W0:Y:S02]  /*17a60*/  SHFL.BFLY PT, R5, R4, 0x4, 0x1f ;  /* 0x0c801f0004057f89 */ /* 0x001e2400000e0000 */
[----:B0-----:R-:W-:-:S05]  /*17a70*/  FADD R5, R4, R5 ;  /* 0x0000000504057221 */ /* 0x001fca0000000000 */
[----:B------:R-:W0:Y:S02]  /*17a80*/  SHFL.BFLY PT, R4, R5, 0x2, 0x1f ;  /* 0x0c401f0005047f89 */ /* 0x000e2400000e0000 */
[----:B0-----:R-:W-:-:S05]  /*17a90*/  FADD R4, R5, R4 ;  /* 0x0000000405047221 */ /* 0x001fca0000000000 */
[----:B------:R-:W0:Y:S02]  /*17aa0*/  SHFL.BFLY PT, R5, R4, 0x1, 0x1f ;  /* 0x0c201f0004057f89 */ /* 0x000e2400000e0000 */
[----:B0-----:R-:W-:-:S05]  /*17ab0*/  FADD R10, R4, R5 ;  /* 0x00000005040a7221 */ /* 0x001fca0000000000 */
[----:B------:R5:W-:Y:S02]  /*17ac0*/  @!P0 STS [R3], R10 ;  /* 0x0000000a03008388 */ /* 0x000be40000000800 */
[----:B-----5:R-:W-:-:S04]  /*17ad0*/  IMAD.WIDE R10, R0, 0x2, R14 ;  /* 0x00000002000a7825 */ /* 0x020fc800078e020e */
[C---:B---3--:R-:W-:Y:S01]  /*17ae0*/  IMAD.WIDE R4, R0.reuse, 0x2, R6 ;  /* 0x0000000200047825 */ /* 0x048fe200078e0206 */
[----:B------:R-:W-:Y:S03]  /*17af0*/  BAR.SYNC.DEFER_BLOCKING 0x0 ;  /* 0x0000000000007b1d */ /* 0x000fe60000010000 */
[----:B----4-:R-:W-:-:S04]  /*17b00*/  IMAD.WIDE R6, R0, 0x2, R8 ;  /* 0x0000000200067825 */ /* 0x010fc800078e0208 */
[C---:B------:R-:W-:Y:S01]  /*17b10*/  IMAD.WIDE R8, R0.reuse, 0x2, R26 ;  /* 0x0000000200087825 */ /* 0x040fe200078e021a */
[----:B------:R0:W2:Y:S04]  /*17b20*/  LDG.E.U16 R28, desc[UR10][R4.64] ;  /* 0x0000000a041c7981 */ /* 0x0000a8000c1e1500 */
[----:B------:R1:W3:Y:S04]  /*17b30*/  LDG.E.U16 R26, desc[UR10][R6.64] ;  /* 0x0000000a061a7981 */ /* 0x0002e8000c1e1500 */
[----:B------:R4:W5:Y:S01]  /*17b40*/  LDG.E.U16 R27, desc[UR10][R8.64] ;  /* 0x0000000a081b7981 */ /* 0x000962000c1e1500 */
[----:B0-----:R-:W-:-:S04]  /*17b50*/  IMAD.WIDE R4, R0, 0x2, R24 ;  /* 0x0000000200047825 */ /* 0x001fc800078e0218 */
[C---:B-1----:R-:W-:Y:S01]  /*17b60*/  IMAD.WIDE R6, R0.reuse, 0x2, R22 ;  /* 0x0000000200067825 */ /* 0x042fe200078e0216 */
[----:B------:R-:W2:Y:S04]  /*17b70*/  LDG.E.U16 R15, desc[UR10][R4.64] ;  /* 0x0000000a040f7981 */ /* 0x000ea8000c1e1500 */
[----:B------:R-:W2:Y:S01]  /*17b80*/  LDG.E.U16 R19, desc[UR10][R6.64] ;  /* 0x0000000a06137981 */ /* 0x000ea2000c1e1500 */
[----:B----4-:R-:W-:-:S05]  /*17b90*/  IMAD.WIDE R8, R0, 0x2, R20 ;  /* 0x0000000200087825 */ /* 0x010fca00078e0214 */
[----:B------:R-:W4:Y:S04]  /*17ba0*/  LDG.E.U16 R3, desc[UR10][R8.64] ;  /* 0x0000000a08037981 */ /* 0x000f28000c1e1500 */
[----:B------:R-:W2:Y:S04]  /*17bb0*/  LDL.64 R4, [R1+0x13f8] ;  /* 0x0013f80001047983 */ /* 0x000ea80000100a00 */
[----:B------:R-:W4:Y:S04]  /*17bc0*/  LDL.64 R6, [R1+0x13f0] ;  /* 0x0013f00001067983 */ /* 0x000f280000100a00 */
[----:B------:R-:W4:Y:S01]  /*17bd0*/  LDL.64 R8, [R1+0x13e8] ;  /* 0x0013e80001087983 */ /* 0x000f220000100a00 */
[----:B------:R-:W-:-:S03]  /*17be0*/  IMAD.WIDE R12, R0, 0x2, R12 ;  /* 0x00000002000c7825 */ /* 0x000fc600078e020c */
[----:B-----5:R-:W-:Y:S04]  /*17bf0*/  STL [R1+0x4d4], R27 ;  /* 0x0004d41b01007387 */ /* 0x020fe80000100800 */
[----:B---3--:R0:W-:Y:S04]  /*17c00*/  STL [R1+0x4d8], R26 ;  /* 0x0004d81a01007387 */ /* 0x0081e80000100800 */
[----:B------:R-:W3:Y:S04]  /*17c10*/  LDL.64 R24, [R1+0x13c8] ;  /* 0x0013c80001187983 */ /* 0x000ee80000100a00 */
[----:B------:R-:W5:Y:S04]  /*17c20*/  LDL.64 R22, [R1+0x13c0] ;  /* 0x0013c00001167983 */ /* 0x000f680000100a00 */
[----:B0-----:R-:W3:Y:S04]  /*17c30*/  LDL.64 R26, [R1+0x13d0] ;  /* 0x0013d000011a7983 */ /* 0x001ee80000100a00 */
[----:B------:R-:W3:Y:S04]  /*17c40*/  LDL.64 R20, [R1+0x13b8] ;  /* 0x0013b80001147983 */ /* 0x000ee80000100a00 */
[----:B--2---:R0:W-:Y:S04]  /*17c50*/  STL [R1+0x4d0], R15 ;  /* 0x0004d00f01007387 */ /* 0x0041e80000100800 */
[----:B0-----:R-:W2:Y:S04]  /*17c60*/  LDL.64 R14, [R1+0x13b0] ;  /* 0x0013b000010e7983 */ /* 0x001ea80000100a00 */
[----:B------:R0:W-:Y:S04]  /*17c70*/  STL [R1+0x4cc], R19 ;  /* 0x0004cc1301007387 */ /* 0x0001e80000100800 */
[----:B0-----:R-:W2:Y:S04]  /*17c80*/  LDG.E.U16 R19, desc[UR10][R10.64] ;  /* 0x0000000a0a137981 */ /* 0x001ea8000c1e1500 */
[----:B------:R-:W3:Y:S04]  /*17c90*/  LDL.64 R10, [R1+0x13e0] ;  /* 0x0013e000010a7983 */ /* 0x000ee80000100a00 */
[----:B----4-:R0:W-:Y:S04]  /*17ca0*/  STL [R1+0x4c8], R3 ;  /* 0x0004c80301007387 */ /* 0x0101e80000100800 */
[----:B0-----:R-:W4:Y:S04]  /*17cb0*/  LDG.E.U16 R3, desc[UR10][R12.64] ;  /* 0x0000000a0c037981 */ /* 0x001f28000c1e1500 */
[----:B------:R-:W5:Y:S01]  /*17cc0*/  LDL.64 R12, [R1+0x13d8] ;  /* 0x0013d800010c7983 */ /* 0x000f620000100a00 */
[----:B------:R-:W-:-:S04]  /*17cd0*/  IMAD.WIDE R4, R0, 0x2, R4 ;  /* 0x0000000200047825 */ /* 0x000fc800078e0204 */
[C---:B------:R-:W-:Y:S02]  /*17ce0*/  IMAD.WIDE R6, R0.reuse, 0x2, R6 ;  /* 0x0000000200067825 */ /* 0x040fe400078e0206 */
[----:B------:R-:W5:Y:S02]  /*17cf0*/  LDG.E.U16 R5, desc[UR10][R4.64] ;  /* 0x0000000a04057981 */ /* 0x000f64000c1e1500 */
[C---:B------:R-:W-:Y:S02]  /*17d00*/  IMAD.WIDE R8, R0.reuse, 0x2, R8 ;  /* 0x0000000200087825 */ /* 0x040fe400078e0208 */
[----:B------:R-:W5:Y:S04]  /*17d10*/  LDG.E.U16 R7, desc[UR10][R6.64] ;  /* 0x0000000a06077981 */ /* 0x000f68000c1e1500 */
[----:B------:R-:W5:Y:S04]  /*17d20*/  LDG.E.U16 R9, desc[UR10][R8.64] ;  /* 0x0000000a08097981 */ /* 0x000f68000c1e1500 */
[----:B--2---:R0:W-:Y:S01]  /*17d30*/  STL [R1+0x4c4], R19 ;  /* 0x0004c41301007387 */ /* 0x0041e20000100800 */
[----:B---3--:R-:W-:-:S05]  /*17d40*/  IMAD.WIDE R10, R0, 0x2, R10 ;  /* 0x00000002000a7825 */ /* 0x008fca00078e020a */
[----:B0-----:R-:W2:Y:S04]  /*17d50*/  LDG.E.U16 R19, desc[UR10][R10.64] ;  /* 0x0000000a0a137981 */ /* 0x001ea8000c1e1500 */
[----:B----4-:R0:W-:Y:S01]  /*17d60*/  STL [R1+0x4c0], R3 ;  /* 0x0004c00301007387 */ /* 0x0101e20000100800 */
[----:B-----5:R-:W-:-:S05]  /*17d70*/  IMAD.WIDE R12, R0, 0x2, R12 ;  /* 0x00000002000c7825 */ /* 0x020fca00078e020c */
[----:B0-----:R0:W3:Y:S04]  /*17d80*/  LDG.E.U16 R3, desc[UR10][R12.64] ;  /* 0x0000000a0c037981 */ /* 0x0010e8000c1e1500 */
[----:B------:R1:W-:Y:S04]  /*17d90*/  STL [R1+0x4bc], R5 ;  /* 0x0004bc0501007387 */ /* 0x0003e80000100800 */
[----:B------:R4:W-:Y:S01]  /*17da0*/  STL [R1+0x4b8], R7 ;  /* 0x0004b80701007387 */ /* 0x0009e20000100800 */
[----:B0-----:R-:W-:-:S04]  /*17db0*/  IMAD.WIDE R12, R0, 0x2, R14 ;  /* 0x00000002000c7825 */ /* 0x001fc800078e020e */
[C---:B-1----:R-:W-:Y:S01]  /*17dc0*/  IMAD.WIDE R4, R0.reuse, 0x2, R26 ;  /* 0x0000000200047825 */ /* 0x042fe200078e021a */
[----:B------:R0:W-:Y:S03]  /*17dd0*/  STL [R1+0x4b4], R9 ;  /* 0x0004b40901007387 */ /* 0x0001e60000100800 */
[C---:B----4-:R-:W-:Y:S01]  /*17de0*/  IMAD.WIDE R6, R0.reuse, 0x2, R24 ;  /* 0x0000000200067825 */ /* 0x050fe200078e0218 */
[----:B------:R-:W4:Y:S04]  /*17df0*/  LDG.E.U16 R15, desc[UR10][R4.64] ;  /* 0x0000000a040f7981 */ /* 0x000f28000c1e1500 */
[----:B------:R-:W5:Y:S01]  /*17e00*/  LDL.64 R4, [R1+0x13a8] ;  /* 0x0013a80001047983 */ /* 0x000f620000100a00 */
[----:B0-----:R-:W-:-:S03]  /*17e10*/  IMAD.WIDE R8, R0, 0x2, R22 ;  /* 0x0000000200087825 */ /* 0x001fc600078e0216 */
[----:B--2---:R0:W-:Y:S04]  /*17e20*/  STL [R1+0x4b0], R19 ;  /* 0x0004b01301007387 */ /* 0x0041e80000100800 */
[----:B0-----:R-:W2:Y:S04]  /*17e30*/  LDG.E.U16 R19, desc[UR10][R6.64] ;  /* 0x0000000a06137981 */ /* 0x001ea8000c1e1500 */
[----:B------:R-:W5:Y:S04]  /*17e40*/  LDL.64 R6, [R1+0x13a0] ;  /* 0x0013a00001067983 */ /* 0x000f680000100a00 */
[----:B---3--:R0:W-:Y:S01]  /*17e50*/  STL [R1+0x4ac], R3 ;  /* 0x0004ac0301007387 */ /* 0x0081e20000100800 */
[----:B------:R-:W-:-:S03]  /*17e60*/  IMAD.WIDE R10, R0, 0x2, R20 ;  /* 0x00000002000a7825 */ /* 0x000fc600078e0214 */
[----:B------:R-:W3:Y:S04]  /*17e70*/  LDL.64 R26, [R1+0x1380] ;  /* 0x00138000011a7983 */ /* 0x000ee80000100a00 */
[----:B------:R-:W3:Y:S04]  /*17e80*/  LDL.64 R24, [R1+0x1378] ;  /* 0x0013780001187983 */ /* 0x000ee80000100a00 */
[----:B0-----:R-:W3:Y:S04]  /*17e90*/  LDG.E.U16 R3, desc[UR10][R8.64] ;  /* 0x0000000a08037981 */ /* 0x001ee8000c1e1500 */
[----:B------:R-:W5:Y:S04]  /*17ea0*/  LDL.64 R22, [R1+0x1370] ;  /* 0x0013700001167983 */ /* 0x000f680000100a00 */
[----:B------:R-:W5:Y:S04]  /*17eb0*/  LDL.64 R20, [R1+0x1368] ;  /* 0x0013680001147983 */ /* 0x000f680000100a00 */
[----:B------:R-:W5:Y:S04]  /*17ec0*/  LDL.64 R8, [R1+0x1398] ;  /* 0x0013980001087983 */ /* 0x000f680000100a00 */
[----:B----4-:R0:W-:Y:S04]  /*17ed0*/  STL [R1+0x4a8], R15 ;  /* 0x0004a80f01007387 */ /* 0x0101e80000100800 */
[----:B0-----:R-:W4:Y:S04]  /*17ee0*/  LDL.64 R14, [R1+0x1360] ;  /* 0x00136000010e7983 */ /* 0x001f280000100a00 */
[----:B--2---:R0:W-:Y:S04]  /*17ef0*/  STL [R1+0x4a4], R19 ;  /* 0x0004a41301007387 */ /* 0x0041e80000100800 */
[----:B0-----:R-:W2:Y:S04]  /*17f00*/  LDG.E.U16 R19, desc[UR10][R10.64] ;  /* 0x0000000a0a137981 */ /* 0x001ea8000c1e1500 */
[----:B------:R-:W4:Y:S04]  /*17f10*/  LDL.64 R10, [R1+0x1390] ;  /* 0x00139000010a7983 */ /* 0x000f280000100a00 */
[----:B---3--:R0:W-:Y:S04]  /*17f20*/  STL [R1+0x4a0], R3 ;  /* 0x0004a00301007387 */ /* 0x0081e80000100800 */
[----:B0-----:R-:W3:Y:S04]  /*17f30*/  LDG.E.U16 R3, desc[UR10][R12.64] ;  /* 0x0000000a0c037981 */ /* 0x001ee8000c1e1500 */
[----:B------:R-:W3:Y:S01]  /*17f40*/  LDL.64 R12, [R1+0x1388] ;  /* 0x00138800010c7983 */ /* 0x000ee20000100a00 */
[----:B-----5:R-:W-:-:S04]  /*17f50*/  IMAD.WIDE R4, R0, 0x2, R4 ;  /* 0x0000000200047825 */ /* 0x020fc800078e0204 */
[C---:B------:R-:W-:Y:S02]  /*17f60*/  IMAD.WIDE R6, R0.reuse, 0x2, R6 ;  /* 0x0000000200067825 */ /* 0x040fe400078e0206 */
[----:B------:R-:W5:Y:S02]  /*17f70*/  LDG.E.U16 R5, desc[UR10][R4.64] ;  /* 0x0000000a04057981 */ /* 0x000f64000c1e1500 */
[C---:B------:R-:W-:Y:S02]  /*17f80*/  IMAD.WIDE R8, R0.reuse, 0x2, R8 ;  /* 0x0000000200087825 */ /* 0x040fe400078e0208 */
[----:B------:R-:W5:Y:S04]  /*17f90*/  LDG.E.U16 R7, desc[UR10][R6.64] ;  /* 0x0000000a06077981 */ /* 0x000f68000c1e1500 */
[----:B------:R-:W5:Y:S04]  /*17fa0*/  LDG.E.U16 R9, desc[UR10][R8.64] ;  /* 0x0000000a08097981 */ /* 0x000f68000c1e1500 */
[----:B--2---:R0:W-:Y:S01]  /*17fb0*/  STL [R1+0x49c], R19 ;  /* 0x00049c1301007387 */ /* 0x0041e20000100800 */
[----:B----4-:R-:W-:-:S05]  /*17fc0*/  IMAD.WIDE R10, R0, 0x2, R10 ;  /* 0x00000002000a7825 */ /* 0x010fca00078e020a */
[----:B0-----:R-:W2:Y:S04]  /*17fd0*/  LDG.E.U16 R19, desc[UR10][R10.64] ;  /* 0x0000000a0a137981 */ /* 0x001ea8000c1e1500 */
[----:B---3--:R0:W-:Y:S01]  /*17fe0*/  STL [R1+0x498], R3 ;  /* 0x0004980301007387 */ /* 0x0081e20000100800 */
[----:B------:R-:W-:-:S05]  /*17ff0*/  IMAD.WIDE R12, R0, 0x2, R12 ;  /* 0x00000002000c7825 */ /* 0x000fca00078e020c */
[----:B0-----:R0:W3:Y:S04]  /*18000*/  LDG.E.U16 R3, desc[UR10][R12.64] ;  /* 0x0000000a0c037981 */ /* 0x0010e8000c1e1500 */
[----:B-----5:R1:W-:Y:S04]  /*18010*/  STL [R1+0x494], R5 ;  /* 0x0004940501007387 */ /* 0x0203e80000100800 */
        /* <DEDUP_REMOVED lines=305> */
[----:B0-----:R-:W3:Y:S01]  /*19330*/  LDG.E.U16 R3, desc[UR10][R12.64] ;  /* 0x0000000a0c037981 */ /* 0x001ee2000c1e1500 */
[----:B-----5:R-:W-:-:S03]  /*19340*/  IMAD.WIDE R4, R0, 0x2, R4 ;  /* 0x0000000200047825 */ /* 0x020fc600078e0204 */
[----:B------:R-:W5:Y:S01]  /*19350*/  LDL.64 R12, [R1+0x1108] ;  /* 0x00110800010c7983 */ /* 0x000f620000100a00 */
[----:B------:R-:W-:-:S04]  /*19360*/  IMAD.WIDE R8, R0, 0x2, R8 ;  /* 0x0000000200087825 */ /* 0x000fc800078e0208 */
[C---:B------:R-:W-:Y:S01]  /*19370*/  IMAD.WIDE R6, R0.reuse, 0x2, R6 ;  /* 0x0000000200067825 */ /* 0x040fe200078e0206 */
[----:B--2---:R0:W-:Y:S04]  /*19380*/  STL [R1+0x24c], R19 ;  /* 0x00024c1301007387 */ /* 0x0041e80000100800 */
[----:B0-----:R-:W2:Y:S01]  /*19390*/  LDG.E.U16 R19, desc[UR10][R4.64] ;  /* 0x0000000a04137981 */ /* 0x001ea2000c1e1500 */
[----:B----4-:R-:W-:-:S03]  /*193a0*/  IMAD.WIDE R10, R0, 0x2, R10 ;  /* 0x00000002000a7825 */ /* 0x010fc600078e020a */
[----:B------:R-:W4:Y:S04]  /*193b0*/  LDG.E.U16 R5, desc[UR10][R8.64] ;  /* 0x0000000a08057981 */ /* 0x000f28000c1e1500 */
[----:B------:R-:W4:Y:S04]  /*193c0*/  LDG.E.U16 R4, desc[UR10][R6.64] ;  /* 0x0000000a06047981 */ /* 0x000f28000c1e1500 */
[----:B---3--:R0:W-:Y:S04]  /*193d0*/  STL [R1+0x248], R3 ;  /* 0x0002480301007387 */ /* 0x0081e80000100800 */
[----:B0-----:R0:W3:Y:S01]  /*193e0*/  LDG.E.U16 R3, desc[UR10][R10.64] ;  /* 0x0000000a0a037981 */ /* 0x0010e2000c1e1500 */
[----:B-----5:R-:W-:-:S04]  /*193f0*/  IMAD.WIDE R12, R0, 0x2, R12 ;  /* 0x00000002000c7825 */ /* 0x020fc800078e020c */
[C---:B0-----:R-:W-:Y:S01]  /*19400*/  IMAD.WIDE R10, R0.reuse, 0x2, R24 ;  /* 0x00000002000a7825 */ /* 0x041fe200078e0218 */
[----:B--2---:R0:W-:Y:S04]  /*19410*/  STL [R1+0x244], R19 ;  /* 0x0002441301007387 */ /* 0x0041e80000100800 */
[----:B0-----:R0:W2:Y:S04]  /*19420*/  LDG.E.U16 R19, desc[UR10][R12.64] ;  /* 0x0000000a0c137981 */ /* 0x0010a8000c1e1500 */
[----:B----4-:R-:W-:Y:S01]  /*19430*/  STL [R1+0x21c], R5 ;  /* 0x00021c0501007387 */ /* 0x010fe20000100800 */
[----:B0-----:R-:W-:-:S03]  /*19440*/  IMAD.WIDE R12, R0, 0x2, R26 ;  /* 0x00000002000c7825 */ /* 0x001fc600078e021a */
[----:B------:R0:W-:Y:S02]  /*19450*/  STL [R1+0x240], R4 ;  /* 0x0002400401007387 */ /* 0x0001e40000100800 */
[C---:B0-----:R-:W-:Y:S02]  /*19460*/  IMAD.WIDE R4, R0.reuse, 0x2, R14 ;  /* 0x0000000200047825 */ /* 0x041fe400078e020e */
[----:B------:R-:W4:Y:S04]  /*19470*/  LDG.E.U16 R15, desc[UR10][R12.64] ;  /* 0x0000000a0c0f7981 */ /* 0x000f28000c1e1500 */
[----:B------:R-:W5:Y:S04]  /*19480*/  LDL.64 R12, [R1+0x10d8] ;  /* 0x0010d800010c7983 */ /* 0x000f680000100a00 */
[----:B---3--:R0:W-:Y:S04]  /*19490*/  STL [R1+0x218], R3 ;  /* 0x0002180301007387 */ /* 0x0081e80000100800 */
[----:B0-----:R-:W3:Y:S01]  /*194a0*/  LDG.E.U16 R3, desc[UR10][R10.64] ;  /* 0x0000000a0a037981 */ /* 0x001ee2000c1e1500 */
[----:B------:R-:W-:-:S03]  /*194b0*/  IMAD.WIDE R8, R0, 0x2, R22 ;  /* 0x0000000200087825 */ /* 0x000fc600078e0216 */
[----:B------:R-:W5:Y:S01]  /*194c0*/  LDL.64 R10, [R1+0x10d0] ;  /* 0x0010d000010a7983 */ /* 0x000f620000100a00 */
[----:B------:R-:W-:-:S03]  /*194d0*/  IMAD.WIDE R6, R0, 0x2, R20 ;  /* 0x0000000200067825 */ /* 0x000fc600078e0214 */
[----:B--2---:R0:W-:Y:S04]  /*194e0*/  STL [R1+0x214], R19 ;  /* 0x0002141301007387 */ /* 0x0041e80000100800 */
[----:B------:R-:W2:Y:S04]  /*194f0*/  LDL.64 R26, [R1+0x10b0] ;  /* 0x0010b000011a7983 */ /* 0x000ea80000100a00 */
[----:B------:R-:W2:Y:S04]  /*19500*/  LDL.64 R24, [R1+0x1050] ;  /* 0x0010500001187983 */ /* 0x000ea80000100a00 */
[----:B0-----:R-:W2:Y:S04]  /*19510*/  LDG.E.U16 R19, desc[UR10][R8.64] ;  /* 0x0000000a08137981 */ /* 0x001ea8000c1e1500 */
[----:B------:R-:W2:Y:S04]  /*19520*/  LDL.64 R22, [R1+0x1048] ;  /* 0x0010480001167983 */ /* 0x000ea80000100a00 */
[----:B------:R-:W2:Y:S04]  /*19530*/  LDL.64 R20, [R1+0x1040] ;  /* 0x0010400001147983 */ /* 0x000ea80000100a00 */
[----:B------:R-:W2:Y:S04]  /*19540*/  LDL.64 R8, [R1+0x10c8] ;  /* 0x0010c80001087983 */ /* 0x000ea80000100a00 */
[----:B----4-:R0:W-:Y:S04]  /*19550*/  STL [R1+0x210], R15 ;  /* 0x0002100f01007387 */ /* 0x0101e80000100800 */
[----:B0-----:R-:W4:Y:S04]  /*19560*/  LDL.64 R14, [R1+0xee0] ;  /* 0x000ee000010e7983 */ /* 0x001f280000100a00 */
[----:B---3--:R0:W-:Y:S04]  /*19570*/  STL [R1+0x1f4], R3 ;  /* 0x0001f40301007387 */ /* 0x0081e80000100800 */
[----:B0-----:R-:W3:Y:S04]  /*19580*/  LDG.E.U16 R3, desc[UR10][R6.64] ;  /* 0x0000000a06037981 */ /* 0x001ee8000c1e1500 */
[----:B------:R-:W4:Y:S01]  /*19590*/  LDL.64 R6, [R1+0x10c0] ;  /* 0x0010c00001067983 */ /* 0x000f220000100a00 */
[----:B-----5:R-:W-:-:S04]  /*195a0*/  IMAD.WIDE R12, R0, 0x2, R12 ;  /* 0x00000002000c7825 */ /* 0x020fc800078e020c */
[C---:B------:R-:W-:Y:S02]  /*195b0*/  IMAD.WIDE R10, R0.reuse, 0x2, R10 ;  /* 0x00000002000a7825 */ /* 0x040fe400078e020a */
[----:B------:R-:W5:Y:S04]  /*195c0*/  LDG.E.U16 R13, desc[UR10][R12.64] ;  /* 0x0000000a0c0d7981 */ /* 0x000f68000c1e1500 */
[----:B------:R-:W5:Y:S04]  /*195d0*/  LDG.E.U16 R11, desc[UR10][R10.64] ;  /* 0x0000000a0a0b7981 */ /* 0x000f68000c1e1500 */
[----:B--2---:R0:W-:Y:S04]  /*195e0*/  STL [R1+0x204], R19 ;  /* 0x0002041301007387 */ /* 0x0041e80000100800 */
[----:B0-----:R-:W2:Y:S04]  /*195f0*/  LDG.E.U16 R19, desc[UR10][R4.64] ;  /* 0x0000000a04137981 */ /* 0x001ea8000c1e1500 */
[----:B------:R-:W5:Y:S01]  /*19600*/  LDL.64 R4, [R1+0x10b8] ;  /* 0x0010b80001047983 */ /* 0x000f620000100a00 */
[----:B------:R-:W-:-:S06]  /*19610*/  IMAD.WIDE R8, R0, 0x2, R8 ;  /* 0x0000000200087825 */ /* 0x000fcc00078e0208 */
[----:B------:R-:W5:Y:S04]  /*19620*/  LDG.E.U16 R9, desc[UR10][R8.64] ;  /* 0x0000000a08097981 */ /* 0x000f68000c1e1500 */
[----:B---3--:R0:W-:Y:S01]  /*19630*/  STL [R1+0x208], R3 ;  /* 0x0002080301007387 */ /* 0x0081e20000100800 */
[----:B----4-:R-:W-:-:S05]  /*19640*/  IMAD.WIDE R6, R0, 0x2, R6 ;  /* 0x0000000200067825 */ /* 0x010fca00078e0206 */
[----:B0-----:R-:W3:Y:S04]  /*19650*/  LDG.E.U16 R3, desc[UR10][R6.64] ;  /* 0x0000000a06037981 */ /* 0x001ee8000c1e1500 */
[----:B--2---:R0:W-:Y:S01]  /*19660*/  STL [R1+0x20c], R19 ;  /* 0x00020c1301007387 */ /* 0x0041e20000100800 */
[----:B-----5:R-:W-:-:S03]  /*19670*/  IMAD.WIDE R4, R0, 0x2, R4 ;  /* 0x0000000200047825 */ /* 0x020fc600078e0204 */
[----:B------:R1:W-:Y:S04]  /*19680*/  STL [R1+0x1f0], R13 ;  /* 0x0001f00d01007387 */ /* 0x0003e80000100800 */
[----:B0-----:R0:W2:Y:S04]  /*19690*/  LDG.E.U16 R19, desc[UR10][R4.64] ;  /* 0x0000000a04137981 */ /* 0x0010a8000c1e1500 */
[----:B------:R4:W-:Y:S01]  /*196a0*/  STL [R1+0x1f8], R11 ;  /* 0x0001f80b01007387 */ /* 0x0009e20000100800 */
[----:B-1----:R-:W-:-:S03]  /*196b0*/  IMAD.WIDE R12, R0, 0x2, R26 ;  /* 0x00000002000c7825 */ /* 0x002fc600078e021a */
[----:B------:R-:W-:Y:S01]  /*196c0*/  STL [R1+0x1fc], R9 ;  /* 0x0001fc0901007387 */ /* 0x000fe20000100800 */
[----:B0-----:R-:W-:-:S03]  /*196d0*/  IMAD.WIDE R4, R0, 0x2, R14 ;  /* 0x0000000200047825 */ /* 0x001fc600078e020e */
[----:B------:R-:W5:Y:S01]  /*196e0*/  LDG.E.U16 R15, desc[UR10][R12.64] ;  /* 0x0000000a0c0f7981 */ /* 0x000f62000c1e1500 */
[----:B----4-:R-:W-:-:S03]  /*196f0*/  IMAD.WIDE R10, R0, 0x2, R24 ;  /* 0x00000002000a7825 */ /* 0x010fc600078e0218 */
[----:B------:R-:W4:Y:S04]  /*19700*/  LDL.64 R12, [R1+0xed0] ;  /* 0x000ed000010c7983 */ /* 0x000f280000100a00 */
[----:B---3--:R0:W-:Y:S04]  /*19710*/  STL [R1+0x200], R3 ;  /* 0x0002000301007387 */ /* 0x0081e80000100800 */
[----:B0-----:R-:W3:Y:S01]  /*19720*/  LDG.E.U16 R3, desc[UR10][R10.64] ;  /* 0x0000000a0a037981 */ /* 0x001ee2000c1e1500 */
[----:B------:R-:W-:-:S03]  /*19730*/  IMAD.WIDE R8, R0, 0x2, R22 ;  /* 0x0000000200087825 */ /* 0x000fc600078e0216 */
[----:B------:R-:W4:Y:S01]  /*19740*/  LDL.64 R10, [R1+0xec0] ;  /* 0x000ec000010a7983 */ /* 0x000f220000100a00 */
        /* <DEDUP_REMOVED lines=8> */
[----:B-----5:R0:W-:Y:S04]  /*197d0*/  STL [R1+0x1e4], R15 ;  /* 0x0001e40f01007387 */ /* 0x0201e80000100800 */
[----:B0-----:R-:W5:Y:S04]  /*197e0*/  LDL.64 R14, [R1+0x9e8] ;  /* 0x0009e800010e7983 */ /* 0x001f680000100a00 */
[----:B---3--:R0:W-:Y:S04]  /*197f0*/  STL [R1+0x1e8], R3 ;  /* 0x0001e80301007387 */ /* 0x0081e80000100800 */
[----:B0-----:R-:W3:Y:S04]  /*19800*/  LDG.E.U16 R3, desc[UR10][R6.64] ;  /* 0x0000000a06037981 */ /* 0x001ee8000c1e1500 */
[----:B------:R-:W5:Y:S01]  /*19810*/  LDL.64 R6, [R1+0xd18] ;  /* 0x000d180001067983 */ /* 0x000f620000100a00 */
[----:B----4-:R-:W-:-:S04]  /*19820*/  IMAD.WIDE R12, R0, 0x2, R12 ;  /* 0x00000002000c7825 */ /* 0x010fc800078e020c */
[C---:B------:R-:W-:Y:S02]  /*19830*/  IMAD.WIDE R10, R0.reuse, 0x2, R10 ;  /* 0x00000002000a7825 */ /* 0x040fe400078e020a */
[----:B------:R-:W4:Y:S04]  /*19840*/  LDG.E.U16 R12, desc[UR10][R12.64] ;  /* 0x0000000a0c0c7981 */ /* 0x000f28000c1e1500 */
[----:B------:R0:W4:Y:S04]  /*19850*/  LDG.E.U16 R13, desc[UR10][R10.64] ;  /* 0x0000000a0a0d7981 */ /* 0x000128000c1e1500 */
[----:B--2---:R1:W-:Y:S04]  /*19860*/  STL [R1+0x1ec], R19 ;  /* 0x0001ec1301007387 */ /* 0x0043e80000100800 */
[----:B-1----:R-:W2:Y:S04]  /*19870*/  LDG.E.U16 R19, desc[UR10][R4.64] ;  /* 0x0000000a04137981 */ /* 0x002ea8000c1e1500 */
[----:B------:R-:W4:Y:S01]  /*19880*/  LDL.64 R4, [R1+0xd10] ;  /* 0x000d100001047983 */ /* 0x000f220000100a00 */
[----:B------:R-:W-:-:S06]  /*19890*/  IMAD.WIDE R8, R0, 0x2, R8 ;  /* 0x0000000200087825 */ /* 0x000fcc00078e0208 */
[----:B------:R-:W4:Y:S04]  /*198a0*/  LDG.E.U16 R9, desc[UR10][R8.64] ;  /* 0x0000000a08097981 */ /* 0x000f28000c1e1500 */
[----:B---3--:R1:W-:Y:S01]  /*198b0*/  STL [R1+0x1c4], R3 ;  /* 0x0001c40301007387 */ /* 0x0083e20000100800 */
[----:B-----5:R-:W-:-:S05]  /*198c0*/  IMAD.WIDE R6, R0, 0x2, R6 ;  /* 0x0000000200067825 */ /* 0x020fca00078e0206 */
[----:B-1----:R-:W3:Y:S01]  /*198d0*/  LDG.E.U16 R3, desc[UR10][R6.64] ;  /* 0x0000000a06037981 */ /* 0x002ee2000c1e1500 */
[----:B0-----:R-:W-:-:S03]  /*198e0*/  IMAD.WIDE R10, R0, 0x2, R26 ;  /* 0x00000002000a7825 */ /* 0x001fc600078e021a */
[----:B--2---:R0:W-:Y:S01]  /*198f0*/  STL [R1+0x1e0], R19 ;  /* 0x0001e01301007387 */ /* 0x0041e20000100800 */
[----:B----4-:R-:W-:-:S05]  /*19900*/  IMAD.WIDE R4, R0, 0x2, R4 ;  /* 0x0000000200047825 */ /* 0x010fca00078e0204 */
[----:B0-----:R0:W2:Y:S04]  /*19910*/  LDG.E.U16 R19, desc[UR10][R4.64] ;  /* 0x0000000a04137981 */ /* 0x0010a8000c1e1500 */
[----:B------:R-:W-:Y:S04]  /*19920*/  STL [R1+0x1d8], R13 ;  /* 0x0001d80d01007387 */ /* 0x000fe80000100800 */
[----:B------:R1:W-:Y:S01]  /*19930*/  STL [R1+0x1d4], R12 ;  /* 0x0001d40c01007387 */ /* 0x0003e20000100800 */
[----:B0-----:R-:W-:-:S03]  /*19940*/  IMAD.WIDE R4, R0, 0x2, R14 ;  /* 0x0000000200047825 */ /* 0x001fc600078e020e */
[----:B------:R-:W-:Y:S04]  /*19950*/  STL [R1+0x1b4], R9 ;  /* 0x0001b40901007387 */ /* 0x000fe80000100800 */
[----:B------:R-:W4:Y:S01]  /*19960*/  LDG.E.U16 R15, desc[UR10][R10.64] ;  /* 0x0000000a0a0f7981 */ /* 0x000f22000c1e1500 */
[----:B-1----:R-:W-:-:S03]  /*19970*/  IMAD.WIDE R12, R0, 0x2, R24 ;  /* 0x00000002000c7825 */ /* 0x002fc600078e0218 */
        /* <DEDUP_REMOVED lines=63> */
[----:B-1----:R-:W2:Y:S01]  /*19d70*/  LDG.E.U16 R19, desc[UR10][R4.64] ;  /* 0x0000000a04137981 */ /* 0x002ea2000c1e1500 */
[----:B------:R-:W-:-:S06]  /*19d80*/  IMAD.WIDE R8, R0, 0x2, R8 ;  /* 0x0000000200087825 */ /* 0x000fcc00078e0208 */
[----:B------:R-:W4:Y:S04]  /*19d90*/  LDG.E.U16 R9, desc[UR10][R8.64] ;  /* 0x0000000a08097981 */ /* 0x000f28000c1e1500 */
[----:B------:R-:W4:Y:S04]  /*19da0*/  LDL.64 R4, [R1+0x8c8] ;  /* 0x0008c80001047983 */ /* 0x000f280000100a00 */
[----:B---3--:R1:W-:Y:S01]  /*19db0*/  STL [R1+0x174], R3 ;  /* 0x0001740301007387 */ /* 0x0083e20000100800 */
[----:B-----5:R-:W-:-:S05]  /*19dc0*/  IMAD.WIDE R6, R0, 0x2, R6 ;  /* 0x0000000200067825 */ /* 0x020fca00078e0206 */
[----:B-1----:R1:W3:Y:S01]  /*19dd0*/  LDG.E.U16 R3, desc[UR10][R6.64] ;  /* 0x0000000a06037981 */ /* 0x0022e2000c1e1500 */
[----:B0-----:R-:W-:-:S04]  /*19de0*/  IMAD.WIDE R10, R0, 0x2, R26 ;  /* 0x00000002000a7825 */ /* 0x001fc800078e021a */
[C---:B-1----:R-:W-:Y:S01]  /*19df0*/  IMAD.WIDE R6, R0.reuse, 0x2, R20 ;  /* 0x0000000200067825 */ /* 0x042fe200078e0214 */
[----:B--2---:R0:W-:Y:S04]  /*19e00*/  STL [R1+0x190], R19 ;  /* 0x0001901301007387 */ /* 0x0041e80000100800 */
[----:B----4-:R-:W-:Y:S04]  /*19e10*/  STL [R1+0x188], R13 ;  /* 0x0001880d01007387 */ /* 0x010fe80000100800 */
[----:B------:R1:W-:Y:S01]  /*19e20*/  STL [R1+0x184], R12 ;  /* 0x0001840c01007387 */ /* 0x0003e20000100800 */
[----:B------:R-:W-:-:S03]  /*19e30*/  IMAD.WIDE R4, R0, 0x2, R4 ;  /* 0x0000000200047825 */ /* 0x000fc600078e0204 */
[----:B------:R2:W-:Y:S04]  /*19e40*/  STL [R1+0x164], R9 ;  /* 0x0001640901007387 */ /* 0x0005e80000100800 */
[----:B0-----:R0:W4:Y:S01]  /*19e50*/  LDG.E.U16 R19, desc[UR10][R4.64] ;  /* 0x0000000a04137981 */ /* 0x001122000c1e1500 */
[----:B-1----:R-:W-:-:S03]  /*19e60*/  IMAD.WIDE R12, R0, 0x2, R24 ;  /* 0x00000002000c7825 */ /* 0x002fc600078e0218 */
[----:B------:R-:W5:Y:S01]  /*19e70*/  LDL.64 R20, [R1+0x870] ;  /* 0x0008700001147983 */ /* 0x000f620000100a00 */
[----:B--2---:R-:W-:-:S03]  /*19e80*/  IMAD.WIDE R8, R0, 0x2, R22 ;  /* 0x0000000200087825 */ /* 0x004fc600078e0216 */
[----:B------:R1:W2:Y:S01]  /*19e90*/  LDG.E.U16 R23, desc[UR10][R10.64] ;  /* 0x0000000a0a177981 */ /* 0x0002a2000c1e1500 */
[----:B0-----:R-:W-:-:S03]  /*19ea0*/  IMAD.WIDE R4, R0, 0x2, R14 ;  /* 0x0000000200047825 */ /* 0x001fc600078e020e */
[----:B------:R0:W2:Y:S04]  /*19eb0*/  LDG.E.U16 R14, desc[UR10][R12.64] ;  /* 0x0000000a0c0e7981 */ /* 0x0000a8000c1e1500 */
[----:B------:R0:W2:Y:S04]  /*19ec0*/  LDG.E.U16 R15, desc[UR10][R8.64] ;  /* 0x0000000a080f7981 */ /* 0x0000a8000c1e1500 */
[----:B------:R-:W1:Y:S04]  /*19ed0*/  LDL.64 R10, [R1+0x890] ;  /* 0x00089000010a7983 */ /* 0x000e680000100a00 */
[----:B------:R-:W0:Y:S04]  /*19ee0*/  LDL.64 R12, [R1+0x898] ;  /* 0x00089800010c7983 */ /* 0x000e280000100a00 */
[----:B------:R-:W5:Y:S04]  /*19ef0*/  LDL.64 R8, [R1+0x888] ;  /* 0x0008880001087983 */ /* 0x000f680000100a00 */
[----:B---3--:R3:W-:Y:S04]  /*19f00*/  STL [R1+0x17c], R3 ;  /* 0x00017c0301007387 */ /* 0x0087e80000100800 */
[----:B------:R-:W5:Y:S04]  /*19f10*/  LDL.64 R26, [R1+0x868] ;  /* 0x00086800011a7983 */ /* 0x000f680000100a00 */
[----:B---3--:R3:W3:Y:S04]  /*19f20*/  LDG.E.U16 R3, desc[UR10][R6.64] ;  /* 0x0000000a06037981 */ /* 0x0086e8000c1e1500 */
[----:B------:R-:W3:Y:S04]  /*19f30*/  LDL.64 R6, [R1+0x880] ;  /* 0x0008800001067983 */ /* 0x000ee80000100a00 */
[----:B----4-:R4:W-:Y:S04]  /*19f40*/  STL [R1+0x180], R19 ;  /* 0x0001801301007387 */ /* 0x0109e80000100800 */
[----:B------:R-:W3:Y:S04]  /*19f50*/  LDL.64 R24, [R1+0x860] ;  /* 0x0008600001187983 */ /* 0x000ee80000100a00 */
[----:B----4-:R-:W4:Y:S04]  /*19f60*/  LDG.E.U16 R19, desc[UR10][R4.64] ;  /* 0x0000000a04137981 */ /* 0x010f28000c1e1500 */
[----:B------:R-:W4:Y:S01]  /*19f70*/  LDL.64 R4, [R1+0x878] ;  /* 0x0008780001047983 */ /* 0x000f220000100a00 */
[----:B-1----:R-:W-:-:S04]  /*19f80*/  IMAD.WIDE R10, R0, 0x2, R10 ;  /* 0x00000002000a7825 */ /* 0x002fc800078e020a */
[C---:B0-----:R-:W-:Y:S01]  /*19f90*/  IMAD.WIDE R12, R0.reuse, 0x2, R12 ;  /* 0x00000002000c7825 */ /* 0x041fe200078e020c */
[----:B--2---:R0:W-:Y:S03]  /*19fa0*/  STL [R1+0x178], R23 ;  /* 0x0001781701007387 */ /* 0x0041e60000100800 */
[C---:B-----5:R-:W-:Y:S01]  /*19fb0*/  IMAD.WIDE R8, R0.reuse, 0x2, R8 ;  /* 0x0000000200087825 */ /* 0x060fe200078e0208 */
[----:B------:R-:W2:Y:S04]  /*19fc0*/  LDG.E.U16 R11, desc[UR10][R10.64] ;  /* 0x0000000a0a0b7981 */ /* 0x000ea8000c1e1500 */
[----:B------:R-:W5:Y:S04]  /*19fd0*/  LDG.E.U16 R13, desc[UR10][R12.64] ;  /* 0x0000000a0c0d7981 */ /* 0x000f68000c1e1500 */
[----:B0-----:R-:W2:Y:S04]  /*19fe0*/  LDL.64 R22, [R1+0x858] ;  /* 0x0008580001167983 */ /* 0x001ea80000100a00 */
[----:B------:R-:W-:Y:S04]  /*19ff0*/  STL [R1+0x168], R15 ;  /* 0x0001680f01007387 */ /* 0x000fe80000100800 */
[----:B------:R0:W-:Y:S04]  /*1a000*/  STL [R1+0x124], R14 ;  /* 0x0001240e01007387 */ /* 0x0001e80000100800 */
[----:B------:R-:W2:Y:S01]  /*1a010*/  LDG.E.U16 R9, desc[UR10][R8.64] ;  /* 0x0000000a08097981 */ /* 0x000ea2000c1e1500 */
[----:B---3--:R-:W-:-:S03]  /*1a020*/  IMAD.WIDE R6, R0, 0x2, R6 ;  /* 0x0000000200067825 */ /* 0x008fc600078e0206 */
[----:B0-----:R-:W3:Y:S04]  /*1a030*/  LDL.64 R14, [R1+0x850] ;  /* 0x00085000010e7983 */ /* 0x001ee80000100a00 */
[----:B------:R0:W-:Y:S04]  /*1a040*/  STL [R1+0x16c], R3 ;  /* 0x00016c0301007387 */ /* 0x0001e80000100800 */
[----:B0-----:R-:W3:Y:S04]  /*1a050*/  LDG.E.U16 R3, desc[UR10][R6.64] ;  /* 0x0000000a06037981 */ /* 0x001ee8000c1e1500 */
[----:B----4-:R0:W-:Y:S01]  /*1a060*/  STL [R1+0x170], R19 ;  /* 0x0001701301007387 */ /* 0x0101e20000100800 */
[----:B------:R-:W-:-:S05]  /*1a070*/  IMAD.WIDE R4, R0, 0x2, R4 ;  /* 0x0000000200047825 */ /* 0x000fca00078e0204 */
[----:B0-----:R0:W4:Y:S04]  /*1a080*/  LDG.E.U16 R19, desc[UR10][R4.64] ;  /* 0x0000000a04137981 */ /* 0x001128000c1e1500 */
[----:B-----5:R1:W-:Y:S02]  /*1a090*/  STL [R1+0x120], R13 ;  /* 0x0001200d01007387 */ /* 0x0203e40000100800 */
[C---:B-1----:R-:W-:Y:S02]  /*1a0a0*/  IMAD.WIDE R12, R0.reuse, 0x2, R20 ;  /* 0x00000002000c7825 */ /* 0x042fe400078e0214 */
[----:B------:R-:W5:Y:S04]  /*1a0b0*/  LDL.64 R20, [R1+0x840] ;  /* 0x0008400001147983 */ /* 0x000f680000100a00 */
[----:B--2---:R1:W-:Y:S02]  /*1a0c0*/  STL [R1+0x158], R11 ;  /* 0x0001580b01007387 */ /* 0x0043e40000100800 */
[----:B-1----:R-:W-:-:S02]  /*1a0d0*/  IMAD.WIDE R10, R0, 0x2, R26 ;  /* 0x00000002000a7825 */ /* 0x002fc400078e021a */
[----:B------:R-:W2:Y:S04]  /*1a0e0*/  LDL.64 R26, [R1+0x828] ;  /* 0x00082800011a7983 */ /* 0x000ea80000100a00 */
[----:B------:R-:W-:Y:S04]  /*1a0f0*/  STL [R1+0x15c], R9 ;  /* 0x00015c0901007387 */ /* 0x000fe80000100800 */
[----:B---3--:R1:W-:Y:S01]  /*1a100*/  STL [R1+0x160], R3 ;  /* 0x0001600301007387 */ /* 0x0083e20000100800 */
[----:B------:R-:W-:-:S03]  /*1a110*/  IMAD.WIDE R6, R0, 0x2, R22 ;  /* 0x0000000200067825 */ /* 0x000fc600078e0216 */
[----:B------:R-:W3:Y:S04]  /*1a120*/  LDG.E.U16 R10, desc[UR10][R10.64] ;  /* 0x0000000a0a0a7981 */ /* 0x000ee8000c1e1500 */
[----:B-1----:R-:W2:Y:S01]  /*1a130*/  LDG.E.U16 R3, desc[UR10][R12.64] ;  /* 0x0000000a0c037981 */ /* 0x002ea2000c1e1500 */
[----:B------:R-:W-:-:S05]  /*1a140*/  IMAD.WIDE R8, R0, 0x2, R24 ;  /* 0x0000000200087825 */ /* 0x000fca00078e0218 */
[----:B------:R-:W3:Y:S04]  /*1a150*/  LDG.E.U16 R11, desc[UR10][R8.64] ;  /* 0x0000000a080b7981 */ /* 0x000ee8000c1e1500 */
[----:B------:R-:W3:Y:S04]  /*1a160*/  LDL.64 R12, [R1+0x848] ;  /* 0x00084800010c7983 */ /* 0x000ee80000100a00 */
[----:B------:R-:W5:Y:S01]  /*1a170*/  LDL.64 R8, [R1+0x838] ;  /* 0x0008380001087983 */ /* 0x000f620000100a00 */
[----:B0-----:R-:W-:-:S03]  /*1a180*/  IMAD.WIDE R4, R0, 0x2, R14 ;  /* 0x0000000200047825 */ /* 0x001fc600078e020e */
[----:B----4-:R0:W-:Y:S04]  /*1a190*/  STL [R1+0x104], R19 ;  /* 0x0001041301007387 */ /* 0x0101e80000100800 */
[----:B------:R-:W4:Y:S04]  /*1a1a0*/  LDL.64 R24, [R1+0x820] ;  /* 0x0008200001187983 */ /* 0x000f280000100a00 */
[----:B------:R-:W4:Y:S04]  /*1a1b0*/  LDL.64 R22, [R1+0x818] ;  /* 0x0008180001167983 */ /* 0x000f280000100a00 */
[----:B0-----:R-:W4:Y:S04]  /*1a1c0*/  LDG.E.U16 R19, desc[UR10][R6.64] ;  /* 0x0000000a06137981 */ /* 0x001f28000c1e1500 */
[----:B------:R-:W4:Y:S04]  /*1a1d0*/  LDL.64 R14, [R1+0x810] ;  /* 0x00081000010e7983 */ /* 0x000f280000100a00 */
[----:B------:R-:W4:Y:S04]  /*1a1e0*/  LDL.64 R6, [R1+0x830] ;  /* 0x0008300001067983 */ /* 0x000f280000100a00 */
[----:B--2---:R0:W-:Y:S04]  /*1a1f0*/  STL [R1+0x14c], R3 ;  /* 0x00014c0301007387 */ /* 0x0041e80000100800 */
[----:B0-----:R0:W2:Y:S01]  /*1a200*/  LDG.E.U16 R3, desc[UR10][R4.64] ;  /* 0x0000000a04037981 */ /* 0x0010a2000c1e1500 */
[----:B---3--:R-:W-:-:S03]  /*1a210*/  IMAD.WIDE R12, R0, 0x2, R12 ;  /* 0x00000002000c7825 */ /* 0x008fc600078e020c */
[----:B------:R-:W-:Y:S04]  /*1a220*/  STL [R1+0x154], R11 ;  /* 0x0001540b01007387 */ /* 0x000fe80000100800 */
[----:B------:R1:W-:Y:S01]  /*1a230*/  STL [R1+0x150], R10 ;  /* 0x0001500a01007387 */ /* 0x0003e20000100800 */
[----:B-----5:R-:W-:-:S03]  /*1a240*/  IMAD.WIDE R8, R0, 0x2, R8 ;  /* 0x0000000200087825 */ /* 0x020fc600078e0208 */
[----:B------:R-:W3:Y:S01]  /*1a250*/  LDG.E.U16 R13, desc[UR10][R12.64] ;  /* 0x0000000a0c0d7981 */ /* 0x000ee2000c1e1500 */
[----:B-1----:R-:W-:-:S03]  /*1a260*/  IMAD.WIDE R10, R0, 0x2, R20 ;  /* 0x00000002000a7825 */ /* 0x002fc600078e0214 */
[----:B------:R-:W5:Y:S01]  /*1a270*/  LDL.64 R20, [R1+0x808] ;  /* 0x0008080001147983 */ /* 0x000f620000100a00 */
[----:B0-----:R-:W-:-:S03]  /*1a280*/  IMAD.WIDE R4, R0, 0x2, R26 ;  /* 0x0000000200047825 */ /* 0x001fc600078e021a */
[----:B------:R-:W5:Y:S04]  /*1a290*/  LDG.E.U16 R11, desc[UR10][R10.64] ;  /* 0x0000000a0a0b7981 */ /* 0x000f68000c1e1500 */
[----:B------:R0:W5:Y:S04]  /*1a2a0*/  LDG.E.U16 R27, desc[UR10][R8.64] ;  /* 0x0000000a081b7981 */ /* 0x000168000c1e1500 */
[----:B----4-:R1:W-:Y:S01]  /*1a2b0*/  STL [R1+0xec], R19 ;  /* 0x0000ec1301007387 */ /* 0x0103e20000100800 */
[----:B------:R-:W-:-:S05]  /*1a2c0*/  IMAD.WIDE R6, R0, 0x2, R6 ;  /* 0x0000000200067825 */ /* 0x000fca00078e0206 */
[----:B-1----:R-:W4:Y:S04]  /*1a2d0*/  LDG.E.U16 R19, desc[UR10][R6.64] ;  /* 0x0000000a06137981 */ /* 0x002f28000c1e1500 */
[----:B--2---:R1:W-:Y:S04]  /*1a2e0*/  STL [R1+0x13c], R3 ;  /* 0x00013c0301007387 */ /* 0x0043e80000100800 */
[----:B-1----:R1:W2:Y:S01]  /*1a2f0*/  LDG.E.U16 R3, desc[UR10][R4.64] ;  /* 0x0000000a04037981 */ /* 0x0022a2000c1e1500 */
[----:B------:R-:W-:-:S04]  /*1a300*/  SHF.L.U32 R26, R2, 0x3, RZ ;  /* 0x00000003021a7819 */ /* 0x000fc800000006ff */
[----:B------:R-:W-:Y:S01]  /*1a310*/  LOP3.LUT R26, R26, 0xe0, RZ, 0xc0, !PT ;  /* 0x000000e01a1a7812 */ /* 0x000fe200078ec0ff */
[----:B---3--:R3:W-:Y:S01]  /*1a320*/  STL [R1+0x144], R13 ;  /* 0x0001440d01007387 */ /* 0x0087e20000100800 */
[----:B0-----:R-:W-:-:S03]  /*1a330*/  IMAD.WIDE R8, R0, 0x2, R14 ;  /* 0x0000000200087825 */ /* 0x001fc600078e020e */
[----:B-1----:R-:W-:Y:S04]  /*1a340*/  LDS R4, [R26+UR6] ;  /* 0x000000061a047984 */ /* 0x002fe80008000800 */
[----:B-----5:R0:W-:Y:S01]  /*1a350*/  STL [R1+0x148], R11 ;  /* 0x0001480b01007387 */ /* 0x0201e20000100800 */
[----:B---3--:R-:W-:-:S03]  /*1a360*/  IMAD.WIDE R12, R0, 0x2, R24 ;  /* 0x00000002000c7825 */ /* 0x008fc600078e0218 */
[----:B------:R-:W1:Y:S04]  /*1a370*/  LDS R5, [R26+UR6+0x100] ;  /* 0x000100061a057984 */ /* 0x000e680008000800 */
[----:B------:R3:W-:Y:S01]  /*1a380*/  STL [R1+0xe8], R27 ;  /* 0x0000e81b01007387 */ /* 0x0007e20000100800 */
[----:B0-----:R-:W-:-:S03]  /*1a390*/  IMAD.WIDE R10, R0, 0x2, R22 ;  /* 0x00000002000a7825 */ /* 0x001fc600078e0216 */
[----:B------:R-:W5:Y:S04]  /*1a3a0*/  LDL.64 R22, [R1+0x7f0] ;  /* 0x0007f00001167983 */ /* 0x000f680000100a00 */
[----:B------:R-:W5:Y:S04]  /*1a3b0*/  LDL.64 R14, [R1+0x7e8] ;  /* 0x0007e800010e7983 */ /* 0x000f680000100a00 */
[----:B---3--:R-:W3:Y:S01]  /*1a3c0*/  LDL.64 R26, [R1+0x7f8] ;  /* 0x0007f800011a7983 */ /* 0x008ee20000100a00 */
[----:B------:R-:W-:-:S03]  /*1a3d0*/  IMAD.WIDE R6, R0, 0x2, R20 ;  /* 0x0000000200067825 */ /* 0x000fc600078e0214 */
[----:B------:R-:W3:Y:S04]  /*1a3e0*/  LDG.E.U16 R11, desc[UR10][R10.64] ;  /* 0x0000000a0a0b7981 */ /* 0x000ee8000c1e1500 */
[----:B------:R-:W3:Y:S04]  /*1a3f0*/  LDG.E.U16 R9, desc[UR10][R8.64] ;  /* 0x0000000a08097981 */ /* 0x000ee8000c1e1500 */
[----:B----4-:R0:W-:Y:S04]  /*1a400*/  STL [R1+0x138], R19 ;  /* 0x0001381301007387 */ /* 0x0101e80000100800 */
[----:B0-----:R-:W4:Y:S04]  /*1a410*/  LDG.E.U16 R19, desc[UR10][R12.64] ;  /* 0x0000000a0c137981 */ /* 0x001f28000c1e1500 */
[----:B------:R-:W3:Y:S04]  /*1a420*/  LDL.64 R12, [R1+0x800] ;  /* 0x00080000010c7983 */ /* 0x000ee80000100a00 */
[----:B--2---:R0:W-:Y:S04]  /*1a430*/  STL [R1+0x140], R3 ;  /* 0x0001400301007387 */ /* 0x0041e80000100800 */
[----:B------:R-:W2:Y:S04]  /*1a440*/  LDL.64 R24, [R1+0x7e0] ;  /* 0x0007e00001187983 */ /* 0x000ea80000100a00 */
[----:B------:R-:W2:Y:S01]  /*1a450*/  LDL.64 R20, [R1+0x7d8] ;  /* 0x0007d80001147983 */ /* 0x000ea20000100a00 */
[----:B0-----:R-:W-:-:S03]  /*1a460*/  FADD R3, -R18, R29 ;  /* 0x0000001d12037221 */ /* 0x001fc60000000100 */
[----:B------:R0:W2:Y:S02]  /*1a470*/  LDG.E.U16 R29, desc[UR10][R6.64] ;  /* 0x0000000a061d7981 */ /* 0x0000a4000c1e1500 */
[----:B0-----:R-:W-:Y:S01]  /*1a480*/  FMUL R6, R3, 1.4426950216293334961 ;  /* 0x3fb8aa3b03067820 */ /* 0x001fe20000400000 */
[----:B------:R-:W-:-:S04]  /*1a490*/  FADD R3, -R16, R17 ;  /* 0x0000001110037221 */ /* 0x000fc80000000100 */
[----:B------:R-:W-:-:S04]  /*1a4a0*/  FMUL R3, R3, 1.4426950216293334961 ;  /* 0x3fb8aa3b03037820 */ /* 0x000fc80000400000 */
[----:B------:R-:W-:Y:S08]  /*1a4b0*/  MUFU.EX2 R17, R3 ;  /* 0x0000000300117308 */ /* 0x000ff00000000800 */
[----:B------:R5:W1:Y:S02]  /*1a4c0*/  MUFU.EX2 R16, R6 ;  /* 0x0000000600107308 */ /* 0x000a640000000800 */
[C---:B-----5:R-:W-:Y:S01]  /*1a4d0*/  IMAD.WIDE R6, R0.reuse, 0x2, R14 ;  /* 0x0000000200067825 */ /* 0x060fe200078e020e */
[----:B----4-:R0:W-:Y:S04]  /*1a4e0*/  STL [R1+0x134], R19 ;  /* 0x0001341301007387 */ /* 0x0101e80000100800 */
[----:B0-----:R-:W4:Y:S04]  /*1a4f0*/  LDL.64 R18, [R1+0x7d0] ;  /* 0x0007d00001127983 */ /* 0x001f280000100a00 */
[----:B---3--:R0:W-:Y:S04]  /*1a500*/  STL [R1+0xe4], R11 ;  /* 0x0000e40b01007387 */ /* 0x0081e80000100800 */
[----:B------:R3:W-:Y:S01]  /*1a510*/  STL [R1+0x12c], R9 ;  /* 0x00012c0901007387 */ /* 0x0007e20000100800 */
[----:B0-----:R-:W-:-:S04]  /*1a520*/  IMAD.WIDE R10, R0, 0x2, R12 ;  /* 0x00000002000a7825 */ /* 0x001fc800078e020c */
[C---:B------:R-:W-:Y:S01]  /*1a530*/  IMAD.WIDE R12, R0.reuse, 0x2, R26 ;  /* 0x00000002000c7825 */ /* 0x040fe200078e021a */
[----:B------:R2:W5:Y:S03]  /*1a540*/  LDG.E.U16 R3, desc[UR10][R10.64] ;  /* 0x0000000a0a037981 */ /* 0x000566000c1e1500 */
[C---:B---3--:R-:W-:Y:S01]  /*1a550*/  IMAD.WIDE R8, R0.reuse, 0x2, R22 ;  /* 0x0000000200087825 */ /* 0x048fe200078e0216 */
[----:B------:R-:W3:Y:S04]  /*1a560*/  LDG.E.U16 R26, desc[UR10][R6.64] ;  /* 0x0000000a061a7981 */ /* 0x000ee8000c1e1500 */
[----:B------:R-:W1:Y:S04]  /*1a570*/  LDL.LU.64 R22, [R1+0x520] ;  /* 0x0005200001167983 */ /* 0x000e680000300a00 */
[----:B------:R0:W3:Y:S01]  /*1a580*/  LDG.E.U16 R27, desc[UR10][R8.64] ;  /* 0x0000000a081b7981 */ /* 0x0000e2000c1e1500 */
[----:B--2---:R-:W-:-:S06]  /*1a590*/  IMAD.WIDE R10, R0, 0x2, R24 ;  /* 0x00000002000a7825 */ /* 0x004fcc00078e0218 */
[----:B------:R-:W2:Y:S04]  /*1a5a0*/  LDG.E.U16 R11, desc[UR10][R10.64] ;  /* 0x0000000a0a0b7981 */ /* 0x000ea8000c1e1500 */
[----:B------:R0:W-:Y:S04]  /*1a5b0*/  STL [R1+0x130], R29 ;  /* 0x0001301d01007387 */ /* 0x0001e80000100800 */
[----:B------:R-:W2:Y:S01]  /*1a5c0*/  LDL.64 R14, [R1+0x7c8] ;  /* 0x0007c800010e7983 */ /* 0x000ea20000100a00 */
[----:B0-----:R-:W-:-:S03]  /*1a5d0*/  IMAD.WIDE R8, R0, 0x2, R20 ;  /* 0x0000000200087825 */ /* 0x001fc600078e0214 */
[----:B------:R-:W3:Y:S04]  /*1a5e0*/  LDL.64 R24, [R1+0x7b8] ;  /* 0x0007b80001187983 */ /* 0x000ee80000100a00 */
[----:B------:R-:W3:Y:S04]  /*1a5f0*/  LDG.E.U16 R29, desc[UR10][R12.64] ;  /* 0x0000000a0c1d7981 */ /* 0x000ee8000c1e1500 */
[----:B------:R-:W3:Y:S04]  /*1a600*/  LDL.64 R20, [R1+0x7b0] ;  /* 0x0007b00001147983 */ /* 0x000ee80000100a00 */
[----:B------:R-:W3:Y:S01]  /*1a610*/  LDL.64 R12, [R1+0x7c0] ;  /* 0x0007c000010c7983 */ /* 0x000ee20000100a00 */
[----:B----4-:R-:W-:-:S03]  /*1a620*/  IMAD.WIDE R6, R0, 0x2, R18 ;  /* 0x0000000200067825 */ /* 0x010fc600078e0212 */
[----:B-----5:R0:W-:Y:S04]  /*1a630*/  STL [R1+0x128], R3 ;  /* 0x0001280301007387 */ /* 0x0201e80000100800 */
[----:B------:R-:W4:Y:S01]  /*1a640*/  LDL.64 R18, [R1+0x7a8] ;  /* 0x0007a80001127983 */ /* 0x000f220000100a00 */
[----:B-1----:R-:W-:-:S03]  /*1a650*/  FFMA2 R4, R22.F32x2.HI_LO, R16.F32x2.HI_LO, R4.F32x2.HI_LO ;  /* 0x0000001016047249 */ /* 0x002fc60000000004 */
[----:B0-----:R2:W5:Y:S02]  /*1a660*/  LDG.E.U16 R3, desc[UR10][R8.64] ;  /* 0x0000000a08037981 */ /* 0x001564000c1e1500 */
[C---:B--2---:R-:W-:Y:S02]  /*1a670*/  IMAD.WIDE R8, R0.reuse, 0x2, R14 ;  /* 0x0000000200087825 */ /* 0x044fe400078e020e */
[----:B---3--:R0:W-:Y:S04]  /*1a680*/  STL [R1+0xe0], R29 ;  /* 0x0000e01d01007387 */ /* 0x0081e80000100800 */
[----:B------:R-:W2:Y:S04]  /*1a690*/  LDL.64 R22, [R1+0x7a0] ;  /* 0x0007a00001167983 */ /* 0x000ea80000100a00 */
[----:B------:R-:W-:Y:S04]  /*1a6a0*/  STL [R1+0x1d94], R16 ;  /* 0x001d941001007387 */ /* 0x000fe80000100800 */
[----:B------:R-:W-:Y:S04]  /*1a6b0*/  STL.64 [R1+0x2e0], R4 ;  /* 0x0002e00401007387 */ /* 0x000fe80000100a00 */
[----:B------:R1:W-:Y:S04]  /*1a6c0*/  STL [R1+0x1d90], R17 ;  /* 0x001d901101007387 */ /* 0x0003e80000100800 */
[----:B0-----:R0:W3:Y:S04]  /*1a6d0*/  LDG.E.U16 R29, desc[UR10][R6.64] ;  /* 0x0000000a061d7981 */ /* 0x0010e8000c1e1500 */
[----:B------:R-:W3:Y:S04]  /*1a6e0*/  LDL.64 R14, [R1+0x790] ;  /* 0x00079000010e7983 */ /* 0x000ee80000100a00 */
[----:B-1----:R-:W5:Y:S01]  /*1a6f0*/  LDL.64 R16, [R1+0x798] ;  /* 0x0007980001107983 */ /* 0x002f620000100a00 */
[----:B0-----:R-:W-:-:S03]  /*1a700*/  IMAD.WIDE R6, R0, 0x2, R12 ;  /* 0x0000000200067825 */ /* 0x001fc600078e020c */
[----:B------:R-:W5:Y:S04]  /*1a710*/  LDL.64 R12, [R1+0x788] ;  /* 0x00078800010c7983 */ /* 0x000f680000100a00 */
[----:B------:R0:W-:Y:S04]  /*1a720*/  STL [R1+0x118], R27 ;  /* 0x0001181b01007387 */ /* 0x0001e80000100800 */
[----:B------:R1:W-:Y:S04]  /*1a730*/  STL [R1+0x11c], R26 ;  /* 0x00011c1a01007387 */ /* 0x0003e80000100800 */
[----:B------:R1:W-:Y:S04]  /*1a740*/  STL [R1+0x114], R11 ;  /* 0x0001140b01007387 */ /* 0x0003e80000100800 */
[----:B0-----:R0:W5:Y:S04]  /*1a750*/  LDG.E.U16 R27, desc[UR10][R8.64] ;  /* 0x0000000a081b7981 */ /* 0x001168000c1e1500 */
[----:B-1----:R4:W5:Y:S04]  /*1a760*/  LDG.E.U16 R26, desc[UR10][R6.64] ;  /* 0x0000000a061a7981 */ /* 0x002968000c1e1500 */
[----:B------:R-:W5:Y:S01]  /*1a770*/  LDL.64 R10, [R1+0x778] ;  /* 0x00077800010a7983 */ /* 0x000f620000100a00 */
[----:B------:R-:W-:-:S04]  /*1a780*/  IMAD.WIDE R4, R0, 0x2, R24 ;  /* 0x0000000200047825 */ /* 0x000fc800078e0218 */
[C---:B0-----:R-:W-:Y:S01]  /*1a790*/  IMAD.WIDE R8, R0.reuse, 0x2, R20 ;  /* 0x0000000200087825 */ /* 0x041fe200078e0214 */
[----:B------:R2:W5:Y:S04]  /*1a7a0*/  LDG.E.U16 R24, desc[UR10][R4.64] ;  /* 0x0000000a04187981 */ /* 0x000568000c1e1500 */
[----:B------:R-:W5:Y:S04]  /*1a7b0*/  LDG.E.U16 R25, desc[UR10][R8.64] ;  /* 0x0000000a08197981 */ /* 0x000f68000c1e1500 */
[----:B------:R-:W5:Y:S01]  /*1a7c0*/  LDL.64 R20, [R1+0x758] ;  /* 0x0007580001147983 */ /* 0x000f620000100a00 */
[----:B----4-:R-:W-:-:S03]  /*1a7d0*/  IMAD.WIDE R6, R0, 0x2, R18 ;  /* 0x0000000200067825 */ /* 0x010fc600078e0212 */
[----:B------:R-:W4:Y:S01]  /*1a7e0*/  LDL.64 R18, [R1+0x738] ;  /* 0x0007380001127983 */ /* 0x000f220000100a00 */
[----:B--2---:R-:W-:-:S03]  /*1a7f0*/  IMAD.WIDE R4, R0, 0x2, R22 ;  /* 0x0000000200047825 */ /* 0x004fc600078e0216 */
[----:B------:R3:W2:Y:S04]  /*1a800*/  LDG.E.U16 R22, desc[UR10][R6.64] ;  /* 0x0000000a06167981 */ /* 0x0006a8000c1e1500 */
[----:B------:R0:W2:Y:S01]  /*1a810*/  LDG.E.U16 R23, desc[UR10][R4.64] ;  /* 0x0000000a04177981 */ /* 0x0000a2000c1e1500 */
[----:B---3--:R-:W-:-:S04]  /*1a820*/  IMAD.WIDE R6, R0, 0x2, R14 ;  /* 0x0000000200067825 */ /* 0x008fc800078e020e */
[C---:B-----5:R-:W-:Y:S02]  /*1a830*/  IMAD.WIDE R8, R0.reuse, 0x2, R16 ;  /* 0x0000000200087825 */ /* 0x060fe400078e0210 */
[----:B------:R-:W3:Y:S02]  /*1a840*/  LDL.64 R16, [R1+0x718] ;  /* 0x0007180001107983 */ /* 0x000ee40000100a00 */
[C---:B0-----:R-:W-:Y:S02]  /*1a850*/  IMAD.WIDE R4, R0.reuse, 0x2, R12 ;  /* 0x0000000200047825 */ /* 0x041fe400078e020c */
[----:B------:R0:W-:Y:S04]  /*1a860*/  STL [R1+0xdc], R3 ;  /* 0x0000dc0301007387 */ /* 0x0001e80000100800 */
[----:B------:R-:W5:Y:S04]  /*1a870*/  LDL.64 R14, [R1+0x6f8] ;  /* 0x0006f800010e7983 */ /* 0x000f680000100a00 */
[----:B------:R-:W5:Y:S04]  /*1a880*/  LDL.64 R12, [R1+0x6d8] ;  /* 0x0006d800010c7983 */ /* 0x000f680000100a00 */
[----:B0-----:R0:W5:Y:S04]  /*1a890*/  LDG.E.U16 R3, desc[UR10][R8.64] ;  /* 0x0000000a08037981 */ /* 0x001168000c1e1500 */
[----:B------:R1:W-:Y:S04]  /*1a8a0*/  STL [R1+0x110], R29 ;  /* 0x0001101d01007387 */ /* 0x0003e80000100800 */
[----:B------:R1:W-:Y:S01]  /*1a8b0*/  STL [R1+0x108], R27 ;  /* 0x0001081b01007387 */ /* 0x0003e20000100800 */
[----:B0-----:R-:W-:-:S03]  /*1a8c0*/  IMAD.WIDE R8, R0, 0x2, R10 ;  /* 0x0000000200087825 */ /* 0x001fc600078e020a */
[----:B------:R-:W5:Y:S04]  /*1a8d0*/  LDL.64 R10, [R1+0x6b8] ;  /* 0x0006b800010a7983 */ /* 0x000f680000100a00 */
[----:B-1----:R0:W5:Y:S04]  /*1a8e0*/  LDG.E.U16 R29, desc[UR10][R6.64] ;  /* 0x0000000a061d7981 */ /* 0x002168000c1e1500 */
[----:B------:R4:W5:Y:S04]  /*1a8f0*/  LDG.E.U16 R27, desc[UR10][R4.64] ;  /* 0x0000000a041b7981 */ /* 0x000968000c1e1500 */
[----:B------:R1:W-:Y:S04]  /*1a900*/  STL [R1+0x10c], R26 ;  /* 0x00010c1a01007387 */ /* 0x0003e80000100800 */
[----:B-1----:R3:W5:Y:S01]  /*1a910*/  LDG.E.U16 R26, desc[UR10][R8.64] ;  /* 0x0000000a081a7981 */ /* 0x002762000c1e1500 */
[----:B0-----:R-:W-:-:S03]  /*1a920*/  IMAD.WIDE R6, R0, 0x2, R20 ;  /* 0x0000000200067825 */ /* 0x001fc600078e0214 */
[----:B------:R-:W-:Y:S04]  /*1a930*/  STL [R1+0xf8], R25 ;  /* 0x0000f81901007387 */ /* 0x000fe80000100800 */
[----:B------:R0:W-:Y:S04]  /*1a940*/  STL [R1+0xd8], R24 ;  /* 0x0000d81801007387 */ /* 0x0001e80000100800 */
[----:B0-----:R-:W5:Y:S01]  /*1a950*/  LDL.64 R24, [R1+0x698] ;  /* 0x0006980001187983 */ /* 0x001f620000100a00 */
[----:B----4-:R-:W-:-:S03]  /*1a960*/  IMAD.WIDE R4, R0, 0x2, R18 ;  /* 0x0000000200047825 */ /* 0x010fc600078e0212 */
[----:B--2---:R-:W-:Y:S04]  /*1a970*/  STL [R1+0x100], R23 ;  /* 0x0001001701007387 */ /* 0x004fe80000100800 */
[----:B------:R0:W-:Y:S04]  /*1a980*/  STL [R1+0xfc], R22 ;  /* 0x0000fc1601007387 */ /* 0x0001e80000100800 */
[----:B0-----:R-:W2:Y:S01]  /*1a990*/  LDL.64 R22, [R1+0x678] ;  /* 0x0006780001167983 */ /* 0x001ea20000100a00 */
[----:B---3--:R-:W-:-:S03]  /*1a9a0*/  IMAD.WIDE R8, R0, 0x2, R16 ;  /* 0x0000000200087825 */ /* 0x008fc600078e0210 */
[----:B-----5:R0:W-:Y:S04]  /*1a9b0*/  STL [R1+0xd4], R3 ;  /* 0x0000d40301007387 */ /* 0x0201e80000100800 */
[----:B0-----:R0:W3:Y:S04]  /*1a9c0*/  LDG.E.U16 R3, desc[UR10][R6.64] ;  /* 0x0000000a06037981 */ /* 0x0010e8000c1e1500 */
[----:B------:R1:W-:Y:S01]  /*1a9d0*/  STL [R1+0xf0], R29 ;  /* 0x0000f01d01007387 */ /* 0x0003e20000100800 */
[----:B0-----:R-:W-:-:S03]  /*1a9e0*/  IMAD.WIDE R6, R0, 0x2, R14 ;  /* 0x0000000200067825 */ /* 0x001fc600078e020e */
[----:B------:R-:W4:Y:S04]  /*1a9f0*/  LDL.64 R20, [R1+0x658] ;  /* 0x0006580001147983 */ /* 0x000f280000100a00 */
[----:B------:R-:W5:Y:S04]  /*1aa00*/  LDL.64 R18, [R1+0x638] ;  /* 0x0006380001127983 */ /* 0x000f680000100a00 */
[----:B------:R-:W2:Y:S04]  /*1aa10*/  LDL.64 R16, [R1+0x618] ;  /* 0x0006180001107983 */ /* 0x000ea80000100a00 */
[----:B-1----:R0:W2:Y:S04]  /*1aa20*/  LDG.E.U16 R29, desc[UR10][R4.64] ;  /* 0x0000000a041d7981 */ /* 0x0020a8000c1e1500 */
[----:B------:R1:W-:Y:S04]  /*1aa30*/  STL [R1+0xf4], R27 ;  /* 0x0000f41b01007387 */ /* 0x0003e80000100800 */
[----:B------:R0:W-:Y:S04]  /*1aa40*/  STL [R1+0xd0], R26 ;  /* 0x0000d01a01007387 */ /* 0x0001e80000100800 */
[----:B-1----:R1:W4:Y:S04]  /*1aa50*/  LDG.E.U16 R27, desc[UR10][R8.64] ;  /* 0x0000000a081b7981 */ /* 0x002328000c1e1500 */
[----:B0-----:R0:W5:Y:S01]  /*1aa60*/  LDG.E.U16 R26, desc[UR10][R6.64] ;  /* 0x0000000a061a7981 */ /* 0x001162000c1e1500 */
[----:B------:R-:W-:-:S04]  /*1aa70*/  IMAD.WIDE R4, R0, 0x2, R12 ;  /* 0x0000000200047825 */ /* 0x000fc800078e020c */
[----:B-1----:R-:W-:-:S04]  /*1aa80*/  IMAD.WIDE R8, R0, 0x2, R10 ;  /* 0x0000000200087825 */ /* 0x002fc800078e020a */
[C---:B0-----:R-:W-:Y:S02]  /*1aa90*/  IMAD.WIDE R6, R0.reuse, 0x2, R24 ;  /* 0x0000000200067825 */ /* 0x041fe400078e0218 */
[----:B------:R-:W5:Y:S04]  /*1aaa0*/  LDG.E.U16 R25, desc[UR10][R8.64] ;  /* 0x0000000a08197981 */ /* 0x000f68000c1e1500 */
[----:B---3--:R0:W-:Y:S04]  /*1aab0*/  STL [R1+0xcc], R3 ;  /* 0x0000cc0301007387 */ /* 0x0081e80000100800 */
[----:B------:R-:W3:Y:S04]  /*1aac0*/  LDL.64 R14, [R1+0x5f8] ;  /* 0x0005f800010e7983 */ /* 0x000ee80000100a00 */
[----:B------:R-:W3:Y:S04]  /*1aad0*/  LDL.64 R12, [R1+0x5d8] ;  /* 0x0005d800010c7983 */ /* 0x000ee80000100a00 */
[----:B------:R-:W3:Y:S04]  /*1aae0*/  LDL.64 R10, [R1+0x5b8] ;  /* 0x0005b800010a7983 */ /* 0x000ee80000100a00 */
[----:B0-----:R0:W3:Y:S04]  /*1aaf0*/  LDG.E.U16 R3, desc[UR10][R4.64] ;  /* 0x0000000a04037981 */ /* 0x0010e8000c1e1500 */
[----:B--2---:R1:W-:Y:S01]  /*1ab00*/  STL [R1+0xc8], R29 ;  /* 0x0000c81d01007387 */ /* 0x0043e20000100800 */
[----:B0-----:R-:W-:-:S03]  /*1ab10*/  IMAD.WIDE R4, R0, 0x2, R22 ;  /* 0x0000000200047825 */ /* 0x001fc600078e0216 */
[----:B-1----:R0:W2:Y:S04]  /*1ab20*/  LDG.E.U16 R29, desc[UR10][R6.64] ;  /* 0x0000000a061d7981 */ /* 0x0020a8000c1e1500 */
[----:B----4-:R1:W-:Y:S04]  /*1ab30*/  STL [R1+0xc4], R27 ;  /* 0x0000c41b01007387 */ /* 0x0103e80000100800 */
[----:B-----5:R4:W-:Y:S04]  /*1ab40*/  STL [R1+0xc0], R26 ;  /* 0x0000c01a01007387 */ /* 0x0209e80000100800 */
[----:B------:R-:W5:Y:S01]  /*1ab50*/  LDL.64 R22, [R1+0x598] ;  /* 0x0005980001167983 */ /* 0x000f620000100a00 */
[----:B0-----:R-:W-:-:S03]  /*1ab60*/  IMAD.WIDE R6, R0, 0x2, R18 ;  /* 0x0000000200067825 */ /* 0x001fc600078e0212 */
[----:B-1----:R0:W2:Y:S04]  /*1ab70*/  LDG.E.U16 R27, desc[UR10][R4.64] ;  /* 0x0000000a041b7981 */ /* 0x0020a8000c1e1500 */
[----:B------:R-:W2:Y:S01]  /*1ab80*/  LDL.64 R18, [R1+0x578] ;  /* 0x0005780001127983 */ /* 0x000ea20000100a00 */
[----:B0-----:R-:W-:-:S03]  /*1ab90*/  IMAD.WIDE R4, R0, 0x2, R16 ;  /* 0x0000000200047825 */ /* 0x001fc600078e0210 */
[----:B------:R-:W2:Y:S01]  /*1aba0*/  LDL.64 R16, [R1+0x558] ;  /* 0x0005580001107983 */ /* 0x000ea20000100a00 */
[----:B------:R-:W-:-:S03]  /*1abb0*/  IMAD.WIDE R8, R0, 0x2, R20 ;  /* 0x0000000200087825 */ /* 0x000fc600078e0214 */
[----:B------:R-:W2:Y:S04]  /*1abc0*/  LDG.E.U16 R21, desc[UR10][R6.64] ;  /* 0x0000000a06157981 */ /* 0x000ea8000c1e1500 */
[----:B----4-:R3:W4:Y:S02]  /*1abd0*/  LDG.E.U16 R26, desc[UR10][R8.64] ;  /* 0x0000000a081a7981 */ /* 0x010724000c1e1500 */
[----:B---3--:R-:W-:-:S04]  /*1abe0*/  IMAD.WIDE R8, R0, 0x2, R14 ;  /* 0x0000000200087825 */ /* 0x008fc800078e020e */
[C---:B------:R-:W-:Y:S01]  /*1abf0*/  IMAD.WIDE R6, R0.reuse, 0x2, R12 ;  /* 0x0000000200067825 */ /* 0x040fe200078e020c */
[----:B------:R-:W3:Y:S04]  /*1ac00*/  LDG.E.U16 R20, desc[UR10][R8.64] ;  /* 0x0000000a08147981 */ /* 0x000ee8000c1e1500 */
[----:B------:R0:W-:Y:S04]  /*1ac10*/  STL [R1+0xbc], R3 ;  /* 0x0000bc0301007387 */ /* 0x0001e80000100800 */
[----:B------:R-:W4:Y:S04]  /*1ac20*/  LDL.64 R12, [R1+0x780] ;  /* 0x00078000010c7983 */ /* 0x000f280000100a00 */
[----:B------:R-:W4:Y:S04]  /*1ac30*/  LDL.64 R14, [R1+0x770] ;  /* 0x00077000010e7983 */ /* 0x000f280000100a00 */
[----:B0-----:R0:W4:Y:S02]  /*1ac40*/  LDG.E.U16 R3, desc[UR10][R4.64] ;  /* 0x0000000a04037981 */ /* 0x001124000c1e1500 */
[----:B0-----:R-:W-:-:S02]  /*1ac50*/  IMAD.WIDE R4, R0, 0x2, R10 ;  /* 0x0000000200047825 */ /* 0x001fc400078e020a */
[----:B------:R2:W4:Y:S04]  /*1ac60*/  LDG.E.U16 R11, desc[UR10][R6.64] ;  /* 0x0000000a060b7981 */ /* 0x000528000c1e1500 */
[----:B------:R0:W4:Y:S01]  /*1ac70*/  LDG.E.U16 R10, desc[UR10][R4.64] ;  /* 0x0000000a040a7981 */ /* 0x000122000c1e1500 */
[----:B-----5:R-:W-:-:S06]  /*1ac80*/  IMAD.WIDE R8, R0, 0x2, R22 ;  /* 0x0000000200087825 */ /* 0x020fcc00078e0216 */
[----:B------:R-:W5:Y:S01]  /*1ac90*/  LDG.E.U16 R9, desc[UR10][R8.64] ;  /* 0x0000000a08097981 */ /* 0x000f62000c1e1500 */
[----:B--2---:R-:W-:-:S04]  /*1aca0*/  IMAD.WIDE R6, R0, 0x2, R18 ;  /* 0x0000000200067825 */ /* 0x004fc800078e0212 */
[C---:B0-----:R-:W-:Y:S01]  /*1acb0*/  IMAD.WIDE R4, R0.reuse, 0x2, R16 ;  /* 0x0000000200047825 */ /* 0x041fe200078e0210 */
[----:B------:R-:W2:Y:S04]  /*1acc0*/  LDG.E.U16 R8, desc[UR10][R6.64] ;  /* 0x0000000a06087981 */ /* 0x000ea8000c1e1500 */
[----:B------:R-:W2:Y:S04]  /*1acd0*/  LDG.E.U16 R7, desc[UR10][R4.64] ;  /* 0x0000000a04077981 */ /* 0x000ea8000c1e1500 */
[----:B------:R0:W-:Y:S04]  /*1ace0*/  STL [R1+0xb8], R25 ;  /* 0x0000b81901007387 */ /* 0x0001e80000100800 */
[----:B0-----:R-:W2:Y:S04]  /*1acf0*/  LDL.64 R24, [R1+0x768] ;  /* 0x0007680001187983 */ /* 0x001ea80000100a00 */
[----:B---3--:R-:W-:Y:S01]  /*1ad00*/  STL [R1+0x1dd8], R20 ;  /* 0x001dd81401007387 */ /* 0x008fe20000100800 */
[----:B----4-:R-:W-:-:S03]  /*1ad10*/  IMAD.WIDE R12, R0, 0x2, R12 ;  /* 0x00000002000c7825 */ /* 0x010fc600078e020c */
[----:B------:R-:W-:Y:S04]  /*1ad20*/  STL [R1+0x1ddc], R11 ;  /* 0x001ddc0b01007387 */ /* 0x000fe80000100800 */
[----:B------:R0:W-:Y:S04]  /*1ad30*/  STL [R1+0x1de0], R10 ;  /* 0x001de00a01007387 */ /* 0x0001e80000100800 */
[----:B------:R-:W3:Y:S04]  /*1ad40*/  LDL.64 R22, [R1+0x760] ;  /* 0x0007600001167983 */ /* 0x000ee80000100a00 */
[----:B------:R-:W4:Y:S04]  /*1ad50*/  LDL.64 R18, [R1+0x730] ;  /* 0x0007300001127983 */ /* 0x000f280000100a00 */
[----:B0-----:R-:W4:Y:S04]  /*1ad60*/  LDL.64 R10, [R1+0x750] ;  /* 0x00075000010a7983 */ /* 0x001f280000100a00 */
[----:B-----5:R-:W-:Y:S04]  /*1ad70*/  STL [R1+0x1de4], R9 ;  /* 0x001de40901007387 */ /* 0x020fe80000100800 */
[----:B------:R-:W-:Y:S04]  /*1ad80*/  STL [R1+0xb4], R29 ;  /* 0x0000b41d01007387 */ /* 0x000fe80000100800 */
[----:B------:R-:W-:Y:S04]  /*1ad90*/  STL [R1+0xb0], R27 ;  /* 0x0000b01b01007387 */ /* 0x000fe80000100800 */
[----:B--2---:R-:W-:Y:S04]  /*1ada0*/  STL [R1+0x1de8], R8 ;  /* 0x001de80801007387 */ /* 0x004fe80000100800 */
[----:B------:R0:W-:Y:S04]  /*1adb0*/  STL [R1+0x1dec], R7 ;  /* 0x001dec0701007387 */ /* 0x0001e80000100800 */
[----:B------:R1:W-:Y:S04]  /*1adc0*/  STL [R1+0xa8], R26 ;  /* 0x0000a81a01007387 */ /* 0x0003e80000100800 */
[----:B------:R-:W2:Y:S04]  /*1add0*/  LDL.64 R16, [R1+0x6f0] ;  /* 0x0006f00001107983 */ /* 0x000ea80000100a00 */
[----:B0-----:R-:W5:Y:S04]  /*1ade0*/  LDL.64 R6, [R1+0x710] ;  /* 0x0007100001067983 */ /* 0x001f680000100a00 */
[----:B------:R0:W-:Y:S04]  /*1adf0*/  STL [R1+0xa4], R21 ;  /* 0x0000a41501007387 */ /* 0x0001e80000100800 */
[----:B-1----:R-:W5:Y:S04]  /*1ae00*/  LDG.E.U16 R26, desc[UR10][R12.64] ;  /* 0x0000000a0c1a7981 */ /* 0x002f68000c1e1500 */
[----:B0-----:R-:W5:Y:S04]  /*1ae10*/  LDL.64 R20, [R1+0x6d0] ;  /* 0x0006d00001147983 */ /* 0x001f680000100a00 */
[----:B------:R0:W-:Y:S04]  /*1ae20*/  STL [R1+0xa0], R3 ;  /* 0x0000a00301007387 */ /* 0x0001e80000100800 */
[----:B------:R-:W5:Y:S01]  /*1ae30*/  LDL.64 R8, [R1+0x6b0] ;  /* 0x0006b00001087983 */ /* 0x000f620000100a00 */
[----:B------:R-:W-:-:S04]  /*1ae40*/  IMAD.WIDE R14, R0, 0x2, R14 ;  /* 0x00000002000e7825 */ /* 0x000fc800078e020e */
[C---:B------:R-:W-:Y:S01]  /*1ae50*/  IMAD.WIDE R4, R0.reuse, 0x2, R24 ;  /* 0x0000000200047825 */ /* 0x040fe200078e0218 */
[----:B------:R3:W5:Y:S04]  /*1ae60*/  LDG.E.U16 R29, desc[UR10][R14.64] ;  /* 0x0000000a0e1d7981 */ /* 0x000768000c1e1500 */
[----:B------:R4:W5:Y:S01]  /*1ae70*/  LDG.E.U16 R27, desc[UR10][R4.64] ;  /* 0x0000000a041b7981 */ /* 0x000962000c1e1500 */
[----:B---3--:R-:W-:-:S04]  /*1ae80*/  IMAD.WIDE R14, R0, 0x2, R22 ;  /* 0x00000002000e7825 */ /* 0x008fc800078e0216 */
[C---:B----4-:R-:W-:Y:S01]  /*1ae90*/  IMAD.WIDE R4, R0.reuse, 0x2, R18 ;  /* 0x0000000200047825 */ /* 0x050fe200078e0212 */
[----:B------:R-:W3:Y:S03]  /*1aea0*/  LDG.E.U16 R24, desc[UR10][R14.64] ;  /* 0x0000000a0e187981 */ /* 0x000ee6000c1e1500 */
[C---:B------:R-:W-:Y:S01]  /*1aeb0*/  IMAD.WIDE R12, R0.reuse, 0x2, R10 ;  /* 0x00000002000c7825 */ /* 0x040fe200078e020a */
[----:B------:R-:W4:Y:S04]  /*1aec0*/  LDL.64 R18, [R1+0x670] ;  /* 0x0006700001127983 */ /* 0x000f280000100a00 */
[----:B------:R-:W3:Y:S04]  /*1aed0*/  LDL.64 R10, [R1+0x690] ;  /* 0x00069000010a7983 */ /* 0x000ee80000100a00 */
[----:B------:R2:W3:Y:S04]  /*1aee0*/  LDG.E.U16 R25, desc[UR10][R12.64] ;  /* 0x0000000a0c197981 */ /* 0x0004e8000c1e1500 */
[----:B------:R1:W3:Y:S01]  /*1aef0*/  LDG.E.U16 R22, desc[UR10][R4.64] ;  /* 0x0000000a04167981 */ /* 0x0002e2000c1e1500 */
[----:B--2---:R-:W-:-:S03]  /*1af00*/  IMAD.WIDE R12, R0, 0x2, R16 ;  /* 0x00000002000c7825 */ /* 0x004fc600078e0210 */
[----:B------:R-:W2:Y:S01]  /*1af10*/  LDL.64 R16, [R1+0x630] ;  /* 0x0006300001107983 */ /* 0x000ea20000100a00 */
[----:B-----5:R-:W-:-:S03]  /*1af20*/  IMAD.WIDE R14, R0, 0x2, R6 ;  /* 0x00000002000e7825 */ /* 0x020fc600078e0206 */
[----:B------:R-:W5:Y:S04]  /*1af30*/  LDL.64 R6, [R1+0x650] ;  /* 0x0006500001067983 */ /* 0x000f680000100a00 */
[----:B------:R1:W2:Y:S04]  /*1af40*/  LDG.E.U16 R23, desc[UR10][R14.64] ;  /* 0x0000000a0e177981 */ /* 0x0002a8000c1e1500 */
[----:B0-----:R-:W2:Y:S01]  /*1af50*/  LDG.E.U16 R3, desc[UR10][R12.64] ;  /* 0x0000000a0c037981 */ /* 0x001ea2000c1e1500 */
[----:B-1----:R-:W-:-:S03]  /*1af60*/  IMAD.WIDE R4, R0, 0x2, R20 ;  /* 0x0000000200047825 */ /* 0x002fc600078e0214 */
[----:B------:R-:W2:Y:S04]  /*1af70*/  LDL.64 R20, [R1+0x610] ;  /* 0x0006100001147983 */ /* 0x000ea80000100a00 */
[----:B------:R0:W-:Y:S01]  /*1af80*/  STL [R1+0xac], R26 ;  /* 0x0000ac1a01007387 */ /* 0x0001e20000100800 */
[----:B------:R-:W-:-:S03]  /*1af90*/  IMAD.WIDE R14, R0, 0x2, R8 ;  /* 0x00000002000e7825 */ /* 0x000fc600078e0208 */
[----:B------:R-:W2:Y:S04]  /*1afa0*/  LDL.64 R8, [R1+0x5f0] ;  /* 0x0005f00001087983 */ /* 0x000ea80000100a00 */
[----:B0-----:R4:W2:Y:S02]  /*1afb0*/  LDG.E.U16 R26, desc[UR10][R4.64] ;  /* 0x0000000a041a7981 */ /* 0x0018a4000c1e1500 */
[----:B----4-:R-:W-:-:S04]  /*1afc0*/  IMAD.WIDE R4, R0, 0x2, R18 ;  /* 0x0000000200047825 */ /* 0x010fc800078e0212 */
[C---:B---3--:R-:W-:Y:S02]  /*1afd0*/  IMAD.WIDE R12, R0.reuse, 0x2, R10 ;  /* 0x00000002000c7825 */ /* 0x048fe400078e020a */
[----:B------:R-:W3:Y:S04]  /*1afe0*/  LDL.64 R10, [R1+0x5d0] ;  /* 0x0005d000010a7983 */ /* 0x000ee80000100a00 */
[----:B------:R0:W-:Y:S04]  /*1aff0*/  STL [R1+0x98], R29 ;  /* 0x0000981d01007387 */ /* 0x0001e80000100800 */
[----:B------:R-:W4:Y:S04]  /*1b000*/  LDL.64 R18, [R1+0x5b0] ;  /* 0x0005b00001127983 */ /* 0x000f280000100a00 */
[----:B------:R1:W-:Y:S04]  /*1b010*/  STL [R1+0x9c], R27 ;  /* 0x00009c1b01007387 */ /* 0x0003e80000100800 */
[----:B0-----:R5:W4:Y:S04]  /*1b020*/  LDG.E.U16 R29, desc[UR10][R14.64] ;  /* 0x0000000a0e1d7981 */ /* 0x001b28000c1e1500 */
[----:B------:R0:W-:Y:S04]  /*1b030*/  STL [R1+0x94], R24 ;  /* 0x0000941801007387 */ /* 0x0001e80000100800 */
[----:B-1----:R2:W4:Y:S01]  /*1b040*/  LDG.E.U16 R27, desc[UR10][R12.64] ;  /* 0x0000000a0c1b7981 */ /* 0x002522000c1e1500 */
[----:B-----5:R-:W-:-:S03]  /*1b050*/  IMAD.WIDE R14, R0, 0x2, R6 ;  /* 0x00000002000e7825 */ /* 0x020fc600078e0206 */
[----:B------:R-:W5:Y:S04]  /*1b060*/  LDL.64 R6, [R1+0x590] ;  /* 0x0005900001067983 */ /* 0x000f680000100a00 */
[----:B0-----:R-:W5:Y:S01]  /*1b070*/  LDG.E.U16 R24, desc[UR10][R4.64] ;  /* 0x0000000a04187981 */ /* 0x001f62000c1e1500 */
[----:B--2---:R-:W-:-:S03]  /*1b080*/  IMAD.WIDE R12, R0, 0x2, R16 ;  /* 0x00000002000c7825 */ /* 0x004fc600078e0210 */
[----:B------:R-:W2:Y:S04]  /*1b090*/  LDL.64 R16, [R1+0x570] ;  /* 0x0005700001107983 */ /* 0x000ea80000100a00 */
[----:B------:R0:W-:Y:S04]  /*1b0a0*/  STL [R1+0x90], R25 ;  /* 0x0000901901007387 */ /* 0x0001e80000100800 */
[----:B------:R-:W-:Y:S04]  /*1b0b0*/  STL [R1+0x88], R23 ;  /* 0x0000881701007387 */ /* 0x000fe80000100800 */
[----:B------:R1:W-:Y:S04]  /*1b0c0*/  STL [R1+0x8c], R22 ;  /* 0x00008c1601007387 */ /* 0x0003e80000100800 */
[----:B0-----:R0:W2:Y:S04]  /*1b0d0*/  LDG.E.U16 R25, desc[UR10][R14.64] ;  /* 0x0000000a0e197981 */ /* 0x0010a8000c1e1500 */
[----:B-1----:R-:W2:Y:S04]  /*1b0e0*/  LDL.64 R22, [R1+0x550] ;  /* 0x0005500001167983 */ /* 0x002ea80000100a00 */
[----:B------:R1:W-:Y:S01]  /*1b0f0*/  STL [R1+0x84], R3 ;  /* 0x0000840301007387 */ /* 0x0003e20000100800 */
[----:B0-----:R-:W-:-:S03]  /*1b100*/  IMAD.WIDE R14, R0, 0x2, R8 ;  /* 0x00000002000e7825 */ /* 0x001fc600078e0208 */
[----:B------:R0:W-:Y:S04]  /*1b110*/  STL [R1+0x80], R26 ;  /* 0x0000801a01007387 */ /* 0x0001e80000100800 */
[----:B------:R-:W2:Y:S04]  /*1b120*/  LDL.64 R8, [R1+0x748] ;  /* 0x0007480001087983 */ /* 0x000ea80000100a00 */
[----:B-1----:R3:W2:Y:S01]  /*1b130*/  LDG.E.U16 R3, desc[UR10][R12.64] ;  /* 0x0000000a0c037981 */ /* 0x0026a2000c1e1500 */
[----:B------:R-:W-:-:S03]  /*1b140*/  IMAD.WIDE R4, R0, 0x2, R20 ;  /* 0x0000000200047825 */ /* 0x000fc600078e0214 */
[----:B------:R-:W2:Y:S04]  /*1b150*/  LDL.64 R20, [R1+0x740] ;  /* 0x0007400001147983 */ /* 0x000ea80000100a00 */
[----:B0-----:R4:W2:Y:S01]  /*1b160*/  LDG.E.U16 R26, desc[UR10][R4.64] ;  /* 0x0000000a041a7981 */ /* 0x0018a2000c1e1500 */
[----:B---3--:R-:W-:-:S03]  /*1b170*/  IMAD.WIDE R12, R0, 0x2, R10 ;  /* 0x00000002000c7825 */ /* 0x008fc600078e020a */
[----:B------:R-:W3:Y:S01]  /*1b180*/  LDL.64 R10, [R1+0x728] ;  /* 0x00072800010a7983 */ /* 0x000ee20000100a00 */
[----:B----4-:R-:W-:-:S03]  /*1b190*/  IMAD.WIDE R4, R0, 0x2, R18 ;  /* 0x0000000200047825 */ /* 0x010fc600078e0212 */
[----:B------:R0:W-:Y:S04]  /*1b1a0*/  STL [R1+0x7c], R29 ;  /* 0x00007c1d01007387 */ /* 0x0001e80000100800 */
[----:B------:R1:W-:Y:S04]  /*1b1b0*/  STL [R1+0x78], R27 ;  /* 0x0000781b01007387 */ /* 0x0003e80000100800 */
[----:B0-----:R0:W4:Y:S04]  /*1b1c0*/  LDG.E.U16 R29, desc[UR10][R14.64] ;  /* 0x0000000a0e1d7981 */ /* 0x001128000c1e1500 */
[----:B-----5:R5:W-:Y:S04]  /*1b1d0*/  STL [R1+0x74], R24 ;  /* 0x0000741801007387 */ /* 0x020be80000100800 */
[----:B-1----:R2:W4:Y:S01]  /*1b1e0*/  LDG.E.U16 R27, desc[UR10][R12.64] ;  /* 0x0000000a0c1b7981 */ /* 0x002522000c1e1500 */
[----:B0-----:R-:W-:-:S03]  /*1b1f0*/  IMAD.WIDE R14, R0, 0x2, R6 ;  /* 0x00000002000e7825 */ /* 0x001fc600078e0206 */
[----:B------:R-:W4:Y:S04]  /*1b200*/  LDL.64 R6, [R1+0x708] ;  /* 0x0007080001067983 */ /* 0x000f280000100a00 */
[----:B-----5:R0:W5:Y:S01]  /*1b210*/  LDG.E.U16 R24, desc[UR10][R4.64] ;  /* 0x0000000a04187981 */ /* 0x020162000c1e1500 */
[----:B--2---:R-:W-:-:S03]  /*1b220*/  IMAD.WIDE R12, R0, 0x2, R16 ;  /* 0x00000002000c7825 */ /* 0x004fc600078e0210 */
[----:B------:R-:W2:Y:S04]  /*1b230*/  LDL.64 R18, [R1+0x6e8] ;  /* 0x0006e80001127983 */ /* 0x000ea80000100a00 */
[----:B------:R-:W5:Y:S04]  /*1b240*/  LDL.64 R16, [R1+0x6c8] ;  /* 0x0006c80001107983 */ /* 0x000f680000100a00 */
[----:B------:R1:W-:Y:S01]  /*1b250*/  STL [R1+0x70], R25 ;  /* 0x0000701901007387 */ /* 0x0003e20000100800 */
[----:B0-----:R-:W-:-:S03]  /*1b260*/  IMAD.WIDE R4, R0, 0x2, R22 ;  /* 0x0000000200047825 */ /* 0x001fc600078e0216 */
[----:B------:R-:W5:Y:S04]  /*1b270*/  LDG.E.U16 R22, desc[UR10][R12.64] ;  /* 0x0000000a0c167981 */ /* 0x000f68000c1e1500 */
[----:B------:R-:W5:Y:S04]  /*1b280*/  LDG.E.U16 R23, desc[UR10][R4.64] ;  /* 0x0000000a04177981 */ /* 0x000f68000c1e1500 */
[----:B-1----:R0:W5:Y:S02]  /*1b290*/  LDG.E.U16 R25, desc[UR10][R14.64] ;  /* 0x0000000a0e197981 */ /* 0x002164000c1e1500 */
[----:B0-----:R-:W-:-:S02]  /*1b2a0*/  IMAD.WIDE R14, R0, 0x2, R8 ;  /* 0x00000002000e7825 */ /* 0x001fc400078e0208 */
[----:B------:R-:W5:Y:S04]  /*1b2b0*/  LDL.64 R8, [R1+0x6a8] ;  /* 0x0006a80001087983 */ /* 0x000f680000100a00 */
[----:B------:R0:W-:Y:S04]  /*1b2c0*/  STL [R1+0x6c], R3 ;  /* 0x00006c0301007387 */ /* 0x0001e80000100800 */
[----:B0-----:R0:W5:Y:S01]  /*1b2d0*/  LDG.E.U16 R3, desc[UR10][R14.64] ;  /* 0x0000000a0e037981 */ /* 0x001162000c1e1500 */
[----:B------:R-:W-:-:S03]  /*1b2e0*/  IMAD.WIDE R12, R0, 0x2, R20 ;  /* 0x00000002000c7825 */ /* 0x000fc600078e0214 */
[----:B------:R-:W5:Y:S01]  /*1b2f0*/  LDL.64 R20, [R1+0x688] ;  /* 0x0006880001147983 */ /* 0x000f620000100a00 */
[----:B---3--:R-:W-:-:S03]  /*1b300*/  IMAD.WIDE R4, R0, 0x2, R10 ;  /* 0x0000000200047825 */ /* 0x008fc600078e020a */
[----:B------:R-:W3:Y:S04]  /*1b310*/  LDL.64 R10, [R1+0x668] ;  /* 0x00066800010a7983 */ /* 0x000ee80000100a00 */
[----:B------:R1:W-:Y:S04]  /*1b320*/  STL [R1+0x68], R26 ;  /* 0x0000681a01007387 */ /* 0x0003e80000100800 */
[----:B-1----:R2:W3:Y:S04]  /*1b330*/  LDG.E.U16 R26, desc[UR10][R12.64] ;  /* 0x0000000a0c1a7981 */ /* 0x0024e8000c1e1500 */
[----:B----4-:R1:W-:Y:S04]  /*1b340*/  STL [R1+0x60], R29 ;  /* 0x0000601d01007387 */ /* 0x0103e80000100800 */
[----:B-1----:R1:W4:Y:S01]  /*1b350*/  LDG.E.U16 R29, desc[UR10][R4.64] ;  /* 0x0000000a041d7981 */ /* 0x002322000c1e1500 */
[----:B0-----:R-:W-:-:S03]  /*1b360*/  IMAD.WIDE R14, R0, 0x2, R6 ;  /* 0x00000002000e7825 */ /* 0x001fc600078e0206 */
[----:B------:R-:W4:Y:S04]  /*1b370*/  LDL.64 R6, [R1+0x648] ;  /* 0x0006480001067983 */ /* 0x000f280000100a00 */
[----:B------:R0:W-:Y:S01]  /*1b380*/  STL [R1+0x5c], R27 ;  /* 0x00005c1b01007387 */ /* 0x0001e20000100800 */
[----:B--2---:R-:W-:-:S03]  /*1b390*/  IMAD.WIDE R12, R0, 0x2, R18 ;  /* 0x00000002000c7825 */ /* 0x004fc600078e0212 */
[----:B0-----:R0:W2:Y:S04]  /*1b3a0*/  LDG.E.U16 R27, desc[UR10][R14.64] ;  /* 0x0000000a0e1b7981 */ /* 0x0010a8000c1e1500 */
[----:B-----5:R-:W-:Y:S04]  /*1b3b0*/  STL [R1+0x58], R25 ;  /* 0x0000581901007387 */ /* 0x020fe80000100800 */
[----:B------:R5:W-:Y:S04]  /*1b3c0*/  STL [R1+0x64], R24 ;  /* 0x0000641801007387 */ /* 0x000be80000100800 */
[----:B-----5:R-:W5:Y:S04]  /*1b3d0*/  LDL.64 R24, [R1+0x628] ;  /* 0x0006280001187983 */ /* 0x020f680000100a00 */
[----:B------:R-:W-:Y:S04]  /*1b3e0*/  STL [R1+0x50], R23 ;  /* 0x0000501701007387 */ /* 0x000fe80000100800 */
[----:B------:R0:W-:Y:S04]  /*1b3f0*/  STL [R1+0x54], R22 ;  /* 0x0000541601007387 */ /* 0x0001e80000100800 */
[----:B0-----:R-:W5:Y:S04]  /*1b400*/  LDL.64 R22, [R1+0x608] ;  /* 0x0006080001167983 */ /* 0x001f680000100a00 */
[----:B------:R0:W-:Y:S04]  /*1b410*/  STL [R1+0x48], R3 ;  /* 0x0000480301007387 */ /* 0x0001e80000100800 */
[----:B0-----:R0:W5:Y:S01]  /*1b420*/  LDG.E.U16 R3, desc[UR10][R12.64] ;  /* 0x0000000a0c037981 */ /* 0x001162000c1e1500 */
[----:B-1----:R-:W-:-:S04]  /*1b430*/  IMAD.WIDE R4, R0, 0x2, R16 ;  /* 0x0000000200047825 */ /* 0x002fc800078e0210 */
[----:B------:R-:W-:-:S04]  /*1b440*/  IMAD.WIDE R14, R0, 0x2, R8 ;  /* 0x00000002000e7825 */ /* 0x000fc800078e0208 */
[C---:B0-----:R-:W-:Y:S01]  /*1b450*/  IMAD.WIDE R12, R0.reuse, 0x2, R20 ;  /* 0x00000002000c7825 */ /* 0x041fe200078e0214 */
[----:B---3--:R0:W-:Y:S04]  /*1b460*/  STL [R1+0x4c], R26 ;  /* 0x00004c1a01007387 */ /* 0x0081e80000100800 */
[----:B------:R-:W3:Y:S04]  /*1b470*/  LDL.64 R16, [R1+0x5c8] ;  /* 0x0005c80001107983 */ /* 0x000ee80000100a00 */
[----:B------:R-:W3:Y:S04]  /*1b480*/  LDL.64 R8, [R1+0x5a8] ;  /* 0x0005a80001087983 */ /* 0x000ee80000100a00 */
[----:B0-----:R0:W3:Y:S04]  /*1b490*/  LDG.E.U16 R26, desc[UR10][R4.64] ;  /* 0x0000000a041a7981 */ /* 0x0010e8000c1e1500 */
[----:B------:R-:W3:Y:S04]  /*1b4a0*/  LDL.64 R18, [R1+0x5e8] ;  /* 0x0005e80001127983 */ /* 0x000ee80000100a00 */
[----:B----4-:R1:W-:Y:S01]  /*1b4b0*/  STL [R1+0x44], R29 ;  /* 0x0000441d01007387 */ /* 0x0103e20000100800 */
[----:B0-----:R-:W-:-:S03]  /*1b4c0*/  IMAD.WIDE R4, R0, 0x2, R10 ;  /* 0x0000000200047825 */ /* 0x001fc600078e020a */
[----:B-1----:R0:W4:Y:S04]  /*1b4d0*/  LDG.E.U16 R29, desc[UR10][R14.64] ;  /* 0x0000000a0e1d7981 */ /* 0x002128000c1e1500 */
[----:B--2---:R1:W-:Y:S01]  /*1b4e0*/  STL [R1+0x40], R27 ;  /* 0x0000401b01007387 */ /* 0x0043e20000100800 */
[----:B0-----:R-:W-:-:S03]  /*1b4f0*/  IMAD.WIDE R14, R0, 0x2, R6 ;  /* 0x00000002000e7825 */ /* 0x001fc600078e0206 */
[----:B-1----:R0:W2:Y:S04]  /*1b500*/  LDG.E.U16 R27, desc[UR10][R12.64] ;  /* 0x0000000a0c1b7981 */ /* 0x0020a8000c1e1500 */
[----:B-----5:R1:W-:Y:S04]  /*1b510*/  STL [R1+0x3c], R3 ;  /* 0x00003c0301007387 */ /* 0x0203e80000100800 */
[----:B------:R-:W5:Y:S04]  /*1b520*/  LDL.64 R10, [R1+0x568] ;  /* 0x00056800010a7983 */ /* 0x000f680000100a00 */
[----:B------:R-:W5:Y:S04]  /*1b530*/  LDL.64 R6, [R1+0x548] ;  /* 0x0005480001067983 */ /* 0x000f680000100a00 */
[----:B-1----:R1:W5:Y:S01]  /*1b540*/  LDG.E.U16 R3, desc[UR10][R4.64] ;  /* 0x0000000a04037981 */ /* 0x002362000c1e1500 */
[----:B0-----:R-:W-:-:S03]  /*1b550*/  IMAD.WIDE R12, R0, 0x2, R24 ;  /* 0x00000002000c7825 */ /* 0x001fc600078e0218 */
[----:B------:R-:W5:Y:S01]  /*1b560*/  LDL.64 R20, [R1+0x588] ;  /* 0x0005880001147983 */ /* 0x000f620000100a00 */
[----:B-1----:R-:W-:-:S03]  /*1b570*/  IMAD.WIDE R4, R0, 0x2, R22 ;  /* 0x0000000200047825 */ /* 0x002fc600078e0216 */
[----:B------:R-:W5:Y:S04]  /*1b580*/  LDG.E.U16 R23, desc[UR10][R14.64] ;  /* 0x0000000a0e177981 */ /* 0x000f68000c1e1500 */
[----:B------:R3:W5:Y:S02]  /*1b590*/  LDG.E.U16 R25, desc[UR10][R4.64] ;  /* 0x0000000a04197981 */ /* 0x000764000c1e1500 */
[C---:B---3--:R-:W-:Y:S02]  /*1b5a0*/  IMAD.WIDE R4, R0.reuse, 0x2, R8 ;  /* 0x0000000200047825 */ /* 0x048fe400078e0208 */
[----:B------:R0:W-:Y:S02]  /*1b5b0*/  STL [R1+0x38], R26 ;  /* 0x0000381a01007387 */ /* 0x0001e40000100800 */
[----:B------:R-:W-:-:S02]  /*1b5c0*/  IMAD.WIDE R14, R0, 0x2, R18 ;  /* 0x00000002000e7825 */ /* 0x000fc400078e0212 */
[----:B------:R-:W3:Y:S04]  /*1b5d0*/  LDL.64 R8, [R1+0x6e0] ;  /* 0x0006e00001087983 */ /* 0x000ee80000100a00 */
[----:B------:R-:W3:Y:S04]  /*1b5e0*/  LDL.64 R18, [R1+0x720] ;  /* 0x0007200001127983 */ /* 0x000ee80000100a00 */
[----:B0-----:R0:W3:Y:S04]  /*1b5f0*/  LDG.E.U16 R26, desc[UR10][R12.64] ;  /* 0x0000000a0c1a7981 */ /* 0x0010e8000c1e1500 */
[----:B------:R-:W3:Y:S01]  /*1b600*/  LDG.E.U16 R24, desc[UR10][R4.64] ;  /* 0x0000000a04187981 */ /* 0x000ee2000c1e1500 */
[----:B0-----:R-:W-:-:S03]  /*1b610*/  IMAD.WIDE R12, R0, 0x2, R16 ;  /* 0x00000002000c7825 */ /* 0x001fc600078e0210 */
[----:B------:R-:W3:Y:S04]  /*1b620*/  LDL.64 R16, [R1+0x700] ;  /* 0x0007000001107983 */ /* 0x000ee80000100a00 */
[----:B----4-:R0:W-:Y:S04]  /*1b630*/  STL [R1+0x34], R29 ;  /* 0x0000341d01007387 */ /* 0x0101e80000100800 */
[----:B--2---:R1:W-:Y:S04]  /*1b640*/  STL [R1+0x30], R27 ;  /* 0x0000301b01007387 */ /* 0x0043e80000100800 */
[----:B0-----:R-:W2:Y:S04]  /*1b650*/  LDG.E.U16 R29, desc[UR10][R14.64] ;  /* 0x0000000a0e1d7981 */ /* 0x001ea8000c1e1500 */
[----:B-1----:R5:W4:Y:S02]  /*1b660*/  LDG.E.U16 R27, desc[UR10][R12.64] ;  /* 0x0000000a0c1b7981 */ /* 0x002b24000c1e1500 */
[----:B-----5:R-:W-:-:S04]  /*1b670*/  IMAD.WIDE R12, R0, 0x2, R10 ;  /* 0x00000002000c7825 */ /* 0x020fc800078e020a */
[C---:B------:R-:W-:Y:S02]  /*1b680*/  IMAD.WIDE R4, R0.reuse, 0x2, R6 ;  /* 0x0000000200047825 */ /* 0x040fe400078e0206 */
[----:B------:R3:W5:Y:S04]  /*1b690*/  LDG.E.U16 R6, desc[UR10][R12.64] ;  /* 0x0000000a0c067981 */ /* 0x000768000c1e1500 */
[----:B------:R-:W2:Y:S04]  /*1b6a0*/  LDG.E.U16 R5, desc[UR10][R4.64] ;  /* 0x0000000a04057981 */ /* 0x000ea8000c1e1500 */
[----:B------:R-:W-:Y:S04]  /*1b6b0*/  STL [R1+0x2c], R3 ;  /* 0x00002c0301007387 */ /* 0x000fe80000100800 */
[----:B------:R0:W-:Y:S01]  /*1b6c0*/  STL [R1+0x28], R23 ;  /* 0x0000281701007387 */ /* 0x0001e20000100800 */
[----:B------:R-:W-:-:S03]  /*1b6d0*/  IMAD.WIDE R14, R0, 0x2, R20 ;  /* 0x00000002000e7825 */ /* 0x000fc600078e0214 */
[----:B------:R-:W4:Y:S04]  /*1b6e0*/  LDL.64 R20, [R1+0x6a0] ;  /* 0x0006a00001147983 */ /* 0x000f280000100a00 */
[----:B------:R-:W4:Y:S04]  /*1b6f0*/  LDL.64 R10, [R1+0x680] ;  /* 0x00068000010a7983 */ /* 0x000f280000100a00 */
[----:B0-----:R-:W4:Y:S04]  /*1b700*/  LDL.64 R22, [R1+0x6c0] ;  /* 0x0006c00001167983 */ /* 0x001f280000100a00 */
[----:B------:R0:W4:Y:S01]  /*1b710*/  LDG.E.U16 R3, desc[UR10][R14.64] ;  /* 0x0000000a0e037981 */ /* 0x000122000c1e1500 */
[----:B---3--:R-:W-:-:S04]  /*1b720*/  IMAD.WIDE R12, R0, 0x2, R8 ;  /* 0x00000002000c7825 */ /* 0x008fc800078e0208 */
[----:B------:R-:W-:-:S04]  /*1b730*/  IMAD.WIDE R18, R0, 0x2, R18 ;  /* 0x0000000200127825 */ /* 0x000fc800078e0212 */
[C---:B0-----:R-:W-:Y:S02]  /*1b740*/  IMAD.WIDE R14, R0.reuse, 0x2, R16 ;  /* 0x00000002000e7825 */ /* 0x041fe400078e0210 */
[----:B------:R-:W3:Y:S04]  /*1b750*/  LDG.E.U16 R16, desc[UR10][R12.64] ;  /* 0x0000000a0c107981 */ /* 0x000ee8000c1e1500 */
[----:B-----5:R-:W-:Y:S04]  /*1b760*/  STL [R1+0x1dc4], R6 ;  /* 0x001dc40601007387 */ /* 0x020fe80000100800 */
[----:B--2---:R-:W-:Y:S04]  /*1b770*/  STL [R1+0x1dc8], R5 ;  /* 0x001dc80501007387 */ /* 0x004fe80000100800 */
[----:B------:R0:W-:Y:S04]  /*1b780*/  STL [R1+0x24], R26 ;  /* 0x0000241a01007387 */ /* 0x0001e80000100800 */
[----:B0-----:R4:W2:Y:S02]  /*1b790*/  LDG.E.U16 R26, desc[UR10][R18.64] ;  /* 0x0000000a121a7981 */ /* 0x0018a4000c1e1500 */
[----:B----4-:R-:W-:-:S05]  /*1b7a0*/  IMAD.WIDE R18, R0, 0x2, R22 ;  /* 0x0000000200127825 */ /* 0x010fca00078e0216 */
[----:B------:R-:W4:Y:S01]  /*1b7b0*/  LDG.E.U16 R17, desc[UR10][R18.64] ;  /* 0x0000000a12117981 */ /* 0x000f22000c1e1500 */
[----:B------:R-:W-:-:S03]  /*1b7c0*/  IMAD.WIDE R12, R0, 0x2, R10 ;  /* 0x00000002000c7825 */ /* 0x000fc600078e020a */
[----:B------:R0:W-:Y:S04]  /*1b7d0*/  STL [R1+0x20], R25 ;  /* 0x0000201901007387 */ /* 0x0001e80000100800 */
[----:B------:R-:W5:Y:S04]  /*1b7e0*/  LDL.64 R8, [R1+0x660] ;  /* 0x0006600001087983 */ /* 0x000f680000100a00 */
[----:B------:R-:W2:Y:S04]  /*1b7f0*/  LDL.64 R6, [R1+0x640] ;  /* 0x0006400001067983 */ /* 0x000ea80000100a00 */
[----:B0-----:R0:W2:Y:S04]  /*1b800*/  LDG.E.U16 R25, desc[UR10][R14.64] ;  /* 0x0000000a0e197981 */ /* 0x0010a8000c1e1500 */
[----:B------:R-:W2:Y:S01]  /*1b810*/  LDL.64 R4, [R1+0x620] ;  /* 0x0006200001047983 */ /* 0x000ea20000100a00 */
[----:B0-----:R-:W-:-:S03]  /*1b820*/  IMAD.WIDE R14, R0, 0x2, R20 ;  /* 0x00000002000e7825 */ /* 0x001fc600078e0214 */
[----:B---3--:R-:W-:Y:S04]  /*1b830*/  STL [R1+0x1d98], R16 ;  /* 0x001d981001007387 */ /* 0x008fe80000100800 */
[----:B------:R-:W3:Y:S04]  /*1b840*/  LDL.64 R22, [R1+0x5e0] ;  /* 0x0005e00001167983 */ /* 0x000ee80000100a00 */
[----:B------:R-:W3:Y:S04]  /*1b850*/  LDL.64 R20, [R1+0x5c0] ;  /* 0x0005c00001147983 */ /* 0x000ee80000100a00 */
[----:B----4-:R0:W-:Y:S04]  /*1b860*/  STL [R1+0x1d9c], R17 ;  /* 0x001d9c1101007387 */ /* 0x0101e80000100800 */
[----:B------:R1:W-:Y:S04]  /*1b870*/  STL [R1+0x18], R29 ;  /* 0x0000181d01007387 */ /* 0x0003e80000100800 */
[----:B0-----:R-:W4:Y:S04]  /*1b880*/  LDL.64 R16, [R1+0x600] ;  /* 0x0006000001107983 */ /* 0x001f280000100a00 */
[----:B------:R0:W-:Y:S04]  /*1b890*/  STL [R1+0x14], R27 ;  /* 0x0000141b01007387 */ /* 0x0001e80000100800 */
[----:B-1----:R2:W3:Y:S04]  /*1b8a0*/  LDG.E.U16 R29, desc[UR10][R14.64] ;  /* 0x0000000a0e1d7981 */ /* 0x0024e8000c1e1500 */
[----:B0-----:R0:W4:Y:S01]  /*1b8b0*/  LDG.E.U16 R27, desc[UR10][R12.64] ;  /* 0x0000000a0c1b7981 */ /* 0x001122000c1e1500 */
[----:B-----5:R-:W-:-:S04]  /*1b8c0*/  IMAD.WIDE R18, R0, 0x2, R8 ;  /* 0x0000000200127825 */ /* 0x020fc800078e0208 */
[C---:B--2---:R-:W-:Y:S01]  /*1b8d0*/  IMAD.WIDE R14, R0.reuse, 0x2, R6 ;  /* 0x00000002000e7825 */ /* 0x044fe200078e0206 */
[----:B------:R1:W-:Y:S03]  /*1b8e0*/  STL [R1+0x1c], R24 ;  /* 0x00001c1801007387 */ /* 0x0003e60000100800 */
[C---:B0-----:R-:W-:Y:S02]  /*1b8f0*/  IMAD.WIDE R12, R0.reuse, 0x2, R4 ;  /* 0x00000002000c7825 */ /* 0x041fe400078e0204 */
[----:B------:R-:W2:Y:S04]  /*1b900*/  LDG.E.U16 R4, desc[UR10][R14.64] ;  /* 0x0000000a0e047981 */ /* 0x000ea8000c1e1500 */
[----:B-1----:R-:W5:Y:S04]  /*1b910*/  LDG.E.U16 R24, desc[UR10][R18.64] ;  /* 0x0000000a12187981 */ /* 0x002f68000c1e1500 */
[----:B---3--:R-:W-:Y:S04]  /*1b920*/  STL [R1+0x1da0], R29 ;  /* 0x001da01d01007387 */ /* 0x008fe80000100800 */
[----:B----4-:R-:W-:Y:S04]  /*1b930*/  STL [R1+0x1da4], R27 ;  /* 0x001da41b01007387 */ /* 0x010fe80000100800 */
[----:B------:R0:W-:Y:S04]  /*1b940*/  STL [R1+0x10], R3 ;  /* 0x0000100301007387 */ /* 0x0001e80000100800 */
[----:B------:R-:W3:Y:S04]  /*1b950*/  LDL.64 R10, [R1+0x5a0] ;  /* 0x0005a000010a7983 */ /* 0x000ee80000100a00 */
[----:B------:R-:W4:Y:S04]  /*1b960*/  LDL.64 R8, [R1+0x580] ;  /* 0x0005800001087983 */ /* 0x000f280000100a00 */
[----:B0-----:R0:W3:Y:S04]  /*1b970*/  LDG.E.U16 R3, desc[UR10][R12.64] ;  /* 0x0000000a0c037981 */ /* 0x0010e8000c1e1500 */
[----:B------:R-:W4:Y:S04]  /*1b980*/  LDL.64 R6, [R1+0x560] ;  /* 0x0005600001067983 */ /* 0x000f280000100a00 */
[----:B-----5:R-:W-:Y:S04]  /*1b990*/  STL [R1+0x1da8], R24 ;  /* 0x001da81801007387 */ /* 0x020fe80000100800 */
[----:B--2---:R1:W-:Y:S01]  /*1b9a0*/  STL [R1+0x1dac], R4 ;  /* 0x001dac0401007387 */ /* 0x0043e20000100800 */
[----:B0-----:R-:W-:-:S04]  /*1b9b0*/  IMAD.WIDE R12, R0, 0x2, R16 ;  /* 0x00000002000c7825 */ /* 0x001fc800078e0210 */
[----:B------:R-:W-:-:S04]  /*1b9c0*/  IMAD.WIDE R14, R0, 0x2, R22 ;  /* 0x00000002000e7825 */ /* 0x000fc800078e0216 */
[C---:B------:R-:W-:Y:S01]  /*1b9d0*/  IMAD.WIDE R18, R0.reuse, 0x2, R20 ;  /* 0x0000000200127825 */ /* 0x040fe200078e0214 */
[----:B------:R-:W2:Y:S04]  /*1b9e0*/  LDG.E.U16 R22, desc[UR10][R14.64] ;  /* 0x0000000a0e167981 */ /* 0x000ea8000c1e1500 */
[----:B------:R0:W5:Y:S04]  /*1b9f0*/  LDG.E.U16 R21, desc[UR10][R12.64] ;  /* 0x0000000a0c157981 */ /* 0x000168000c1e1500 */
[----:B------:R0:W2:Y:S04]  /*1ba00*/  LDG.E.U16 R23, desc[UR10][R18.64] ;  /* 0x0000000a12177981 */ /* 0x0000a8000c1e1500 */
[----:B---3--:R-:W-:Y:S04]  /*1ba10*/  STL [R1+0x1db0], R3 ;  /* 0x001db00301007387 */ /* 0x008fe80000100800 */
[----:B------:R-:W-:Y:S04]  /*1ba20*/  STL [R1+0xc], R26 ;  /* 0x00000c1a01007387 */ /* 0x000fe80000100800 */
[----:B------:R3:W-:Y:S04]  /*1ba30*/  STL [R1+0x8], R25 ;  /* 0x0000081901007387 */ /* 0x0007e80000100800 */
[----:B-1----:R-:W2:Y:S01]  /*1ba40*/  LDL.64 R4, [R1+0x540] ;  /* 0x0005400001047983 */ /* 0x002ea20000100a00 */
[----:B0-----:R-:W-:-:S04]  /*1ba50*/  IMAD.WIDE R12, R0, 0x2, R10 ;  /* 0x00000002000c7825 */ /* 0x001fc800078e020a */
[C---:B----4-:R-:W-:Y:S01]  /*1ba60*/  IMAD.WIDE R14, R0.reuse, 0x2, R8 ;  /* 0x00000002000e7825 */ /* 0x050fe200078e0208 */
[----:B---3--:R0:W3:Y:S03]  /*1ba70*/  LDG.E.U16 R25, desc[UR10][R12.64] ;  /* 0x0000000a0c197981 */ /* 0x0080e6000c1e1500 */
[----:B------:R-:W-:Y:S01]  /*1ba80*/  IMAD.WIDE R18, R0, 0x2, R6 ;  /* 0x0000000200127825 */ /* 0x000fe200078e0206 */
[----:B------:R-:W4:Y:S04]  /*1ba90*/  LDG.E.U16 R26, desc[UR10][R14.64] ;  /* 0x0000000a0e1a7981 */ /* 0x000f28000c1e1500 */
[----:B------:R-:W4:Y:S01]  /*1baa0*/  LDG.E.U16 R14, desc[UR10][R18.64] ;  /* 0x0000000a120e7981 */ /* 0x000f22000c1e1500 */
[----:B------:R-:W-:-:S03]  /*1bab0*/  IMAD.SHL.U32 R20, R2, 0x8, RZ ;  /* 0x0000000802147824 */ /* 0x000fc600078e00ff */
[----:B-----5:R-:W-:Y:S02]  /*1bac0*/  STL [R1+0x1db4], R21 ;  /* 0x001db41501007387 */ /* 0x020fe40000100800 */
[----:B------:R-:W-:Y:S02]  /*1bad0*/  LOP3.LUT R20, R20, 0xe0, RZ, 0xc0, !PT ;  /* 0x000000e014147812 */ /* 0x000fe400078ec0ff */
[----:B--2---:R-:W-:Y:S04]  /*1bae0*/  STL [R1+0x1db8], R22 ;  /* 0x001db81601007387 */ /* 0x004fe80000100800 */
[----:B------:R-:W-:Y:S04]  /*1baf0*/  STL [R1+0x1dbc], R23 ;  /* 0x001dbc1701007387 */ /* 0x000fe80000100800 */
[----:B------:R-:W1:Y:S01]  /*1bb00*/  LDS R3, [R20+UR6+0x200] ;  /* 0x0002000614037984 */ /* 0x000e620008000800 */
[----:B0-----:R-:W-:-:S06]  /*1bb10*/  IMAD.WIDE R12, R0, 0x2, R4 ;  /* 0x00000002000c7825 */ /* 0x001fcc00078e0204 */
[----:B------:R0:W2:Y:S04]  /*1bb20*/  LDG.E.U16 R12, desc[UR10][R12.64] ;  /* 0x0000000a0c0c7981 */ /* 0x0000a8000c1e1500 */
[----:B---3--:R-:W-:Y:S04]  /*1bb30*/  STL [R1+0x1dc0], R25 ;  /* 0x001dc01901007387 */ /* 0x008fe80000100800 */
[----:B----4-:R-:W-:Y:S04]  /*1bb40*/  STL [R1+0x1dcc], R26 ;  /* 0x001dcc1a01007387 */ /* 0x010fe80000100800 */
[----:B------:R-:W-:Y:S04]  /*1bb50*/  STL [R1+0x1dd0], R14 ;  /* 0x001dd00e01007387 */ /* 0x000fe80000100800 */
[----:B------:R-:W-:Y:S04]  /*1bb60*/  STL [R1+0x14e4], R0 ;  /* 0x0014e40001007387 */ /* 0x000fe80000100800 */
[----:B------:R-:W3:Y:S01]  /*1bb70*/  LDS R0, [R20+UR6+0x300] ;  /* 0x0003000614007984 */ /* 0x000ee20008000800 */
[C---:B------:R-:W-:Y:S01]  /*1bb80*/  LOP3.LUT R18, R2.reuse, 0x7f, RZ, 0xc0, !PT ;  /* 0x0000007f02127812 */ /* 0x040fe200078ec0ff */
[----:B------:R-:W-:Y:S01]  /*1bb90*/  BAR.SYNC.DEFER_BLOCKING 0x0 ;  /* 0x0000000000007b1d */ /* 0x000fe20000010000 */
[----:B------:R-:W-:-:S02]  /*1bba0*/  LOP3.LUT P2, RZ, R2, 0x80, RZ, 0xc0, !PT ;  /* 0x0000008002ff7812 */ /* 0x000fc4000784c0ff */
[----:B------:R-:W-:Y:S02]  /*1bbb0*/  SHF.L.U32 R18, R18, 0x1, RZ ;  /* 0x0000000112127819 */ /* 0x000fe400000006ff */
[----:B------:R-:W-:Y:S02]  /*1bbc0*/  SEL R15, RZ, 0x110, !P2 ;  /* 0x00000110ff0f7807 */ /* 0x000fe40005000000 */
[C---:B------:R-:W-:Y:S02]  /*1bbd0*/  LOP3.LUT R19, R2.reuse, 0x7, RZ, 0xc0, !PT ;  /* 0x0000000702137812 */ /* 0x040fe400078ec0ff */
[----:B------:R-:W-:Y:S02]  /*1bbe0*/  LOP3.LUT R18, R15, R18, RZ, 0x3c, !PT ;  /* 0x000000120f127212 */ /* 0x000fe400078e3cff */
[----:B0-----:R-:W-:Y:S02]  /*1bbf0*/  SHF.L.U32 R13, R2, 0x8, RZ ;  /* 0x00000008020d7819 */ /* 0x001fe400000006ff */
[----:B------:R-:W-:-:S04]  /*1bc00*/  SHF.L.U32 R15, R19, 0x4, RZ ;  /* 0x00000004130f7819 */ /* 0x000fc800000006ff */
[----:B------:R-:W-:Y:S01]  /*1bc10*/  LOP3.LUT R13, R15, 0xf00, R13, 0xf8, !PT ;  /* 0x00000f000f0d7812 */ /* 0x000fe200078ef80d */
[----:B------:R0:W-:Y:S02]  /*1bc20*/  STS.U16 [R18+UR6], R28 ;  /* 0x0000001c12007988 */ /* 0x0001e40008000406 */
[----:B0-----:R-:W-:-:S05]  /*1bc30*/  IMAD.SHL.U32 R28, R2, 0x2, RZ ;  /* 0x00000002021c7824 */ /* 0x001fca00078e00ff */
[----:B------:R-:W-:Y:S01]  /*1bc40*/  LOP3.LUT R15, R15, 0x30, R28, 0x78, !PT ;  /* 0x000000300f0f7812 */ /* 0x000fe200078e781c */
[----:B--2---:R-:W-:Y:S04]  /*1bc50*/  STL [R1+0x1dd4], R12 ;  /* 0x001dd40c01007387 */ /* 0x004fe80000100800 */
[----:B-1----:R-:W-:Y:S04]  /*1bc60*/  STL [R1+0x2c0], R3 ;  /* 0x0002c00301007387 */ /* 0x002fe80000100800 */
[----:B---3--:R0:W-:Y:S02]  /*1bc70*/  STL [R1+0x2c4], R0 ;  /* 0x0002c40001007387 */ /* 0x0081e40000100800 */
[----:B0-----:R-:W-:-:S04]  /*1bc80*/  LOP3.LUT R0, R2, 0xe0, RZ, 0xc0, !PT ;  /* 0x000000e002007812 */ /* 0x001fc800078ec0ff */
[----:B------:R-:W-:-:S04]  /*1bc90*/  LEA R19, R19, R0, 0x2 ;  /* 0x0000000013137211 */ /* 0x000fc800078e10ff */
[----:B------:R-:W-:Y:S02]  /*1bca0*/  LEA R28, R19, R15, 0x6 ;  /* 0x0000000f131c7211 */ /* 0x000fe400078e30ff */
[----:B------:R-:W-:-:S03]  /*1bcb0*/  SHF.R.U32.HI R15, RZ, 0x1, R0 ;  /* 0x00000001ff0f7819 */ /* 0x000fc60000011600 */
[----:B------:R0:W-:Y:S04]  /*1bcc0*/  STL [R1+0x1df0], R28 ;  /* 0x001df01c01007387 */ /* 0x0001e80000100800 */
[----:B0-----:R-:W2:Y:S04]  /*1bcd0*/  LDL.LU R28, [R1+0x4ac] ;  /* 0x0004ac00011c7983 */ /* 0x001ea80000300800 */
[----:B------:R-:W3:Y:S04]  /*1bce0*/  LDL.LU R12, [R1+0x49c] ;  /* 0x00049c00010c7983 */ /* 0x000ee80000300800 */
[----:B------:R-:W4:Y:S04]  /*1bcf0*/  LDL.LU R0, [R1+0x48c] ;  /* 0x00048c0001007983 */ /* 0x000f280000300800 */
[----:B------:R-:W5:Y:S04]  /*1bd00*/  LDL.LU R14, [R1+0x47c] ;  /* 0x00047c00010e7983 */ /* 0x000f680000300800 */
        /* <DEDUP_REMOVED lines=8> */
[----:B------:R-:W3:Y:S01]  /*1bd90*/  LDL.LU R6, [R1+0x3ec] ;  /* 0x0003ec0001067983 */ /* 0x000ee20000300800 */
[----:B------:R-:W-:-:S03]  /*1bda0*/  LOP3.LUT R19, R2, 0x10, RZ, 0xc0, !PT ;  /* 0x0000001002137812 */ /* 0x000fc600078ec0ff */
[----:B------:R-:W4:Y:S04]  /*1bdb0*/  LDL.LU R24, [R1+0x3dc] ;  /* 0x0003dc0001187983 */ /* 0x000f280000300800 */
[----:B------:R-:W4:Y:S01]  /*1bdc0*/  LDL.LU R27, [R1+0x3cc] ;  /* 0x0003cc00011b7983 */ /* 0x000f220000300800 */
[----:B------:R-:W-:-:S03]  /*1bdd0*/  LEA R19, R19, UR6, 0x3 ;  /* 0x0000000613137c11 */ /* 0x000fc6000f8e18ff */
[----:B------:R-:W4:Y:S01]  /*1bde0*/  LDL.LU R29, [R1+0x2ec] ;  /* 0x0002ec00011d7983 */ /* 0x000f220000300800 */
[----:B------:R-:W-:-:S03]  /*1bdf0*/  LOP3.LUT R15, R13, R15, RZ, 0x3c, !PT ;  /* 0x0000000f0d0f7212 */ /* 0x000fc600078e3cff */
[----:B------:R-:W4:Y:S04]  /*1be00*/  LDL.LU R17, [R1+0x2c8] ;  /* 0x0002c80001117983 */ /* 0x000f280000300800 */
[----:B------:R-:W4:Y:S04]  /*1be10*/  LDL.LU R16, [R1+0x29c] ;  /* 0x00029c0001107983 */ /* 0x000f280000300800 */
[----:B------:R-:W4:Y:S04]  /*1be20*/  LDL.LU R7, [R1+0x28c] ;  /* 0x00028c0001077983 */ /* 0x000f280000300800 */
[----:B------:R-:W5:Y:S01]  /*1be30*/  LDL.LU R8, [R1+0x27c] ;  /* 0x00027c0001087983 */ /* 0x000f620000300800 */
[----:B------:R-:W-:-:S03]  /*1be40*/  IMAD.IADD R15, R15, 0x1, R19 ;  /* 0x000000010f0f7824 */ /* 0x000fc600078e0213 */
[----:B------:R-:W5:Y:S04]  /*1be50*/  LDL.LU R9, [R1+0x26c] ;  /* 0x00026c0001097983 */ /* 0x000f680000300800 */
[----:B------:R-:W5:Y:S04]  /*1be60*/  LDL.LU R10, [R1+0x24c] ;  /* 0x00024c00010a7983 */ /* 0x000f680000300800 */
[----:B------:R-:W5:Y:S04]  /*1be70*/  LDL.LU R11, [R1+0x21c] ;  /* 0x00021c00010b7983 */ /* 0x000f680000300800 */
[----:B------:R-:W5:Y:S04]  /*1be80*/  LDL.LU R20, [R1+0x1f4] ;  /* 0x0001f40001147983 */ /* 0x000f680000300800 */
[----:B------:R0:W-:Y:S04]  /*1be90*/  STL [R1+0x1df4], R2 ;  /* 0x001df40201007387 */ /* 0x0001e80000100800 */
[----:B0-----:R-:W5:Y:S04]  /*1bea0*/  LDL.LU R2, [R1+0x4bc] ;  /* 0x0004bc0001027983 */ /* 0x001f680000300800 */
[----:B------:R0:W-:Y:S04]  /*1beb0*/  STL [R1+0x1df8], R13 ;  /* 0x001df80d01007387 */ /* 0x0001e80000100800 */
[----:B0-----:R-:W5:Y:S04]  /*1bec0*/  LDL.LU R13, [R1+0x4cc] ;  /* 0x0004cc00010d7983 */ /* 0x001f680000300800 */
[----:B------:R-:W-:Y:S04]  /*1bed0*/  STL [R1+0x1dfc], R15 ;  /* 0x001dfc0f01007387 */ /* 0x000fe80000100800 */
[----:B--2---:R0:W-:Y:S04]  /*1bee0*/  STS.U16 [R18+UR6+0x7000], R5 ;  /* 0x0070000512007988 */ /* 0x0041e80008000406 */
[----:B---3--:R1:W-:Y:S04]  /*1bef0*/  STS.U16 [R18+UR6+0x7800], R6 ;  /* 0x0078000612007988 */ /* 0x0083e80008000406 */
[----:B0-----:R-:W2:Y:S04]  /*1bf00*/  LDL.LU R5, [R1+0x1f0] ;  /* 0x0001f00001057983 */ /* 0x001ea80000300800 */
[----:B-1----:R-:W3:Y:S04]  /*1bf10*/  LDL.LU R6, [R1+0x1dc] ;  /* 0x0001dc0001067983 */ /* 0x002ee80000300800 */
[----:B------:R-:W2:Y:S04]  /*1bf20*/  LDL.LU R15, [R1+0x1b4] ;  /* 0x0001b400010f7983 */ /* 0x000ea80000300800 */
[----:B------:R-:W-:Y:S04]  /*1bf30*/  STS.U16 [R18+UR6+0x1800], R28 ;  /* 0x0018001c12007988 */ /* 0x000fe80008000406 */
[----:B----4-:R-:W-:Y:S04]  /*1bf40*/  STS.U16 [R18+UR6+0xa800], R7 ;  /* 0x00a8000712007988 */ /* 0x010fe80008000406 */
[----:B-----5:R-:W-:Y:S04]  /*1bf50*/  STS.U16 [R18+UR6+0xb000], R8 ;  /* 0x00b0000812007988 */ /* 0x020fe80008000406 */
[----:B------:R-:W-:Y:S04]  /*1bf60*/  STS.U16 [R18+UR6+0xb800], R9 ;  /* 0x00b8000912007988 */ /* 0x000fe80008000406 */
[----:B--2---:R0:W-:Y:S04]  /*1bf70*/  STL [R1+0x1e00], R15 ;  /* 0x001e000f01007387 */ /* 0x0041e80000100800 */
[----:B0-----:R-:W2:Y:S04]  /*1bf80*/  LDL.LU R15, [R1+0x1c4] ;  /* 0x0001c400010f7983 */ /* 0x001ea80000300800 */
[----:B------:R0:W-:Y:S04]  /*1bf90*/  STS.U16 [R18+UR6+0x800], R13 ;  /* 0x0008000d12007988 */ /* 0x0001e80008000406 */
[----:B------:R1:W-:Y:S04]  /*1bfa0*/  STS.U16 [R18+UR6+0x1000], R2 ;  /* 0x0010000212007988 */ /* 0x0003e80008000406 */
[----:B0-----:R-:W4:Y:S04]  /*1bfb0*/  LDL.LU R13, [R1+0x1a4] ;  /* 0x0001a400010d7983 */ /* 0x001f280000300800 */
[----:B-1----:R-:W5:Y:S04]  /*1bfc0*/  LDL.LU R2, [R1+0x1a0] ;  /* 0x0001a00001027983 */ /* 0x002f680000300800 */
[----:B------:R-:W5:Y:S04]  /*1bfd0*/  LDL.LU R28, [R1+0x18c] ;  /* 0x00018c00011c7983 */ /* 0x000f680000300800 */
[----:B------:R-:W5:Y:S04]  /*1bfe0*/  LDL.LU R7, [R1+0x174] ;  /* 0x0001740001077983 */ /* 0x000f680000300800 */
[----:B------:R-:W5:Y:S04]  /*1bff0*/  LDL.LU R8, [R1+0x164] ;  /* 0x0001640001087983 */ /* 0x000f680000300800 */
[----:B------:R0:W-:Y:S04]  /*1c000*/  STS.U16 [R18+UR6+0xc000], R10 ;  /* 0x00c0000a12007988 */ /* 0x0001e80008000406 */
[----:B------:R-:W5:Y:S04]  /*1c010*/  LDL.LU R9, [R1+0x124] ;  /* 0x0001240001097983 */ /* 0x000f680000300800 */
[----:B------:R1:W-:Y:S04]  /*1c020*/  STS.U16 [R18+UR6+0xc800], R11 ;  /* 0x00c8000b12007988 */ /* 0x0003e80008000406 */
[----:B0-----:R-:W5:Y:S04]  /*1c030*/  LDL.LU R10, [R1+0x120] ;  /* 0x00012000010a7983 */ /* 0x001f680000300800 */
[----:B------:R0:W-:Y:S04]  /*1c040*/  STS.U16 [R18+UR6+0xd000], R20 ;  /* 0x00d0001412007988 */ /* 0x0001e80008000406 */
[----:B-1----:R-:W5:Y:S04]  /*1c050*/  LDL.LU R11, [R1+0x104] ;  /* 0x00010400010b7983 */ /* 0x002f680000300800 */
[----:B------:R1:W-:Y:S04]  /*1c060*/  STS.U16 [R18+UR6+0x2000], R12 ;  /* 0x0020000c12007988 */ /* 0x0003e80008000406 */
[----:B0-----:R-:W5:Y:S04]  /*1c070*/  LDL.LU R20, [R1+0xec] ;  /* 0x0000ec0001147983 */ /* 0x001f680000300800 */
[----:B------:R-:W5:Y:S04]  /*1c080*/  LDL.LU R19, [R1+0xe8] ;  /* 0x0000e80001137983 */ /* 0x000f680000300800 */
        /* <DEDUP_REMOVED lines=30> */
[----:B---3--:R1:W-:Y:S04]  /*1c270*/  STS.U16 [R18+UR6+0xe000], R6 ;  /* 0x00e0000612007988 */ /* 0x0083e80008000406 */
[----:B0-----:R-:W3:Y:S04]  /*1c280*/  LDL.LU R5, [R1+0xa4] ;  /* 0x0000a40001057983 */ /* 0x001ee80000300800 */
[----:B-1----:R-:W3:Y:S04]  /*1c290*/  LDL.LU R6, [R1+0xa0] ;  /* 0x0000a00001067983 */ /* 0x002ee80000300800 */
[----:B--2---:R0:W-:Y:S04]  /*1c2a0*/  STS.U16 [R18+UR6+0xe800], R15 ;  /* 0x00e8000f12007988 */ /* 0x0041e80008000406 */
[----:B0-----:R-:W2:Y:S04]  /*1c2b0*/  LDL.LU R15, [R1+0x1e00] ;  /* 0x001e0000010f7983 */ /* 0x001ea80000300800 */
[----:B----4-:R-:W-:Y:S04]  /*1c2c0*/  STS.U16 [R18+UR6+0xf800], R13 ;  /* 0x00f8000d12007988 */ /* 0x010fe80008000406 */
[----:B-----5:R-:W-:Y:S04]  /*1c2d0*/  STS.U16 [R18+UR6+0x10000], R2 ;  /* 0x0100000212007988 */ /* 0x020fe80008000406 */
        /* <DEDUP_REMOVED lines=14> */
[----:B---3--:R-:W-:Y:S04]  /*1c3c0*/  STS.U16 [R18+UR6+0x1c800], R6 ;  /* 0x01c8000612007988 */ /* 0x008fe80008000406 */
[----:B--2---:R0:W-:Y:S04]  /*1c3d0*/  STS.U16 [R18+UR6+0xf000], R15 ;  /* 0x00f0000f12007988 */ /* 0x0041e80008000406 */
[----:B0-----:R-:W2:Y:S04]  /*1c3e0*/  LDL.LU R15, [R1+0x1dfc] ;  /* 0x001dfc00010f7983 */ /* 0x001ea80000300800 */
[----:B------:R-:W3:Y:S04]  /*1c3f0*/  LDL.LU R13, [R1+0x1df8] ;  /* 0x001df800010d7983 */ /* 0x000ee80000300800 */
[----:B------:R-:W3:Y:S04]  /*1c400*/  LDL.LU R2, [R1+0x1df4] ;  /* 0x001df40001027983 */ /* 0x000ee80000300800 */
[----:B------:R-:W4:Y:S04]  /*1c410*/  LDL.LU R28, [R1+0x1df0] ;  /* 0x001df000011c7983 */ /* 0x000f280000300800 */
[----:B------:R-:W5:Y:S04]  /*1c420*/  LDL.LU R7, [R1+0x1dec] ;  /* 0x001dec0001077983 */ /* 0x000f680000300800 */
[----:B------:R-:W2:Y:S04]  /*1c430*/  LDL.LU R8, [R1+0x1de8] ;  /* 0x001de80001087983 */ /* 0x000ea80000300800 */
        /* <DEDUP_REMOVED lines=13> */
[----:B------:R1:W-:Y:S04]  /*1c510*/  STS.U16 [R18+UR6+0x1c000], R5 ;  /* 0x01c0000512007988 */ /* 0x0003e80008000406 */
[----:B0-----:R-:W4:Y:S04]  /*1c520*/  LDL.LU R16, [R1+0x438] ;  /* 0x0004380001107983 */ /* 0x001f280000300800 */
[----:B-1----:R-:W4:Y:S04]  /*1c530*/  LDL.LU R5, [R1+0x428] ;  /* 0x0004280001057983 */ /* 0x002f280000300800 */
        /* <DEDUP_REMOVED lines=8> */
[----:B-----5:R-:W-:Y:S04]  /*1c5c0*/  STS.U16 [R18+UR6+0x1f800], R7 ;  /* 0x01f8000712007988 */ /* 0x020fe80008000406 */
[----:B--2---:R0:W-:Y:S04]  /*1c5d0*/  STS.U16 [R18+UR6+0x1e800], R9 ;  /* 0x01e8000912007988 */ /* 0x0041e80008000406 */
[----:B---3--:R1:W-:Y:S04]  /*1c5e0*/  STS.U16 [R18+UR6+0x1e000], R10 ;  /* 0x01e0000a12007988 */ /* 0x0083e80008000406 */
[----:B----4-:R2:W-:Y:S04]  /*1c5f0*/  STS.U16 [R18+UR6+0x1d800], R11 ;  /* 0x01d8000b12007988 */ /* 0x0105e80008000406 */
[----:B0-----:R-:W3:Y:S04]  /*1c600*/  LDL.LU R9, [R1+0x4a8] ;  /* 0x0004a80001097983 */ /* 0x001ee80000300800 */
[----:B------:R-:W4:Y:S04]  /*1c610*/  LDL.LU R7, [R1+0x4b8] ;  /* 0x0004b80001077983 */ /* 0x000f280000300800 */
[----:B-1----:R-:W5:Y:S04]  /*1c620*/  LDL.LU R10, [R1+0x418] ;  /* 0x00041800010a7983 */ /* 0x002f680000300800 */
[----:B------:R0:W-:Y:S04]  /*1c630*/  STS.U16 [R18+UR6+0x1d000], R20 ;  /* 0x01d0001412007988 */ /* 0x0001e80008000406 */
[----:B--2---:R-:W2:Y:S04]  /*1c640*/  LDL.LU R11, [R1+0x408] ;  /* 0x00040800010b7983 */ /* 0x004ea80000300800 */
[----:B------:R1:W-:Y:S04]  /*1c650*/  STS.U16 [R18+UR6+0x1f000], R8 ;  /* 0x01f0000812007988 */ /* 0x0003e80008000406 */
[----:B0-----:R-:W2:Y:S04]  /*1c660*/  LDL.LU R20, [R1+0x3f8] ;  /* 0x0003f80001147983 */ /* 0x001ea80000300800 */
[----:B------:R-:W2:Y:S01]  /*1c670*/  LDL.LU R19, [R1+0x3e8] ;  /* 0x0003e80001137983 */ /* 0x000ea20000300800 */
[----:B-1----:R-:W-:-:S03]  /*1c680*/  LOP3.LUT R8, R18, 0x20, RZ, 0x3c, !PT ;  /* 0x0000002012087812 */ /* 0x002fc600078e3cff */
[----:B------:R-:W2:Y:S04]  /*1c690*/  LDL.LU R12, [R1+0x3d8] ;  /* 0x0003d800010c7983 */ /* 0x000ea80000300800 */
[----:B------:R-:W3:Y:S04]  /*1c6a0*/  LDL.LU R0, [R1+0x3c8] ;  /* 0x0003c80001007983 */ /* 0x000ee80000300800 */
[----:B------:R-:W5:Y:S04]  /*1c6b0*/  LDL.LU R14, [R1+0x2e8] ;  /* 0x0002e800010e7983 */ /* 0x000f680000300800 */
        /* <DEDUP_REMOVED lines=15> */
[----:B-1----:R-:W5:Y:S04]  /*1c7b0*/  LDL.LU R6, [R1+0x1e4] ;  /* 0x0001e40001067983 */ /* 0x002f680000300800 */
[----:B------:R0:W-:Y:S04]  /*1c7c0*/  STS.U16 [R8+UR6+0x3a00], R29 ;  /* 0x003a001d08007988 */ /* 0x0001e80008000406 */
[----:B------:R1:W-:Y:S04]  /*1c7d0*/  STS.U16 [R8+UR6+0x4200], R17 ;  /* 0x0042001108007988 */ /* 0x0003e80008000406 */
[----:B------:R1:W-:Y:S04]  /*1c7e0*/  STS.U16 [R8+UR6+0x5200], R16 ;  /* 0x0052001008007988 */ /* 0x0003e80008000406 */
[----:B0-----:R-:W5:Y:S04]  /*1c7f0*/  LDL.LU R29, [R1+0x1e0] ;  /* 0x0001e000011d7983 */ /* 0x001f680000300800 */
[----:B-1----:R-:W5:Y:S04]  /*1c800*/  LDL.LU R17, [R1+0x1cc] ;  /* 0x0001cc0001117983 */ /* 0x002f680000300800 */
[----:B------:R0:W-:Y:S04]  /*1c810*/  STS.U16 [R8+UR6+0x5a00], R5 ;  /* 0x005a000508007988 */ /* 0x0001e80008000406 */
[----:B------:R-:W5:Y:S04]  /*1c820*/  LDL.LU R16, [R1+0x1b8] ;  /* 0x0001b80001107983 */ /* 0x000f680000300800 */
[----:B0-----:R-:W5:Y:S04]  /*1c830*/  LDL.LU R5, [R1+0x1a8] ;  /* 0x0001a80001057983 */ /* 0x001f680000300800 */
[----:B----4-:R-:W-:Y:S04]  /*1c840*/  STS.U16 [R8+UR6+0x1200], R7 ;  /* 0x0012000708007988 */ /* 0x010fe80008000406 */
[----:B--2---:R0:W-:Y:S04]  /*1c850*/  STS.U16 [R8+UR6+0x8200], R12 ;  /* 0x0082000c08007988 */ /* 0x0041e80008000406 */
[----:B---3--:R1:W-:Y:S04]  /*1c860*/  STS.U16 [R8+UR6+0x8a00], R0 ;  /* 0x008a000008007988 */ /* 0x0083e80008000406 */
[----:B-----5:R2:W-:Y:S04]  /*1c870*/  STS.U16 [R8+UR6+0x9200], R14 ;  /* 0x0092000e08007988 */ /* 0x0205e80008000406 */
[----:B0-----:R-:W3:Y:S04]  /*1c880*/  LDL.LU R12, [R1+0x194] ;  /* 0x00019400010c7983 */ /* 0x001ee80000300800 */
[----:B------:R-:W4:Y:S04]  /*1c890*/  LDL.LU R7, [R1+0x190] ;  /* 0x0001900001077983 */ /* 0x000f280000300800 */
[----:B-1----:R-:W5:Y:S04]  /*1c8a0*/  LDL.LU R0, [R1+0x17c] ;  /* 0x00017c0001007983 */ /* 0x002f680000300800 */
[----:B------:R0:W-:Y:S04]  /*1c8b0*/  STS.U16 [R8+UR6+0x9a00], R26 ;  /* 0x009a001a08007988 */ /* 0x0001e80008000406 */
[----:B--2---:R-:W2:Y:S04]  /*1c8c0*/  LDL.LU R14, [R1+0x168] ;  /* 0x00016800010e7983 */ /* 0x004ea80000300800 */
[----:B------:R1:W-:Y:S04]  /*1c8d0*/  STS.U16 [R8+UR6+0xa200], R25 ;  /* 0x00a2001908007988 */ /* 0x0003e80008000406 */
[----:B0-----:R-:W4:Y:S04]  /*1c8e0*/  LDL.LU R26, [R1+0x158] ;  /* 0x00015800011a7983 */ /* 0x001f280000300800 */
[----:B------:R0:W-:Y:S04]  /*1c8f0*/  STS.U16 [R8+UR6+0xaa00], R23 ;  /* 0x00aa001708007988 */ /* 0x0001e80008000406 */
[----:B-1----:R-:W4:Y:S04]  /*1c900*/  LDL.LU R25, [R1+0x14c] ;  /* 0x00014c0001197983 */ /* 0x002f280000300800 */
[----:B------:R1:W-:Y:S04]  /*1c910*/  STS.U16 [R8+UR6+0xb200], R22 ;  /* 0x00b2001608007988 */ /* 0x0003e80008000406 */
[----:B0-----:R-:W4:Y:S04]  /*1c920*/  LDL.LU R23, [R1+0x13c] ;  /* 0x00013c0001177983 */ /* 0x001f280000300800 */
[----:B-1----:R-:W4:Y:S04]  /*1c930*/  LDL.LU R22, [R1+0x138] ;  /* 0x0001380001167983 */ /* 0x002f280000300800 */
[----:B------:R0:W-:Y:S04]  /*1c940*/  STS.U16 [R8+UR6+0xe200], R6 ;  /* 0x00e2000608007988 */ /* 0x0001e80008000406 */
[----:B0-----:R-:W4:Y:S04]  /*1c950*/  LDL.LU R6, [R1+0x12c] ;  /* 0x00012c0001067983 */ /* 0x001f280000300800 */
[----:B------:R0:W-:Y:S04]  /*1c960*/  STS.U16 [R8+UR6+0xba00], R21 ;  /* 0x00ba001508007988 */ /* 0x0001e80008000406 */
[----:B------:R1:W-:Y:S04]  /*1c970*/  STS.U16 [R8+UR6+0x1a00], R9 ;  /* 0x001a000908007988 */ /* 0x0003e80008000406 */
[----:B------:R1:W-:Y:S04]  /*1c980*/  STS.U16 [R8+UR6+0x6200], R10 ;  /* 0x0062000a08007988 */ /* 0x0003e80008000406 */
[----:B0-----:R-:W4:Y:S04]  /*1c990*/  LDL.LU R21, [R1+0x118] ;  /* 0x0001180001157983 */ /* 0x001f280000300800 */
[----:B-1----:R-:W4:Y:S04]  /*1c9a0*/  LDL.LU R9, [R1+0x110] ;  /* 0x0001100001097983 */ /* 0x002f280000300800 */
[----:B------:R0:W-:Y:S04]  /*1c9b0*/  STS.U16 [R8+UR6+0x6a00], R11 ;  /* 0x006a000b08007988 */ /* 0x0001e80008000406 */
[----:B------:R-:W4:Y:S04]  /*1c9c0*/  LDL.LU R10, [R1+0xf8] ;  /* 0x0000f800010a7983 */ /* 0x000f280000300800 */
        /* <DEDUP_REMOVED lines=20> */
[----:B0-----:R-:W4:Y:S04]  /*1cb10*/  LDL.LU R5, [R1+0x70] ;  /* 0x0000700001057983 */ /* 0x001f280000300800 */
[----:B---3--:R0:W-:Y:S04]  /*1cb20*/  STS.U16 [R8+UR6+0x10a00], R12 ;  /* 0x010a000c08007988 */ /* 0x0081e80008000406 */
[----:B-----5:R1:W-:Y:S04]  /*1cb30*/  STS.U16 [R8+UR6+0x11a00], R0 ;  /* 0x011a000008007988 */ /* 0x0203e80008000406 */
[----:B0-----:R-:W3:Y:S04]  /*1cb40*/  LDL.LU R12, [R1+0x1dd4] ;  /* 0x001dd400010c7983 */ /* 0x001ee80000300800 */
[----:B--2---:R0:W-:Y:S04]  /*1cb50*/  STS.U16 [R8+UR6+0x12200], R14 ;  /* 0x0122000e08007988 */ /* 0x0041e80008000406 */
[----:B-1----:R-:W2:Y:S04]  /*1cb60*/  LDL.LU R0, [R1+0x6c] ;  /* 0x00006c0001007983 */ /* 0x002ea80000300800 */
[----:B----4-:R1:W-:Y:S04]  /*1cb70*/  STS.U16 [R8+UR6+0x12a00], R26 ;  /* 0x012a001a08007988 */ /* 0x0103e80008000406 */
[----:B0-----:R-:W4:Y:S04]  /*1cb80*/  LDL.LU R14, [R1+0x68] ;  /* 0x00006800010e7983 */ /* 0x001f280000300800 */
[----:B------:R0:W-:Y:S04]  /*1cb90*/  STS.U16 [R8+UR6+0x13200], R25 ;  /* 0x0132001908007988 */ /* 0x0001e80008000406 */
[----:B-1----:R-:W5:Y:S04]  /*1cba0*/  LDL.LU R26, [R1+0x60] ;  /* 0x00006000011a7983 */ /* 0x002f680000300800 */
[----:B------:R1:W-:Y:S04]  /*1cbb0*/  STS.U16 [R8+UR6+0x13a00], R23 ;  /* 0x013a001708007988 */ /* 0x0003e80008000406 */
[----:B0-----:R-:W2:Y:S04]  /*1cbc0*/  LDL.LU R25, [R1+0x5c] ;  /* 0x00005c0001197983 */ /* 0x001ea80000300800 */
[----:B-1----:R-:W2:Y:S04]  /*1cbd0*/  LDL.LU R23, [R1+0x64] ;  /* 0x0000640001177983 */ /* 0x002ea80000300800 */
[----:B------:R0:W-:Y:S04]  /*1cbe0*/  STS.U16 [R8+UR6+0x14a00], R6 ;  /* 0x014a000608007988 */ /* 0x0001e80008000406 */
[----:B0-----:R-:W2:Y:S04]  /*1cbf0*/  LDL.LU R6, [R1+0x58] ;  /* 0x0000580001067983 */ /* 0x001ea80000300800 */
[----:B------:R0:W-:Y:S04]  /*1cc00*/  STS.U16 [R8+UR6+0x14200], R22 ;  /* 0x0142001608007988 */ /* 0x0001e80008000406 */
[----:B------:R1:W-:Y:S04]  /*1cc10*/  STS.U16 [R8+UR6+0x15200], R21 ;  /* 0x0152001508007988 */ /* 0x0003e80008000406 */
[----:B0-----:R-:W3:Y:S04]  /*1cc20*/  LDL.LU R22, [R1+0x54] ;  /* 0x0000540001167983 */ /* 0x001ee80000300800 */
[----:B-1----:R-:W3:Y:S04]  /*1cc30*/  LDL.LU R21, [R1+0x50] ;  /* 0x0000500001157983 */ /* 0x002ee80000300800 */
[----:B------:R0:W-:Y:S04]  /*1cc40*/  STS.U16 [R8+UR6+0x18200], R3 ;  /* 0x0182000308007988 */ /* 0x0001e80008000406 */
        /* <DEDUP_REMOVED lines=15> */
[----:B--2---:R0:W-:Y:S04]  /*1cd40*/  STS.U16 [R8+UR6+0x1ea00], R6 ;  /* 0x01ea000608007988 */ /* 0x0041e80008000406 */
[----:B0-----:R-:W2:Y:S04]  /*1cd50*/  LDL.LU R6, [R1+0x454] ;  /* 0x0004540001067983 */ /* 0x001ea80000300800 */
[----:B------:R0:W-:Y:S04]  /*1cd60*/  STS.U16 [R8+UR6+0x11200], R7 ;  /* 0x0112000708007988 */ /* 0x0001e80008000406 */
[----:B------:R-:W-:Y:S04]  /*1cd70*/  STS.U16 [R8+UR6+0x15a00], R9 ;  /* 0x015a000908007988 */ /* 0x000fe80008000406 */
[----:B------:R-:W-:Y:S04]  /*1cd80*/  STS.U16 [R8+UR6+0x16200], R10 ;  /* 0x0162000a08007988 */ /* 0x000fe80008000406 */
[----:B------:R-:W-:Y:S04]  /*1cd90*/  STS.U16 [R8+UR6+0x16a00], R11 ;  /* 0x016a000b08007988 */ /* 0x000fe80008000406 */
[----:B------:R-:W-:Y:S04]  /*1cda0*/  STS.U16 [R8+UR6+0x17200], R20 ;  /* 0x0172001408007988 */ /* 0x000fe80008000406 */
[----:B------:R-:W-:Y:S04]  /*1cdb0*/  STS.U16 [R8+UR6+0x17a00], R19 ;  /* 0x017a001308007988 */ /* 0x000fe80008000406 */
[----:B------:R-:W-:Y:S04]  /*1cdc0*/  STS.U16 [R8+UR6+0x1c200], R0 ;  /* 0x01c2000008007988 */ /* 0x000fe80008000406 */
[----:B----4-:R-:W-:Y:S04]  /*1cdd0*/  STS.U16 [R8+UR6+0x1ca00], R14 ;  /* 0x01ca000e08007988 */ /* 0x010fe80008000406 */
[----:B-----5:R-:W-:Y:S04]  /*1cde0*/  STS.U16 [R8+UR6+0x1d200], R26 ;  /* 0x01d2001a08007988 */ /* 0x020fe80008000406 */
[----:B------:R-:W-:Y:S04]  /*1cdf0*/  STS.U16 [R8+UR6+0x1da00], R25 ;  /* 0x01da001908007988 */ /* 0x000fe80008000406 */
[----:B------:R-:W-:Y:S04]  /*1ce00*/  STS.U16 [R8+UR6+0x1e200], R23 ;  /* 0x01e2001708007988 */ /* 0x000fe80008000406 */
[----:B---3--:R-:W-:Y:S04]  /*1ce10*/  STS.U16 [R8+UR6+0x1f200], R22 ;  /* 0x01f2001608007988 */ /* 0x008fe80008000406 */
[----:B------:R1:W-:Y:S01]  /*1ce20*/  STS.U16 [R8+UR6+0x1fa00], R21 ;  /* 0x01fa001508007988 */ /* 0x0003e20008000406 */
[----:B0-----:R-:W-:-:S03]  /*1ce30*/  LOP3.LUT R7, R18, 0x40, RZ, 0x3c, !PT ;  /* 0x0000004012077812 */ /* 0x001fc600078e3cff */
[----:B-1----:R-:W3:Y:S04]  /*1ce40*/  LDL.LU R8, [R1+0x444] ;  /* 0x0004440001087983 */ /* 0x002ee80000300800 */
[----:B------:R-:W4:Y:S04]  /*1ce50*/  LDL.LU R9, [R1+0x434] ;  /* 0x0004340001097983 */ /* 0x000f280000300800 */
[----:B------:R-:W5:Y:S04]  /*1ce60*/  LDL.LU R10, [R1+0x424] ;  /* 0x00042400010a7983 */ /* 0x000f680000300800 */
        /* <DEDUP_REMOVED lines=11> */
[----:B------:R1:W-:Y:S04]  /*1cf20*/  STS.U16 [R7+UR6+0xc00], R4 ;  /* 0x000c000407007988 */ /* 0x0003e80008000406 */
[----:B------:R1:W-:Y:S04]  /*1cf30*/  STS.U16 [R7+UR6+0x1400], R24 ;  /* 0x0014001807007988 */ /* 0x0003e80008000406 */
[----:B0-----:R-:W3:Y:S04]  /*1cf40*/  LDL.LU R3, [R1+0x274] ;  /* 0x0002740001037983 */ /* 0x001ee80000300800 */
[----:B-1----:R-:W3:Y:S04]  /*1cf50*/  LDL.LU R4, [R1+0x264] ;  /* 0x0002640001047983 */ /* 0x002ee80000300800 */
[----:B------:R0:W-:Y:S04]  /*1cf60*/  STS.U16 [R7+UR6+0x1c00], R27 ;  /* 0x001c001b07007988 */ /* 0x0001e80008000406 */
        /* <DEDUP_REMOVED lines=9> */
[----:B0-----:R-:W3:Y:S04]  /*1d000*/  LDL.LU R5, [R1+0x1d4] ;  /* 0x0001d40001057983 */ /* 0x001ee80000300800 */
[----:B--2---:R0:W-:Y:S04]  /*1d010*/  STS.U16 [R7+UR6+0x4400], R6 ;  /* 0x0044000607007988 */ /* 0x0041e80008000406 */
[----:B0-----:R-:W2:Y:S04]  /*1d020*/  LDL.LU R6, [R1+0x1d0] ;  /* 0x0001d00001067983 */ /* 0x001ea80000300800 */
[----:B----4-:R0:W-:Y:S04]  /*1d030*/  STS.U16 [R7+UR6+0x5400], R9 ;  /* 0x0054000907007988 */ /* 0x0101e80008000406 */
[----:B-----5:R1:W-:Y:S04]  /*1d040*/  STS.U16 [R7+UR6+0x5c00], R10 ;  /* 0x005c000a07007988 */ /* 0x0203e80008000406 */
[----:B---3--:R3:W-:Y:S04]  /*1d050*/  STS.U16 [R7+UR6+0x6400], R11 ;  /* 0x0064000b07007988 */ /* 0x0087e80008000406 */
[----:B0-----:R-:W4:Y:S04]  /*1d060*/  LDL.LU R9, [R1+0x1bc] ;  /* 0x0001bc0001097983 */ /* 0x001f280000300800 */
[----:B-1----:R-:W5:Y:S04]  /*1d070*/  LDL.LU R10, [R1+0x1ac] ;  /* 0x0001ac00010a7983 */ /* 0x002f680000300800 */
[----:B------:R0:W-:Y:S04]  /*1d080*/  STS.U16 [R7+UR6+0x6c00], R20 ;  /* 0x006c001407007988 */ /* 0x0001e80008000406 */
[----:B---3--:R-:W3:Y:S04]  /*1d090*/  LDL.LU R11, [R1+0x198] ;  /* 0x00019800010b7983 */ /* 0x008ee80000300800 */
        /* <DEDUP_REMOVED lines=15> */
[----:B------:R-:W-:Y:S04]  /*1d190*/  STS.U16 [R7+UR6+0x4c00], R8 ;  /* 0x004c000807007988 */ /* 0x000fe80008000406 */
[----:B------:R0:W-:Y:S04]  /*1d1a0*/  STS.U16 [R7+UR6+0xec00], R5 ;  /* 0x00ec000507007988 */ /* 0x0001e80008000406 */
[----:B0-----:R-:W3:Y:S04]  /*1d1b0*/  LDL.LU R5, [R1+0x11c] ;  /* 0x00011c0001057983 */ /* 0x001ee80000300800 */
        /* <DEDUP_REMOVED lines=19> */
[----:B----4-:R0:W-:Y:S04]  /*1d2f0*/  STS.U16 [R7+UR6+0xfc00], R9 ;  /* 0x00fc000907007988 */ /* 0x0101e80008000406 */
[----:B-----5:R1:W-:Y:S04]  /*1d300*/  STS.U16 [R7+UR6+0x10400], R10 ;  /* 0x0104000a07007988 */ /* 0x0203e80008000406 */
[----:B0-----:R-:W4:Y:S04]  /*1d310*/  LDL.LU R9, [R1+0x30] ;  /* 0x0000300001097983 */ /* 0x001f280000300800 */
[----:B---3--:R0:W-:Y:S04]  /*1d320*/  STS.U16 [R7+UR6+0x10c00], R11 ;  /* 0x010c000b07007988 */ /* 0x0081e80008000406 */
[----:B-1----:R-:W3:Y:S04]  /*1d330*/  LDL.LU R10, [R1+0x2c] ;  /* 0x00002c00010a7983 */ /* 0x002ee80000300800 */
        /* <DEDUP_REMOVED lines=16> */
[----:B0-----:R-:W5:Y:S04]  /*1d440*/  LDL.LU R26, [R1+0x1dcc] ;  /* 0x001dcc00011a7983 */ /* 0x001f680000300800 */
[----:B------:R0:W-:Y:S04]  /*1d450*/  STS.U16 [R7+UR6+0x15400], R5 ;  /* 0x0154000507007988 */ /* 0x0001e80008000406 */
[----:B0-----:R-:W5:Y:S04]  /*1d460*/  LDL.LU R5, [R1+0x1dc8] ;  /* 0x001dc80001057983 */ /* 0x001f680000300800 */
[----:B--2---:R0:W-:Y:S04]  /*1d470*/  STS.U16 [R7+UR6+0x15c00], R6 ;  /* 0x015c000607007988 */ /* 0x0041e80008000406 */
[----:B0-----:R-:W2:Y:S04]  /*1d480*/  LDL.LU R6, [R1+0x1dc4] ;  /* 0x001dc40001067983 */ /* 0x001ea80000300800 */
[----:B------:R0:W-:Y:S04]  /*1d490*/  STS.U16 [R7+UR6+0x16c00], R21 ;  /* 0x016c001507007988 */ /* 0x0001e80008000406 */
[----:B------:R1:W-:Y:S04]  /*1d4a0*/  STS.U16 [R7+UR6+0x17400], R3 ;  /* 0x0174000307007988 */ /* 0x0003e80008000406 */
[----:B------:R1:W-:Y:S04]  /*1d4b0*/  STS.U16 [R7+UR6+0x17c00], R4 ;  /* 0x017c000407007988 */ /* 0x0003e80008000406 */
[----:B0-----:R-:W2:Y:S04]  /*1d4c0*/  LDL.LU R21, [R1+0x4d0] ;  /* 0x0004d00001157983 */ /* 0x001ea80000300800 */
[----:B-1----:R-:W2:Y:S04]  /*1d4d0*/  LDL.LU R3, [R1+0x4c0] ;  /* 0x0004c00001037983 */ /* 0x002ea80000300800 */
        /* <DEDUP_REMOVED lines=10> */
[----:B0-----:R-:W2:Y:S04]  /*1d580*/  LDL.LU R16, [R1+0x460] ;  /* 0x0004600001107983 */ /* 0x001ea80000300800 */
[----:B------:R0:W-:Y:S04]  /*1d590*/  STS.U16 [R7+UR6+0x16400], R8 ;  /* 0x0164000807007988 */ /* 0x0001e80008000406 */
[----:B----4-:R1:W-:Y:S04]  /*1d5a0*/  STS.U16 [R7+UR6+0x1ac00], R9 ;  /* 0x01ac000907007988 */ /* 0x0103e80008000406 */
[----:B---3--:R3:W-:Y:S04]  /*1d5b0*/  STS.U16 [R7+UR6+0x1b400], R10 ;  /* 0x01b4000a07007988 */ /* 0x0087e80008000406 */
[----:B0-----:R-:W4:Y:S04]  /*1d5c0*/  LDL.LU R8, [R1+0x420] ;  /* 0x0004200001087983 */ /* 0x001f280000300800 */
[----:B-1----:R-:W4:Y:S04]  /*1d5d0*/  LDL.LU R9, [R1+0x410] ;  /* 0x0004100001097983 */ /* 0x002f280000300800 */
[----:B-----5:R0:W-:Y:S04]  /*1d5e0*/  STS.U16 [R7+UR6+0x1bc00], R11 ;  /* 0x01bc000b07007988 */ /* 0x0201e80008000406 */
[----:B---3--:R-:W3:Y:S04]  /*1d5f0*/  LDL.LU R10, [R1+0x400] ;  /* 0x00040000010a7983 */ /* 0x008ee80000300800 */
        /* <DEDUP_REMOVED lines=8> */
[----:B------:R-:W-:Y:S04]  /*1d680*/  STS.U16 [R7+UR6+0x1e400], R23 ;  /* 0x01e4001707007988 */ /* 0x000fe80008000406 */
[----:B0-----:R-:W5:Y:S04]  /*1d690*/  LDL.LU R25, [R1+0x2d8] ;  /* 0x0002d80001197983 */ /* 0x001f680000300800 */
[----:B------:R-:W-:Y:S01]  /*1d6a0*/  STS.U16 [R7+UR6+0x1ec00], R22 ;  /* 0x01ec001607007988 */ /* 0x000fe20008000406 */
[----:B------:R-:W-:-:S03]  /*1d6b0*/  LOP3.LUT R18, R18, 0x60, RZ, 0x3c, !PT ;  /* 0x0000006012127812 */ /* 0x000fc600078e3cff */
[----:B------:R-:W-:Y:S04]  /*1d6c0*/  STS.U16 [R7+UR6+0x1fc00], R5 ;  /* 0x01fc000507007988 */ /* 0x000fe80008000406 */
[----:B--2---:R0:W-:Y:S04]  /*1d6d0*/  STS.U16 [R7+UR6+0x1f400], R6 ;  /* 0x01f4000607007988 */ /* 0x0041e80008000406 */
[----:B0-----:R-:W2:Y:S04]  /*1d6e0*/  LDL.LU R6, [R1+0x430] ;  /* 0x0004300001067983 */ /* 0x001ea80000300800 */
        /* <DEDUP_REMOVED lines=19> */
[----:B-1----:R-:W2:Y:S04]  /*1d820*/  LDL.LU R16, [R1+0x1ec] ;  /* 0x0001ec0001107983 */ /* 0x002ea80000300800 */
[----:B----4-:R-:W-:Y:S04]  /*1d830*/  STS.U16 [R18+UR6+0x5e00], R8 ;  /* 0x005e000812007988 */ /* 0x010fe80008000406 */
[----:B------:R-:W-:Y:S04]  /*1d840*/  STS.U16 [R18+UR6+0x6600], R9 ;  /* 0x0066000912007988 */ /* 0x000fe80008000406 */
[----:B---3--:R-:W-:Y:S04]  /*1d850*/  STS.U16 [R18+UR6+0x6e00], R10 ;  /* 0x006e000a12007988 */ /* 0x008fe80008000406 */
[----:B-----5:R-:W-:Y:S04]  /*1d860*/  STS.U16 [R18+UR6+0x7600], R11 ;  /* 0x0076000b12007988 */ /* 0x020fe80008000406 */
[----:B------:R-:W-:Y:S04]  /*1d870*/  STS.U16 [R18+UR6+0x7e00], R20 ;  /* 0x007e001412007988 */ /* 0x000fe80008000406 */
[----:B------:R-:W-:Y:S04]  /*1d880*/  STS.U16 [R18+UR6+0x8600], R19 ;  /* 0x0086001312007988 */ /* 0x000fe80008000406 */
[----:B------:R-:W-:Y:S04]  /*1d890*/  STS.U16 [R18+UR6+0x8e00], R0 ;  /* 0x008e000012007988 */ /* 0x000fe80008000406 */
[----:B------:R-:W-:Y:S04]  /*1d8a0*/  STS.U16 [R18+UR6+0x9600], R25 ;  /* 0x0096001912007988 */ /* 0x000fe80008000406 */
[----:B--2---:R-:W-:Y:S04]  /*1d8b0*/  STS.U16 [R18+UR6+0x5600], R6 ;  /* 0x0056000612007988 */ /* 0x004fe80008000406 */
[----:B------:R0:W-:Y:S04]  /*1d8c0*/  STS.U16 [R18+UR6+0x4600], R5 ;  /* 0x0046000512007988 */ /* 0x0001e80008000406 */
[----:B------:R1:W-:Y:S04]  /*1d8d0*/  STS.U16 [R18+UR6+0x4e00], R7 ;  /* 0x004e000712007988 */ /* 0x0003e80008000406 */
[----:B0-----:R-:W2:Y:S04]  /*1d8e0*/  LDL.LU R5, [R1+0x1d8] ;  /* 0x0001d80001057983 */ /* 0x001ea80000300800 */
[----:B-1----:R-:W3:Y:S04]  /*1d8f0*/  LDL.LU R7, [R1+0x1c8] ;  /* 0x0001c80001077983 */ /* 0x002ee80000300800 */
[----:B------:R-:W4:Y:S04]  /*1d900*/  LDL.LU R6, [R1+0x1c0] ;  /* 0x0001c00001067983 */ /* 0x000f280000300800 */
[----:B------:R-:W5:Y:S04]  /*1d910*/  LDL.LU R8, [R1+0x1b0] ;  /* 0x0001b00001087983 */ /* 0x000f680000300800 */
[----:B------:R-:W5:Y:S04]  /*1d920*/  LDL.LU R9, [R1+0x19c] ;  /* 0x00019c0001097983 */ /* 0x000f680000300800 */
[----:B------:R-:W5:Y:S04]  /*1d930*/  LDL.LU R10, [R1+0x188] ;  /* 0x00018800010a7983 */ /* 0x000f680000300800 */
        /* <DEDUP_REMOVED lines=25> */
[----:B--2---:R-:W-:Y:S04]  /*1dad0*/  STS.U16 [R18+UR6+0xee00], R5 ;  /* 0x00ee000512007988 */ /* 0x004fe80008000406 */
[----:B---3--:R-:W-:Y:S04]  /*1dae0*/  STS.U16 [R18+UR6+0xf600], R7 ;  /* 0x00f6000712007988 */ /* 0x008fe80008000406 */
[----:B----4-:R0:W-:Y:S04]  /*1daf0*/  STS.U16 [R18+UR6+0xfe00], R6 ;  /* 0x00fe000612007988 */ /* 0x0101e80008000406 */
[----:B-----5:R1:W-:Y:S04]  /*1db00*/  STS.U16 [R18+UR6+0x10600], R8 ;  /* 0x0106000812007988 */ /* 0x0203e80008000406 */
[----:B0-----:R-:W2:Y:S04]  /*1db10*/  LDL.LU R6, [R1+0x510] ;  /* 0x0005100001067983 */ /* 0x001ea80000300800 */
[----:B------:R-:W3:Y:S04]  /*1db20*/  LDL.LU R5, [R1+0x508] ;  /* 0x0005080001057983 */ /* 0x000ee80000300800 */
[----:B------:R-:W4:Y:S04]  /*1db30*/  LDL.LU R7, [R1+0x500] ;  /* 0x0005000001077983 */ /* 0x000f280000300800 */
[----:B------:R0:W-:Y:S04]  /*1db40*/  STS.U16 [R18+UR6+0x10e00], R9 ;  /* 0x010e000912007988 */ /* 0x0001e80008000406 */
[----:B-1----:R-:W5:Y:S04]  /*1db50*/  LDL.LU R8, [R1+0x4f8] ;  /* 0x0004f80001087983 */ /* 0x002f680000300800 */
        /* <DEDUP_REMOVED lines=21> */
[----:B0-----:R-:W3:Y:S04]  /*1dcb0*/  LDL.LU R3, [R1+0x1db0] ;  /* 0x001db00001037983 */ /* 0x001ee80000300800 */
[----:B------:R0:W-:Y:S04]  /*1dcc0*/  STS.U16 [R18+UR6+0x16e00], R24 ;  /* 0x016e001812007988 */ /* 0x0001e80008000406 */
[----:B-1----:R-:W4:Y:S04]  /*1dcd0*/  LDL.LU R4, [R1+0x1dac] ;  /* 0x001dac0001047983 */ /* 0x002f280000300800 */
        /* <DEDUP_REMOVED lines=9> */
[----:B--2---:R-:W-:Y:S04]  /*1dd70*/  STS.U16 [R18+UR6+0x1ce00], R21 ;  /* 0x01ce001512007988 */ /* 0x004fe80008000406 */
[----:B---3--:R-:W-:Y:S04]  /*1dd80*/  STS.U16 [R18+UR6+0x1c600], R3 ;  /* 0x01c6000312007988 */ /* 0x008fe80008000406 */
[----:B----4-:R-:W-:Y:S04]  /*1dd90*/  STS.U16 [R18+UR6+0x1be00], R4 ;  /* 0x01be000412007988 */ /* 0x010fe80008000406 */
[----:B-----5:R-:W-:Y:S04]  /*1dda0*/  STS.U16 [R18+UR6+0x1b600], R24 ;  /* 0x01b6001812007988 */ /* 0x020fe80008000406 */
[----:B------:R-:W-:Y:S04]  /*1ddb0*/  STS.U16 [R18+UR6+0x1ae00], R27 ;  /* 0x01ae001b12007988 */ /* 0x000fe80008000406 */
[----:B------:R-:W-:Y:S04]  /*1ddc0*/  STS.U16 [R18+UR6+0x1a600], R29 ;  /* 0x01a6001d12007988 */ /* 0x000fe80008000406 */
[----:B------:R-:W-:Y:S04]  /*1ddd0*/  STS.U16 [R18+UR6+0x19e00], R17 ;  /* 0x019e001112007988 */ /* 0x000fe80008000406 */
[----:B------:R0:W-:Y:S04]  /*1dde0*/  STS.U16 [R18+UR6+0x19600], R16 ;  /* 0x0196001012007988 */ /* 0x0001e80008000406 */
[----:B0-----:R-:W2:Y:S04]  /*1ddf0*/  LDL.LU R16, [R1+0x1d94] ;  /* 0x001d940001107983 */ /* 0x001ea80000300800 */
[----:B------:R-:W3:Y:S04]  /*1de00*/  LDL.LU R17, [R1+0x1d90] ;  /* 0x001d900001117983 */ /* 0x000ee80000300800 */
[----:B------:R-:W4:Y:S04]  /*1de10*/  LDL.LU R29, [R1+0x4f4] ;  /* 0x0004f400011d7983 */ /* 0x000f280000300800 */
[----:B------:R-:W5:Y:S04]  /*1de20*/  LDL.LU R27, [R1+0x4fc] ;  /* 0x0004fc00011b7983 */ /* 0x000f680000300800 */
[----:B------:R-:W2:Y:S04]  /*1de30*/  LDL.LU R24, [R1+0x504] ;  /* 0x0005040001187983 */ /* 0x000ea80000300800 */
[----:B------:R-:W3:Y:S04]  /*1de40*/  LDL.LU R4, [R1+0x518] ;  /* 0x0005180001047983 */ /* 0x000ee80000300800 */
[----:B------:R-:W3:Y:S04]  /*1de50*/  LDL.LU R3, [R1+0x50c] ;  /* 0x00050c0001037983 */ /* 0x000ee80000300800 */
[----:B------:R-:W3:Y:S01]  /*1de60*/  LDL.LU R21, [R1+0x514] ;  /* 0x0005140001157983 */ /* 0x000ee20000300800 */
[----:B------:R-:W-:-:S02]  /*1de70*/  F2FP.BF16.F32.PACK_AB R10, R9, R10 ;  /* 0x0000000a090a723e */ /* 0x000fc400000010ff */
[----:B------:R-:W-:Y:S02]  /*1de80*/  F2FP.BF16.F32.PACK_AB R9, R11, R20 ;  /* 0x000000140b09723e */ /* 0x000fe400000010ff */
[----:B------:R-:W-:Y:S01]  /*1de90*/  F2FP.BF16.F32.PACK_AB R11, R19, R0 ;  /* 0x00000000130b723e */ /* 0x000fe200000010ff */
[----:B------:R-:W-:Y:S04]  /*1dea0*/  STS.U16 [R18+UR6+0x1d600], R22 ;  /* 0x01d6001612007988 */ /* 0x000fe80008000406 */
[----:B------:R0:W-:Y:S04]  /*1deb0*/  STS.U16 [R18+UR6+0x1de00], R23 ;  /* 0x01de001712007988 */ /* 0x0001e80008000406 */
[----:B------:R-:W-:Y:S04]  /*1dec0*/  STS.U16 [R18+UR6+0x1e600], R25 ;  /* 0x01e6001912007988 */ /* 0x000fe80008000406 */
[----:B------:R-:W-:Y:S04]  /*1ded0*/  STS.U16 [R18+UR6+0x1ee00], R26 ;  /* 0x01ee001a12007988 */ /* 0x000fe80008000406 */
[----:B------:R1:W-:Y:S04]  /*1dee0*/  STS.U16 [R18+UR6+0x1f600], R14 ;  /* 0x01f6000e12007988 */ /* 0x0003e80008000406 */
[----:B------:R-:W-:Y:S01]  /*1def0*/  STS.U16 [R18+UR6+0x1fe00], R12 ;  /* 0x01fe000c12007988 */ /* 0x000fe20008000406 */
[----:B----4-:R-:W-:-:S02]  /*1df00*/  F2FP.BF16.F32.PACK_AB R8, R29, R8 ;  /* 0x000000081d08723e */ /* 0x010fc400000010ff */
[----:B-----5:R-:W-:Y:S02]  /*1df10*/  F2FP.BF16.F32.PACK_AB R7, R27, R7 ;  /* 0x000000071b07723e */ /* 0x020fe400000010ff */
[----:B--2---:R-:W-:Y:S02]  /*1df20*/  F2FP.BF16.F32.PACK_AB R5, R24, R5 ;  /* 0x000000051805723e */ /* 0x004fe400000010ff */
[----:B---3--:R-:W-:Y:S01]  /*1df30*/  F2FP.BF16.F32.PACK_AB R6, R3, R6 ;  /* 0x000000060306723e */ /* 0x008fe200000010ff */
[----:B------:R-:W2:Y:S01]  /*1df40*/  LDL.LU R24, [R1+0x220] ;  /* 0x0002200001187983 */ /* 0x000ea20000300800 */
[----:B------:R-:W-:-:S03]  /*1df50*/  F2FP.BF16.F32.PACK_AB R4, R21, R4 ;  /* 0x000000041504723e */ /* 0x000fc600000010ff */
[----:B0-----:R-:W3:Y:S04]  /*1df60*/  LDL.LU R23, [R1+0x224] ;  /* 0x0002240001177983 */ /* 0x001ee80000300800 */
[----:B------:R-:W-:Y:S04]  /*1df70*/  STSM.16.M88.4 [R15+0x28000], R4 ;  /* 0x028000040f007844 */ /* 0x000fe80000000200 */
[----:B------:R-:W-:Y:S01]  /*1df80*/  STSM.16.M88.4 [R15+0x29000], R8 ;  /* 0x029000080f007844 */ /* 0x000fe20000000200 */
[----:B------:R-:W-:Y:S01]  /*1df90*/  BAR.SYNC.DEFER_BLOCKING 0x0 ;  /* 0x0000000000007b1d */ /* 0x000fe20000010000 */
[----:B------:R-:W-:-:S05]  /*1dfa0*/  LOP3.LUT R29, R13, 0x10, R2, 0x78, !PT ;  /* 0x000000100d1d7812 */ /* 0x000fca00078e7802 */
[----:B-1----:R-:W4:Y:S04]  /*1dfb0*/  LDL.LU R14, [R1+0x228] ;  /* 0x00022800010e7983 */ /* 0x002f280000300800 */
[----:B------:R-:W0:Y:S04]  /*1dfc0*/  LDSM.16.M88.4 R8, [R29+UR6+0x28000] ;  /* 0x028000061d08783b */ /* 0x000e280008000200 */
[----:B------:R-:W1:Y:S04]  /*1dfd0*/  LDSM.16.M88.4 R4, [R28+UR6+0x4000] ;  /* 0x004000061c04783b */ /* 0x000e680008000200 */
[----:B0-----:R-:W-:Y:S04]  /*1dfe0*/  STL.64 [R1+0x1d88], R10 ;  /* 0x001d880a01007387 */ /* 0x001fe80000100a00 */
[----:B------:R-:W-:Y:S04]  /*1dff0*/  STL.64 [R1+0x1d80], R8 ;  /* 0x001d800801007387 */ /* 0x000fe80000100a00 */
[----:B------:R-:W5:Y:S04]  /*1e000*/  LDL.LU R3, [R1+0x22c] ;  /* 0x00022c0001037983 */ /* 0x000f680000300800 */
[----:B------:R-:W0:Y:S01]  /*1e010*/  LDSM.16.M88.4 R8, [R28+UR6] ;  /* 0x000000061c08783b */ /* 0x000e220008000200 */
[----:B-1----:R-:W-:-:S03]  /*1e020*/  MOV R18, R4 ;  /* 0x0000000400127202 */ /* 0x002fc60000000f00 */
[----:B0-----:R-:W-:Y:S04]  /*1e030*/  STL.64 [R1+0x20], R8 ;  /* 0x0000200801007387 */ /* 0x001fe80000100a00 */
[----:B------:R-:W-:Y:S04]  /*1e040*/  STL.64 [R1+0x28], R10 ;  /* 0x0000280a01007387 */ /* 0x000fe80000100a00 */
[----:B------:R-:W0:Y:S01]  /*1e050*/  LDSM.16.M88.4 R8, [R28+UR6+0x8000] ;  /* 0x008000061c08783b */ /* 0x000e220008000200 */
[----:B------:R-:W-:-:S03]  /*1e060*/  MOV R2, R5 ;  /* 0x0000000500027202 */ /* 0x000fc60000000f00 */
[----:B------:R1:W-:Y:S04]  /*1e070*/  STL.64 [R1+0x10], R4 ;  /* 0x0000100401007387 */ /* 0x0003e80000100a00 */
[----:B------:R-:W-:Y:S04]  /*1e080*/  STL.64 [R1+0x18], R6 ;  /* 0x0000180601007387 */ /* 0x000fe80000100a00 */
[----:B-1----:R-:W4:Y:S04]  /*1e090*/  LDL.LU R4, [R1+0x230] ;  /* 0x0002300001047983 */ /* 0x002f280000300800 */
[----:B------:R-:W4:Y:S04]  /*1e0a0*/  LDL.LU R5, [R1+0x234] ;  /* 0x0002340001057983 */ /* 0x000f280000300800 */
[----:B------:R-:W4:Y:S04]  /*1e0b0*/  LDL.LU R0, [R1+0x238] ;  /* 0x0002380001007983 */ /* 0x000f280000300800 */
[----:B0-----:R-:W-:Y:S01]  /*1e0c0*/  STL.64 [R1+0x30], R8 ;  /* 0x0000300801007387 */ /* 0x001fe20000100a00 */
[----:B------:R-:W-:Y:S01]  /*1e0d0*/  IMAD.MOV.U32 R22, RZ, RZ, R8 ;  /* 0x000000ffff167224 */ /* 0x000fe200078e0008 */
[----:B------:R-:W-:-:S02]  /*1e0e0*/  MOV R19, R9 ;  /* 0x0000000900137202 */ /* 0x000fc40000000f00 */
[----:B------:R-:W-:Y:S04]  /*1e0f0*/  STL.64 [R1+0x38], R10 ;  /* 0x0000380a01007387 */ /* 0x000fe80000100a00 */
[----:B------:R-:W0:Y:S04]  /*1e100*/  LDSM.16.M88.4 R8, [R28+UR6+0xc000] ;  /* 0x00c000061c08783b */ /* 0x000e280008000200 */
[----:B------:R-:W-:Y:S04]  /*1e110*/  STL [R1+0x1d78], R22 ;  /* 0x001d781601007387 */ /* 0x000fe80000100800 */
[----:B------:R-:W4:Y:S04]  /*1e120*/  LDL.64 R20, [R1+0x20] ;  /* 0x0000200001147983 */ /* 0x000f280000100a00 */
[----:B0-----:R-:W-:Y:S04]  /*1e130*/  STL.64 [R1+0x50], R8 ;  /* 0x0000500801007387 */ /* 0x001fe80000100a00 */
[----:B------:R-:W-:Y:S04]  /*1e140*/  STL.64 [R1+0x58], R10 ;  /* 0x0000580a01007387 */ /* 0x000fe80000100a00 */
[----:B------:R-:W0:Y:S04]  /*1e150*/  LDSM.16.M88.4 R8, [R28+UR6+0x10000] ;  /* 0x010000061c08783b */ /* 0x000e280008000200 */
[----:B------:R-:W4:Y:S04]  /*1e160*/  LDL.LU R7, [R1+0x23c] ;  /* 0x00023c0001077983 */ /* 0x000f280000300800 */
[----:B0-----:R-:W-:Y:S04]  /*1e170*/  STL.64 [R1+0x40], R8 ;  /* 0x0000400801007387 */ /* 0x001fe80000100a00 */
[----:B------:R-:W-:Y:S04]  /*1e180*/  STL.64 [R1+0x48], R10 ;  /* 0x0000480a01007387 */ /* 0x000fe80000100a00 */
[----:B------:R-:W0:Y:S01]  /*1e190*/  LDSM.16.M88.4 R8, [R28+UR6+0x14000] ;  /* 0x014000061c08783b */ /* 0x000e220008000200 */
[----:B--2---:R-:W-:Y:S01]  /*1e1a0*/  FMUL R12, R16, R24 ;  /* 0x00000018100c7220 */ /* 0x004fe20000400000 */
[----:B-----5:R-:W-:-:S02]  /*1e1b0*/  FMUL R15, R17, R3 ;  /* 0x00000003110f7220 */ /* 0x020fc40000400000 */
[----:B------:R-:W2:Y:S04]  /*1e1c0*/  LDL.LU R3, [R1+0x52c] ;  /* 0x00052c0001037983 */ /* 0x000ea80000300800 */
[----:B------:R-:W5:Y:S04]  /*1e1d0*/  LDL R24, [R1+0x2cc] ;  /* 0x0002cc0001187983 */ /* 0x000f680000100800 */
[----:B0-----:R-:W-:Y:S04]  /*1e1e0*/  STL.64 [R1+0x80], R8 ;  /* 0x0000800801007387 */ /* 0x001fe80000100a00 */
[----:B------:R0:W-:Y:S04]  /*1e1f0*/  STL.64 [R1+0x88], R10 ;  /* 0x0000880a01007387 */ /* 0x0001e80000100a00 */
[----:B0-----:R-:W2:Y:S04]  /*1e200*/  LDL.LU.64 R10, [R1+0x1d88] ;  /* 0x001d8800010a7983 */ /* 0x001ea80000300a00 */
[----:B------:R-:W2:Y:S01]  /*1e210*/  LDL.LU.64 R8, [R1+0x1d80] ;  /* 0x001d800001087983 */ /* 0x000ea20000300a00 */
[----:B---3--:R-:W-:Y:S01]  /*1e220*/  FMUL R13, R16, R23 ;  /* 0x00000017100d7220 */ /* 0x008fe20000400000 */
[----:B----4-:R-:W-:-:S02]  /*1e230*/  FMUL R14, R17, R14 ;  /* 0x0000000e110e7220 */ /* 0x010fc40000400000 */
[----:B------:R-:W3:Y:S01]  /*1e240*/  LDL.LU R22, [R1+0x1d78] ;  /* 0x001d780001167983 */ /* 0x000ee20000300800 */
[----:B------:R-:W-:-:S04]  /*1e250*/  FMUL R6, R17, R0 ;  /* 0x0000000011067220 */ /* 0x000fc80000400000 */
[----:B--2---:R-:W-:-:S15]  /*1e260*/  HMMA.16816.F32.BF16 R12, R8, R20, R12 ;  /* 0x00000014080c723c */ /* 0x004fde000004180c */
[----:B------:R-:W-:-:S04]  /*1e270*/  NOP ;  /* 0x0000000000007918 */ /* 0x000fc80000000000 */
[----:B------:R0:W-:Y:S04]  /*1e280*/  STL.64 [R1+0xf0], R12 ;  /* 0x0000f00c01007387 */ /* 0x0001e80000100a00 */
[----:B------:R-:W-:Y:S04]  /*1e290*/  STL.64 [R1+0xf8], R14 ;  /* 0x0000f80e01007387 */ /* 0x000fe80000100a00 */
[----:B0-----:R-:W2:Y:S04]  /*1e2a0*/  LDL.LU R12, [R1+0x250] ;  /* 0x00025000010c7983 */ /* 0x001ea80000300800 */
[----:B------:R-:W4:Y:S04]  /*1e2b0*/  LDL.LU R13, [R1+0x254] ;  /* 0x00025400010d7983 */ /* 0x000f280000300800 */
[----:B------:R-:W2:Y:S04]  /*1e2c0*/  LDL.LU R0, [R1+0x258] ;  /* 0x0002580001007983 */ /* 0x000ea80000300800 */
[----:B------:R-:W-:Y:S04]  /*1e2d0*/  STL.64 [R1+0x1d70], R10 ;  /* 0x001d700a01007387 */ /* 0x000fe80000100a00 */
[----:B------:R-:W-:Y:S04]  /*1e2e0*/  STL.64 [R1+0x1d68], R8 ;  /* 0x001d680801007387 */ /* 0x000fe80000100a00 */
[----:B------:R-:W2:Y:S04]  /*1e2f0*/  LDL.LU R27, [R1+0x530] ;  /* 0x00053000011b7983 */ /* 0x000ea80000300800 */
[----:B------:R-:W2:Y:S01]  /*1e300*/  LDL R20, [R1+0x2bc] ;  /* 0x0002bc0001147983 */ /* 0x000ea20000100800 */
[----:B------:R-:W-:-:S03]  /*1e310*/  MOV R26, R21 ;  /* 0x00000015001a7202 */ /* 0x000fc60000000f00 */
[----:B------:R-:W0:Y:S04]  /*1e320*/  LDSM.16.M88.4 R8, [R28+UR6+0x18000] ;  /* 0x018000061c08783b */ /* 0x000e280008000200 */
[----:B--2---:R1:W-:Y:S04]  /*1e330*/  STL [R1+0x1d38], R20 ;  /* 0x001d381401007387 */ /* 0x0043e80000100800 */
[----:B-1----:R-:W2:Y:S04]  /*1e340*/  LDL.LU.64 R20, [R1+0x50] ;  /* 0x0000500001147983 */ /* 0x002ea80000300a00 */
[----:B------:R1:W-:Y:S04]  /*1e350*/  STL [R1+0x1d08], R26 ;  /* 0x001d081a01007387 */ /* 0x0003e80000100800 */
[----:B------:R-:W2:Y:S04]  /*1e360*/  LDL.LU R15, [R1+0x25c] ;  /* 0x00025c00010f7983 */ /* 0x000ea80000300800 */
[----:B-1----:R-:W2:Y:S04]  /*1e370*/  LDL.LU R26, [R1+0x2f8] ;  /* 0x0002f800011a7983 */ /* 0x002ea80000300800 */
[----:B------:R-:W5:Y:S04]  /*1e380*/  LDL.LU R25, [R1+0x2fc] ;  /* 0x0002fc0001197983 */ /* 0x000f680000300800 */
[----:B------:R1:W-:Y:S04]  /*1e390*/  STL [R1+0x1d48], R27 ;  /* 0x001d481b01007387 */ /* 0x0003e80000100800 */
[----:B-1----:R-:W2:Y:S04]  /*1e3a0*/  LDL.LU R27, [R1+0x2f4] ;  /* 0x0002f400011b7983 */ /* 0x002ea80000300800 */
[----:B-----5:R3:W-:Y:S02]  /*1e3b0*/  STL.64 [R1+0x1d40], R24 ;  /* 0x001d401801007387 */ /* 0x0207e40000100a00 */
[----:B---3--:R-:W-:Y:S01]  /*1e3c0*/  IMAD.MOV.U32 R24, RZ, RZ, R22 ;  /* 0x000000ffff187224 */ /* 0x008fe200078e0016 */
[----:B------:R-:W-:-:S05]  /*1e3d0*/  MOV R25, R19 ;  /* 0x0000001300197202 */ /* 0x000fca0000000f00 */
[----:B------:R1:W-:Y:S04]  /*1e3e0*/  STL.64 [R1+0x1d50], R24 ;  /* 0x001d501801007387 */ /* 0x0003e80000100a00 */
[----:B-1----:R-:W3:Y:S04]  /*1e3f0*/  LDL.LU R25, [R1+0x2f0] ;  /* 0x0002f00001197983 */ /* 0x002ee80000300800 */
[----:B--2---:R-:W-:Y:S01]  /*1e400*/  STL.64 [R1+0x1d60], R26 ;  /* 0x001d601a01007387 */ /* 0x004fe20000100a00 */
[----:B------:R-:W-:Y:S01]  /*1e410*/  FMUL R14, R17, R0 ;  /* 0x00000000110e7220 */ /* 0x000fe20000400000 */
[----:B0-----:R-:W-:-:S02]  /*1e420*/  MOV R19, R8 ;  /* 0x0000000800137202 */ /* 0x001fc40000000f00 */
[----:B------:R-:W-:Y:S01]  /*1e430*/  MOV R0, R9 ;  /* 0x0000000900007202 */ /* 0x000fe20000000f00 */
[----:B---3--:R0:W-:Y:S04]  /*1e440*/  STL [R1+0x1d58], R25 ;  /* 0x001d581901007387 */ /* 0x0081e80000100800 */
[----:B------:R-:W2:Y:S04]  /*1e450*/  LDL.LU R23, [R1+0x300] ;  /* 0x0003000001177983 */ /* 0x000ea80000300800 */
[----:B------:R-:W3:Y:S01]  /*1e460*/  LDL.LU R22, [R1+0x304] ;  /* 0x0003040001167983 */ /* 0x000ee20000300800 */
[----:B0-----:R-:W-:-:S03]  /*1e470*/  IMAD.MOV.U32 R25, RZ, RZ, R2 ;  /* 0x000000ffff197224 */ /* 0x001fc600078e0002 */
[----:B------:R-:W5:Y:S04]  /*1e480*/  LDL.LU R2, [R1+0x308] ;  /* 0x0003080001027983 */ /* 0x000f680000300800 */
[----:B------:R-:W-:Y:S04]  /*1e490*/  STL.64 [R1+0x70], R8 ;  /* 0x0000700801007387 */ /* 0x000fe80000100a00 */
[----:B------:R0:W-:Y:S04]  /*1e4a0*/  STL.64 [R1+0x78], R10 ;  /* 0x0000780a01007387 */ /* 0x0001e80000100a00 */
[----:B0-----:R-:W2:Y:S04]  /*1e4b0*/  LDL.LU.64 R10, [R1+0x1d70] ;  /* 0x001d7000010a7983 */ /* 0x001ea80000300a00 */
[----:B------:R-:W2:Y:S01]  /*1e4c0*/  LDL.LU.64 R8, [R1+0x1d68] ;  /* 0x001d680001087983 */ /* 0x000ea20000300a00 */
[C---:B------:R-:W-:Y:S01]  /*1e4d0*/  FMUL R4, R16.reuse, R4 ;  /* 0x0000000410047220 */ /* 0x040fe20000400000 */
[----:B------:R-:W-:Y:S01]  /*1e4e0*/  FMUL R5, R16, R5 ;  /* 0x0000000510057220 */ /* 0x000fe20000400000 */
[----:B------:R-:W-:Y:S01]  /*1e4f0*/  FMUL R7, R17, R7 ;  /* 0x0000000711077220 */ /* 0x000fe20000400000 */
[----:B------:R-:W-:Y:S01]  /*1e500*/  MOV R24, R18 ;  /* 0x0000001200187202 */ /* 0x000fe20000000f00 */
[----:B------:R-:W3:Y:S06]  /*1e510*/  LDL.LU.64 R26, [R1+0x1d60] ;  /* 0x001d6000011a7983 */ /* 0x000eec0000300a00 */
[----:B--2---:R-:W-:Y:S01]  /*1e520*/  HMMA.16816.F32.BF16 R4, R8, R24, R4 ;  /* 0x000000180804723c */ /* 0x004fe20000041804 */
[----:B------:R-:W2:Y:S04]  /*1e530*/  LDL.LU R25, [R1+0x1d58] ;  /* 0x001d580001197983 */ /* 0x000ea80000300800 */
[----:B------:R-:W4:-:S14]  /*1e540*/  LDL.LU R18, [R1+0x30c] ;  /* 0x00030c0001127983 */ /* 0x000f1c0000300800 */
[----:B------:R3:W-:Y:S04]  /*1e550*/  STL.64 [R1+0xe0], R4 ;  /* 0x0000e00401007387 */ /* 0x0007e80000100a00 */
[----:B------:R0:W-:Y:S01]  /*1e560*/  STL.64 [R1+0xe8], R6 ;  /* 0x0000e80601007387 */ /* 0x0001e20000100a00 */
[C---:B---3--:R-:W-:Y:S01]  /*1e570*/  FMUL R5, R16.reuse, R27 ;  /* 0x0000001b10057220 */ /* 0x048fe20000400000 */
[C---:B0-----:R-:W-:Y:S01]  /*1e580*/  FMUL R6, R17.reuse, R26 ;  /* 0x0000001a11067220 */ /* 0x041fe20000400000 */
[C---:B--2---:R-:W-:Y:S02]  /*1e590*/  FMUL R4, R16.reuse, R25 ;  /* 0x0000001910047220 */ /* 0x044fe40000400000 */
[----:B------:R-:W0:Y:S04]  /*1e5a0*/  LDSM.16.M88.4 R24, [R28+UR6+0x1c000] ;  /* 0x01c000061c18783b */ /* 0x000e280008000200 */
[----:B0-----:R0:W-:Y:S04]  /*1e5b0*/  STL.64 [R1+0x60], R24 ;  /* 0x0000601801007387 */ /* 0x0011e80000100a00 */
[----:B------:R1:W-:Y:S04]  /*1e5c0*/  STL.64 [R1+0x68], R26 ;  /* 0x0000681a01007387 */ /* 0x0003e80000100a00 */
[----:B0-----:R-:W2:Y:S01]  /*1e5d0*/  LDL.LU.64 R24, [R1+0x1d50] ;  /* 0x001d500001187983 */ /* 0x001ea20000300a00 */
[C---:B------:R-:W-:Y:S01]  /*1e5e0*/  FMUL R12, R16.reuse, R12 ;  /* 0x0000000c100c7220 */ /* 0x040fe20000400000 */
[----:B----4-:R-:W-:Y:S01]  /*1e5f0*/  FMUL R13, R16, R13 ;  /* 0x0000000d100d7220 */ /* 0x010fe20000400000 */
[----:B------:R-:W-:Y:S01]  /*1e600*/  FMUL R15, R17, R15 ;  /* 0x0000000f110f7220 */ /* 0x000fe20000400000 */
[----:B------:R-:W-:Y:S04]  /*1e610*/  STL [R1+0x1cb8], R28 ;  /* 0x001cb81c01007387 */ /* 0x000fe80000100800 */
[----:B-1----:R-:W3:Y:S02]  /*1e620*/  LDL.LU R27, [R1+0x1d48] ;  /* 0x001d4800011b7983 */ /* 0x002ee40000300800 */
[----:B--2---:R-:W-:Y:S02]  /*1e630*/  HMMA.16816.F32.BF16 R12, R8, R24, R12 ;  /* 0x00000018080c723c */ /* 0x004fe4000004180c */
[----:B------:R-:W2:Y:S01]  /*1e640*/  LDL.LU.64 R24, [R1+0x1d40] ;  /* 0x001d400001187983 */ /* 0x000ea20000300a00 */
[----:B------:R-:W-:-:S15]  /*1e650*/  IMAD.MOV.U32 R26, RZ, RZ, R20 ;  /* 0x000000ffff1a7224 */ /* 0x000fde00078e0014 */
[----:B------:R-:W-:Y:S01]  /*1e660*/  NOP ;  /* 0x0000000000007918 */ /* 0x000fe20000000000 */
[----:B------:R-:W-:Y:S04]  /*1e670*/  STL.64 [R1+0xd0], R12 ;  /* 0x0000d00c01007387 */ /* 0x000fe80000100a00 */
[----:B------:R0:W-:Y:S01]  /*1e680*/  STL.64 [R1+0xd8], R14 ;  /* 0x0000d80e01007387 */ /* 0x0001e20000100a00 */
[----:B--2---:R-:W-:-:S07]  /*1e690*/  FMUL R7, R17, R25 ;  /* 0x0000001911077220 */ /* 0x004fce0000400000 */
[----:B------:R-:W-:Y:S01]  /*1e6a0*/  HMMA.16816.F32.BF16 R4, R8, R20, R4 ;  /* 0x000000140804723c */ /* 0x000fe20000041804 */
[----:B------:R-:W3:Y:S01]  /*1e6b0*/  LDL.LU R20, [R1+0x1d38] ;  /* 0x001d380001147983 */ /* 0x000ee20000300800 */
[C---:B0-----:R-:W-:Y:S01]  /*1e6c0*/  FMUL R15, R17.reuse, R18 ;  /* 0x00000012110f7220 */ /* 0x041fe20000400000 */
[C---:B------:R-:W-:Y:S01]  /*1e6d0*/  FMUL R12, R16.reuse, R23 ;  /* 0x00000017100c7220 */ /* 0x040fe20000400000 */
[----:B------:R-:W-:Y:S01]  /*1e6e0*/  FMUL R13, R16, R22 ;  /* 0x00000016100d7220 */ /* 0x000fe20000400000 */
[----:B------:R-:W-:Y:S01]  /*1e6f0*/  MOV R25, R21 ;  /* 0x0000001500197202 */ /* 0x000fe20000000f00 */
[----:B-----5:R-:W-:-:S13]  /*1e700*/  FMUL R14, R17, R2 ;  /* 0x00000002110e7220 */ /* 0x020fda0000400000 */
[----:B------:R0:W-:Y:S01]  /*1e710*/  STL.64 [R1+0xc0], R4 ;  /* 0x0000c00401007387 */ /* 0x0001e20000100a00 */
[----:B------:R-:W-:-:S03]  /*1e720*/  MOV R28, R7 ;  /* 0x00000007001c7202 */ /* 0x000fc60000000f00 */
[----:B------:R-:W-:Y:S04]  /*1e730*/  STL [R1+0xc8], R6 ;  /* 0x0000c80601007387 */ /* 0x000fe80000100800 */
[----:B0-----:R-:W2:Y:S04]  /*1e740*/  LDL.LU R4, [R1+0x310] ;  /* 0x0003100001047983 */ /* 0x001ea80000300800 */
[----:B------:R-:W4:Y:S04]  /*1e750*/  LDL.LU R5, [R1+0x314] ;  /* 0x0003140001057983 */ /* 0x000f280000300800 */
[----:B------:R-:W5:Y:S04]  /*1e760*/  LDL.LU R2, [R1+0x318] ;  /* 0x0003180001027983 */ /* 0x000f680000300800 */
[----:B------:R-:W-:Y:S01]  /*1e770*/  STL [R1+0x1cbc], R28 ;  /* 0x001cbc1c01007387 */ /* 0x000fe20000100800 */
[----:B---3--:R-:W-:-:S03]  /*1e780*/  FADD R18, -R20, R27 ;  /* 0x0000001b14127221 */ /* 0x008fc60000000100 */
[----:B------:R-:W0:Y:S04]  /*1e790*/  LDSM.16.M88.4 R20, [R29+UR6+0x29000] ;  /* 0x029000061d14783b */ /* 0x000e280008000200 */
[----:B0-----:R-:W-:Y:S04]  /*1e7a0*/  STL.64 [R1+0x1d18], R22 ;  /* 0x001d181601007387 */ /* 0x001fe80000100a00 */
[----:B------:R0:W-:Y:S02]  /*1e7b0*/  STL.64 [R1+0x1d10], R20 ;  /* 0x001d101401007387 */ /* 0x0001e40000100a00 */
[----:B0-----:R-:W-:Y:S01]  /*1e7c0*/  IMAD.MOV.U32 R20, RZ, RZ, R19 ;  /* 0x000000ffff147224 */ /* 0x001fe200078e0013 */
[----:B------:R-:W-:-:S05]  /*1e7d0*/  MOV R21, R0 ;  /* 0x0000000000157202 */ /* 0x000fca0000000f00 */
[----:B------:R0:W-:Y:S04]  /*1e7e0*/  STL.64 [R1+0x1d30], R20 ;  /* 0x001d301401007387 */ /* 0x0001e80000100a00 */
[----:B0-----:R-:W3:Y:S01]  /*1e7f0*/  LDL.LU.64 R20, [R1+0x40] ;  /* 0x0000400001147983 */ /* 0x001ee20000300a00 */
[----:B------:R-:W-:-:S03]  /*1e800*/  FADD R3, -R24, R3 ;  /* 0x0000000318037221 */ /* 0x000fc60000000100 */
[----:B------:R-:W2:Y:S04]  /*1e810*/  LDL.LU R0, [R1+0x31c] ;  /* 0x00031c0001007983 */ /* 0x000ea80000300800 */
[----:B------:R-:W-:Y:S01]  /*1e820*/  STL [R1+0x1cf4], R29 ;  /* 0x001cf41d01007387 */ /* 0x000fe20000100800 */
[----:B-----5:R-:W-:Y:S01]  /*1e830*/  FMUL R6, R17, R2 ;  /* 0x0000000211067220 */ /* 0x020fe20000400000 */
[----:B---3--:R-:W-:Y:S01]  /*1e840*/  HMMA.16816.F32.BF16 R12, R8, R20, R12 ;  /* 0x00000014080c723c */ /* 0x008fe2000004180c */
[----:B------:R-:W-:Y:S01]  /*1e850*/  MOV R24, R20 ;  /* 0x0000001400187202 */ /* 0x000fe20000000f00 */
[----:B------:R-:W-:Y:S02]  /*1e860*/  IMAD.MOV.U32 R19, RZ, RZ, R21 ;  /* 0x000000ffff137224 */ /* 0x000fe400078e0015 */
[----:B------:R-:W3:-:S15]  /*1e870*/  LDL.LU.64 R20, [R1+0x1d30] ;  /* 0x001d300001147983 */ /* 0x000ede0000300a00 */
[----:B------:R0:W-:Y:S01]  /*1e880*/  STL.64 [R1+0xb0], R12 ;  /* 0x0000b00c01007387 */ /* 0x0001e20000100a00 */
[----:B------:R-:W-:-:S03]  /*1e890*/  MOV R28, R14 ;  /* 0x0000000e001c7202 */ /* 0x000fc60000000f00 */
[----:B------:R-:W-:Y:S04]  /*1e8a0*/  STL [R1+0xbc], R15 ;  /* 0x0000bc0f01007387 */ /* 0x000fe80000100800 */
[----:B0-----:R-:W5:Y:S04]  /*1e8b0*/  LDL.LU R12, [R1+0x320] ;  /* 0x00032000010c7983 */ /* 0x001f680000300800 */
[----:B------:R-:W3:Y:S04]  /*1e8c0*/  LDL.LU R13, [R1+0x324] ;  /* 0x00032400010d7983 */ /* 0x000ee80000300800 */
[----:B------:R-:W3:Y:S04]  /*1e8d0*/  LDL.LU R14, [R1+0x328] ;  /* 0x00032800010e7983 */ /* 0x000ee80000300800 */
[----:B------:R-:W3:Y:S04]  /*1e8e0*/  LDL.LU R2, [R1+0x32c] ;  /* 0x00032c0001027983 */ /* 0x000ee80000300800 */
[----:B------:R-:W3:Y:S04]  /*1e8f0*/  LDL.LU R23, [R1+0x334] ;  /* 0x0003340001177983 */ /* 0x000ee80000300800 */
[----:B------:R-:W3:Y:S01]  /*1e900*/  LDL.LU R22, [R1+0x338] ;  /* 0x0003380001167983 */ /* 0x000ee20000300800 */
[----:B------:R-:W-:Y:S01]  /*1e910*/  FMUL R3, R3, 1.4426950216293334961 ;  /* 0x3fb8aa3b03037820 */ /* 0x000fe20000400000 */
[C---:B--2---:R-:W-:Y:S01]  /*1e920*/  FMUL R4, R16.reuse, R4 ;  /* 0x0000000410047220 */ /* 0x044fe20000400000 */
[----:B----4-:R-:W-:Y:S01]  /*1e930*/  FMUL R5, R16, R5 ;  /* 0x0000000510057220 */ /* 0x010fe20000400000 */
[----:B------:R-:W-:Y:S01]  /*1e940*/  FMUL R7, R17, R0 ;  /* 0x0000000011077220 */ /* 0x000fe20000400000 */
[----:B---3--:R-:W-:Y:S04]  /*1e950*/  STL.64 [R1+0x1d28], R22 ;  /* 0x001d281601007387 */ /* 0x008fe80000100a00 */
[----:B------:R0:W-:Y:S04]  /*1e960*/  STL.64 [R1+0x1d20], R20 ;  /* 0x001d201401007387 */ /* 0x0001e80000100a00 */
[----:B0-----:R-:W2:Y:S01]  /*1e970*/  LDL.LU.64 R20, [R1+0x80] ;  /* 0x0000800001147983 */ /* 0x001ea20000300a00 */
[----:B------:R0:W1:Y:S03]  /*1e980*/  MUFU.EX2 R0, R3 ;  /* 0x0000000300007308 */ /* 0x0000660000000800 */
[----:B------:R3:W-:Y:S04]  /*1e990*/  STL [R1+0x1cf0], R24 ;  /* 0x001cf01801007387 */ /* 0x0007e80000100800 */
[----:B------:R4:W-:Y:S01]  /*1e9a0*/  STL [R1+0x1cc0], R28 ;  /* 0x001cc01c01007387 */ /* 0x0009e20000100800 */
[----:B0-----:R-:W-:-:S03]  /*1e9b0*/  FMUL R3, R18, 1.4426950216293334961 ;  /* 0x3fb8aa3b12037820 */ /* 0x001fc60000400000 */
[----:B---3--:R-:W3:Y:S04]  /*1e9c0*/  LDL.LU R24, [R1+0x33c] ;  /* 0x00033c0001187983 */ /* 0x008ee80000300800 */
[----:B------:R-:W3:Y:S04]  /*1e9d0*/  LDL.LU R18, [R1+0x330] ;  /* 0x0003300001127983 */ /* 0x000ee80000300800 */
[----:B------:R-:W3:Y:S01]  /*1e9e0*/  LDL.LU.64 R22, [R1+0x1d28] ;  /* 0x001d280001167983 */ /* 0x000ee20000300a00 */
[----:B--2---:R-:W-:Y:S01]  /*1e9f0*/  HMMA.16816.F32.BF16 R4, R8, R20, R4 ;  /* 0x000000140804723c */ /* 0x004fe20000041804 */
[----:B------:R-:W-:Y:S01]  /*1ea00*/  MOV R29, R20 ;  /* 0x00000014001d7202 */ /* 0x000fe20000000f00 */
[----:B------:R-:W-:-:S02]  /*1ea10*/  IMAD.MOV.U32 R27, RZ, RZ, R21 ;  /* 0x000000ffff1b7224 */ /* 0x000fc400078e0015 */
[----:B------:R-:W2:Y:S01]  /*1ea20*/  LDL.LU.64 R20, [R1+0x1d20] ;  /* 0x001d200001147983 */ /* 0x000ea20000300a00 */
[C---:B-----5:R-:W-:Y:S01]  /*1ea30*/  FMUL R12, R16.reuse, R12 ;  /* 0x0000000c100c7220 */ /* 0x060fe20000400000 */
[----:B------:R-:W-:Y:S01]  /*1ea40*/  FMUL R13, R16, R13 ;  /* 0x0000000d100d7220 */ /* 0x000fe20000400000 */
[C---:B------:R-:W-:Y:S01]  /*1ea50*/  FMUL R14, R17.reuse, R14 ;  /* 0x0000000e110e7220 */ /* 0x040fe20000400000 */
[----:B------:R-:W-:-:S11]  /*1ea60*/  FMUL R15, R17, R2 ;  /* 0x00000002110f7220 */ /* 0x000fd60000400000 */
[----:B----4-:R-:W-:Y:S01]  /*1ea70*/  MOV R28, R5 ;  /* 0x00000005001c7202 */ /* 0x010fe20000000f00 */
[----:B------:R-:W-:Y:S01]  /*1ea80*/  STL [R1+0xa0], R4 ;  /* 0x0000a00401007387 */ /* 0x000fe20000100800 */
[----:B---3--:R-:W-:-:S03]  /*1ea90*/  FMUL R5, R16, R23 ;  /* 0x0000001710057220 */ /* 0x008fc60000400000 */
[----:B------:R0:W-:Y:S04]  /*1eaa0*/  STL.64 [R1+0xa8], R6 ;  /* 0x0000a80601007387 */ /* 0x0001e80000100a00 */
[----:B------:R-:W-:Y:S01]  /*1eab0*/  STL [R1+0x1cc4], R28 ;  /* 0x001cc41c01007387 */ /* 0x000fe20000100800 */
[----:B0-----:R-:W-:-:S03]  /*1eac0*/  FMUL R6, R17, R22 ;  /* 0x0000001611067220 */ /* 0x001fc60000400000 */
[----:B------:R-:W3:Y:S01]  /*1ead0*/  LDL.LU.64 R22, [R1+0x1d18] ;  /* 0x001d180001167983 */ /* 0x000ee20000300a00 */
[----:B--2---:R-:W-:Y:S03]  /*1eae0*/  HMMA.16816.F32.BF16 R12, R8, R20, R12 ;  /* 0x00000014080c723c */ /* 0x004fe6000004180c */
[----:B------:R-:W3:-:S15]  /*1eaf0*/  LDL.LU.64 R20, [R1+0x1d10] ;  /* 0x001d100001147983 */ /* 0x000ede0000300a00 */
[----:B------:R-:W-:Y:S01]  /*1eb00*/  NOP ;  /* 0x0000000000007918 */ /* 0x000fe20000000000 */
[----:B------:R0:W-:Y:S04]  /*1eb10*/  STL.64 [R1+0x90], R12 ;  /* 0x0000900c01007387 */ /* 0x0001e80000100a00 */
[----:B------:R-:W-:Y:S04]  /*1eb20*/  STL [R1+0x98], R14 ;  /* 0x0000980e01007387 */ /* 0x000fe80000100800 */
[----:B0-----:R-:W2:Y:S01]  /*1eb30*/  LDL.LU.64 R12, [R1+0x60] ;  /* 0x00006000010c7983 */ /* 0x001ea20000300a00 */
[----:B------:R0:W4:Y:S01]  /*1eb40*/  MUFU.EX2 R2, R3 ;  /* 0x0000000300027308 */ /* 0x0001220000000800 */
[----:B------:R-:W-:Y:S01]  /*1eb50*/  FMUL R4, R16, R18 ;  /* 0x0000001210047220 */ /* 0x000fe20000400000 */
[----:B------:R-:W-:Y:S01]  /*1eb60*/  FMUL R7, R17, R24 ;  /* 0x0000001811077220 */ /* 0x000fe20000400000 */
[----:B------:R-:W-:-:S02]  /*1eb70*/  MOV R24, R26 ;  /* 0x0000001a00187202 */ /* 0x000fc40000000f00 */
[----:B0-----:R-:W-:-:S05]  /*1eb80*/  MOV R3, R15 ;  /* 0x0000000f00037202 */ /* 0x001fca0000000f00 */
[----:B------:R0:W-:Y:S04]  /*1eb90*/  STL [R1+0x1cc8], R3 ;  /* 0x001cc80301007387 */ /* 0x0001e80000100800 */
[----:B------:R-:W5:Y:S01]  /*1eba0*/  LDL.LU R26, [R1+0x1d08] ;  /* 0x001d0800011a7983 */ /* 0x000f620000300800 */
[----:B--2---:R-:W-:Y:S03]  /*1ebb0*/  HMMA.16816.F32.BF16 R8, R8, R12, R4 ;  /* 0x0000000c0808723c */ /* 0x004fe60000041804 */
[----:B------:R-:W1:Y:S01]  /*1ebc0*/  LDL.LU R4, [R1+0x340] ;  /* 0x0003400001047983 */ /* 0x000e620000300800 */
[----:B0-----:R-:W-:-:S03]  /*1ebd0*/  IMAD.MOV.U32 R3, RZ, RZ, R12 ;  /* 0x000000ffff037224 */ /* 0x001fc600078e000c */
[----:B------:R-:W2:Y:S01]  /*1ebe0*/  LDL.LU R5, [R1+0x344] ;  /* 0x0003440001057983 */ /* 0x000ea20000300800 */
[----:B------:R-:W-:-:S03]  /*1ebf0*/  MOV R28, R13 ;  /* 0x0000000d001c7202 */ /* 0x000fc60000000f00 */
[----:B------:R-:W4:Y:S04]  /*1ec00*/  LDL.LU R6, [R1+0x348] ;  /* 0x0003480001067983 */ /* 0x000f280000300800 */
[----:B------:R-:W2:Y:S04]  /*1ec10*/  LDL.LU R7, [R1+0x34c] ;  /* 0x00034c0001077983 */ /* 0x000ea80000300800 */
[----:B------:R-:W2:Y:S04]  /*1ec20*/  LDL.LU R12, [R1+0x350] ;  /* 0x00035000010c7983 */ /* 0x000ea80000300800 */
[----:B------:R-:W2:Y:S04]  /*1ec30*/  LDL.LU R13, [R1+0x354] ;  /* 0x00035400010d7983 */ /* 0x000ea80000300800 */
[----:B------:R-:W2:Y:S04]  /*1ec40*/  LDL.LU R14, [R1+0x358] ;  /* 0x00035800010e7983 */ /* 0x000ea80000300800 */
[----:B------:R-:W2:Y:S04]  /*1ec50*/  LDL.LU R15, [R1+0x35c] ;  /* 0x00035c00010f7983 */ /* 0x000ea80000300800 */
[----:B--2---:R-:W-:Y:S04]  /*1ec60*/  STL.64 [R1+0x1d00], R14 ;  /* 0x001d000e01007387 */ /* 0x004fe80000100a00 */
[----:B------:R0:W-:Y:S04]  /*1ec70*/  STL.64 [R1+0x1cf8], R12 ;  /* 0x001cf80c01007387 */ /* 0x0001e80000100a00 */
[----:B0-----:R-:W3:Y:S01]  /*1ec80*/  LDL.LU R12, [R1+0x20] ;  /* 0x00002000010c7983 */ /* 0x001ee20000300800 */
[----:B-----5:R-:W-:-:S02]  /*1ec90*/  IMAD.MOV.U32 R13, RZ, RZ, R26 ;  /* 0x000000ffff0d7224 */ /* 0x020fc400078e001a */
[C---:B-1----:R-:W-:Y:S01]  /*1eca0*/  FMUL R4, R0.reuse, R4 ;  /* 0x0000000400047220 */ /* 0x042fe20000400000 */
[----:B------:R-:W-:Y:S01]  /*1ecb0*/  FMUL R5, R0, R5 ;  /* 0x0000000500057220 */ /* 0x000fe20000400000 */
[C---:B----4-:R-:W-:Y:S01]  /*1ecc0*/  FMUL R6, R2.reuse, R6 ;  /* 0x0000000602067220 */ /* 0x050fe20000400000 */
[----:B------:R-:W-:Y:S01]  /*1ecd0*/  FMUL R7, R2, R7 ;  /* 0x0000000702077220 */ /* 0x000fe20000400000 */
[----:B------:R-:W2:Y:S04]  /*1ece0*/  LDL.LU R26, [R1+0x360] ;  /* 0x00036000011a7983 */ /* 0x000ea80000300800 */
[----:B------:R-:W4:Y:S04]  /*1ecf0*/  LDL.LU R18, [R1+0x364] ;  /* 0x0003640001127983 */ /* 0x000f280000300800 */
[----:B------:R-:W5:Y:S04]  /*1ed00*/  LDL.LU R17, [R1+0x368] ;  /* 0x0003680001117983 */ /* 0x000f680000300800 */
[----:B------:R-:W2:Y:S04]  /*1ed10*/  LDL.LU R16, [R1+0x36c] ;  /* 0x00036c0001107983 */ /* 0x000ea80000300800 */
[----:B------:R-:W-:Y:S04]  /*1ed20*/  STL.64 [R1+0x1c38], R10 ;  /* 0x001c380a01007387 */ /* 0x000fe80000100a00 */
[----:B------:R0:W-:Y:S04]  /*1ed30*/  STL.64 [R1+0x1c30], R8 ;  /* 0x001c300801007387 */ /* 0x0001e80000100a00 */
[----:B0-----:R-:W2:Y:S04]  /*1ed40*/  LDL.LU R8, [R1+0x30] ;  /* 0x0000300001087983 */ /* 0x001ea80000300800 */
[----:B------:R-:W2:Y:S04]  /*1ed50*/  LDL.LU R9, [R1+0x34] ;  /* 0x0000340001097983 */ /* 0x000ea80000300800 */
[----:B------:R-:W2:Y:S01]  /*1ed60*/  LDL.LU.64 R14, [R1+0x1d00] ;  /* 0x001d0000010e7983 */ /* 0x000ea20000300a00 */
[----:B---3--:R-:W-:Y:S03]  /*1ed70*/  HMMA.16816.F32.BF16 R4, R20, R12, R4 ;  /* 0x0000000c1404723c */ /* 0x008fe60000041804 */
[----:B------:R-:W3:-:S15]  /*1ed80*/  LDL.LU.64 R12, [R1+0x1cf8] ;  /* 0x001cf800010c7983 */ /* 0x000ede0000300a00 */
[----:B------:R-:W-:Y:S01]  /*1ed90*/  NOP ;  /* 0x0000000000007918 */ /* 0x000fe20000000000 */
[----:B------:R0:W-:Y:S04]  /*1eda0*/  STL.64 [R1], R4 ;  /* 0x0000000401007387 */ /* 0x0001e80000100a00 */
[----:B------:R5:W-:Y:S04]  /*1edb0*/  STL.64 [R1+0x8], R6 ;  /* 0x0000080601007387 */ /* 0x000be80000100a00 */
[----:B0-----:R-:W4:Y:S04]  /*1edc0*/  LDL.LU R4, [R1+0x10] ;  /* 0x0000100001047983 */ /* 0x001f280000300800 */
[----:B------:R-:W4:Y:S01]  /*1edd0*/  LDL.LU R5, [R1+0x14] ;  /* 0x0000140001057983 */ /* 0x000f220000300800 */
[C---:B--2---:R-:W-:Y:S01]  /*1ede0*/  FMUL R14, R2.reuse, R14 ;  /* 0x0000000e020e7220 */ /* 0x044fe20000400000 */
[C---:B------:R-:W-:Y:S01]  /*1edf0*/  FMUL R15, R2.reuse, R15 ;  /* 0x0000000f020f7220 */ /* 0x040fe20000400000 */
[C---:B-----5:R-:W-:Y:S01]  /*1ee00*/  FMUL R6, R2.reuse, R17 ;  /* 0x0000001102067220 */ /* 0x060fe20000400000 */
[----:B------:R-:W-:Y:S01]  /*1ee10*/  FMUL R7, R2, R16 ;  /* 0x0000001002077220 */ /* 0x000fe20000400000 */
[C---:B---3--:R-:W-:Y:S01]  /*1ee20*/  FMUL R12, R0.reuse, R12 ;  /* 0x0000000c000c7220 */ /* 0x048fe20000400000 */
[----:B------:R-:W-:-:S07]  /*1ee30*/  FMUL R13, R0, R13 ;  /* 0x0000000d000d7220 */ /* 0x000fce0000400000 */
[----:B----4-:R-:W-:Y:S01]  /*1ee40*/  HMMA.16816.F32.BF16 R12, R20, R4, R12 ;  /* 0x00000004140c723c */ /* 0x010fe2000004180c */
[C---:B------:R-:W-:Y:S01]  /*1ee50*/  FMUL R4, R0.reuse, R26 ;  /* 0x0000001a00047220 */ /* 0x040fe20000400000 */
[----:B------:R-:W-:-:S07]  /*1ee60*/  FMUL R5, R0, R18 ;  /* 0x0000001200057220 */ /* 0x000fce0000400000 */
[----:B------:R-:W-:Y:S10]  /*1ee70*/  HMMA.16816.F32.BF16 R4, R20, R8, R4 ;  /* 0x000000081404723c */ /* 0x000ff40000041804 */
[----:B------:R0:W-:Y:S04]  /*1ee80*/  STL.64 [R1+0x1bf8], R14 ;  /* 0x001bf80e01007387 */ /* 0x0001e80000100a00 */
[----:B------:R1:W-:Y:S04]  /*1ee90*/  STL.64 [R1+0x1bf0], R12 ;  /* 0x001bf00c01007387 */ /* 0x0003e80000100a00 */
[----:B------:R-:W2:Y:S04]  /*1eea0*/  LDL.LU R26, [R1+0x370] ;  /* 0x00037000011a7983 */ /* 0x000ea80000300800 */
[----:B------:R-:W3:Y:S04]  /*1eeb0*/  LDL.LU R18, [R1+0x374] ;  /* 0x0003740001127983 */ /* 0x000ee80000300800 */
[----:B------:R-:W4:Y:S04]  /*1eec0*/  LDL.LU R17, [R1+0x378] ;  /* 0x0003780001117983 */ /* 0x000f280000300800 */
[----:B------:R-:W5:Y:S04]  /*1eed0*/  LDL.LU R16, [R1+0x37c] ;  /* 0x00037c0001107983 */ /* 0x000f680000300800 */
[----:B0-----:R-:W5:Y:S04]  /*1eee0*/  LDL.LU R14, [R1+0x28] ;  /* 0x00002800010e7983 */ /* 0x001f680000300800 */
[----:B------:R-:W5:Y:S04]  /*1eef0*/  LDL.LU R15, [R1+0x2c] ;  /* 0x00002c00010f7983 */ /* 0x000f680000300800 */
[----:B------:R2:W-:Y:S04]  /*1ef00*/  STL.64 [R1+0x190], R4 ;  /* 0x0001900401007387 */ /* 0x0005e80000100a00 */
[----:B------:R-:W5:Y:S04]  /*1ef10*/  LDL.LU.64 R8, [R1+0x70] ;  /* 0x0000700001087983 */ /* 0x000f680000300a00 */
[----:B------:R-:W5:Y:S01]  /*1ef20*/  LDL.LU.64 R10, [R1+0x78] ;  /* 0x00007800010a7983 */ /* 0x000f620000300a00 */
[----:B-1----:R-:W-:-:S02]  /*1ef30*/  MOV R13, R6 ;  /* 0x00000006000d7202 */ /* 0x002fc40000000f00 */
[----:B------:R-:W-:Y:S01]  /*1ef40*/  MOV R12, R7 ;  /* 0x00000007000c7202 */ /* 0x000fe20000000f00 */
[C---:B--2---:R-:W-:Y:S01]  /*1ef50*/  FMUL R4, R0.reuse, R26 ;  /* 0x0000001a00047220 */ /* 0x044fe20000400000 */
[----:B---3--:R-:W-:Y:S01]  /*1ef60*/  FMUL R5, R0, R18 ;  /* 0x0000001200057220 */ /* 0x008fe20000400000 */
[C---:B----4-:R-:W-:Y:S01]  /*1ef70*/  FMUL R6, R2.reuse, R17 ;  /* 0x0000001102067220 */ /* 0x050fe20000400000 */
[----:B-----5:R-:W-:-:S07]  /*1ef80*/  FMUL R7, R2, R16 ;  /* 0x0000001002077220 */ /* 0x020fce0000400000 */
[----:B------:R-:W-:Y:S01]  /*1ef90*/  HMMA.16816.F32.BF16 R4, R20, R24, R4 ;  /* 0x000000181404723c */ /* 0x000fe20000041804 */
[----:B------:R-:W-:Y:S04]  /*1efa0*/  STL.64 [R1+0x1cd8], R10 ;  /* 0x001cd80a01007387 */ /* 0x000fe80000100a00 */
[----:B------:R0:W-:Y:S02]  /*1efb0*/  STL.64 [R1+0x1cd0], R8 ;  /* 0x001cd00801007387 */ /* 0x0001e40000100a00 */
[----:B0-----:R-:W-:Y:S02]  /*1efc0*/  IMAD.MOV.U32 R8, RZ, RZ, R29 ;  /* 0x000000ffff087224 */ /* 0x001fe400078e001d */
[----:B------:R-:W2:Y:S04]  /*1efd0*/  LDL.LU R29, [R1+0x1cf4] ;  /* 0x001cf400011d7983 */ /* 0x000ea80000300800 */
[----:B------:R0:W-:Y:S04]  /*1efe0*/  STL [R1+0x1c0c], R12 ;  /* 0x001c0c0c01007387 */ /* 0x0001e80000100800 */
[----:B------:R1:W-:Y:S04]  /*1eff0*/  STL [R1+0x1c08], R13 ;  /* 0x001c080d01007387 */ /* 0x0003e80000100800 */
[----:B------:R-:W3:Y:S01]  /*1f000*/  LDL.LU R24, [R1+0x1cf0] ;  /* 0x001cf00001187983 */ /* 0x000ee20000300800 */
[----:B0-----:R-:W-:-:S03]  /*1f010*/  MOV R12, R4 ;  /* 0x00000004000c7202 */ /* 0x001fc60000000f00 */
[----:B------:R0:W-:Y:S01]  /*1f020*/  STL.64 [R1+0x1f8], R6 ;  /* 0x0001f80601007387 */ /* 0x0001e20000100a00 */
[----:B-1----:R-:W-:-:S03]  /*1f030*/  IMAD.MOV.U32 R13, RZ, RZ, R5 ;  /* 0x000000ffff0d7224 */ /* 0x002fc600078e0005 */
[----:B------:R-:W4:Y:S04]  /*1f040*/  LDL.LU R4, [R1+0x380] ;  /* 0x0003800001047983 */ /* 0x000f280000300800 */
[----:B------:R-:W5:Y:S04]  /*1f050*/  LDL.LU R5, [R1+0x384] ;  /* 0x0003840001057983 */ /* 0x000f680000300800 */
[----:B0-----:R-:W2:Y:S04]  /*1f060*/  LDL.LU R6, [R1+0x388] ;  /* 0x0003880001067983 */ /* 0x001ea80000300800 */
[----:B------:R-:W3:Y:S04]  /*1f070*/  LDL.LU R7, [R1+0x38c] ;  /* 0x00038c0001077983 */ /* 0x000ee80000300800 */
[----:B------:R-:W3:Y:S04]  /*1f080*/  LDL.LU R11, [R1+0x398] ;  /* 0x00039800010b7983 */ /* 0x000ee80000300800 */
[----:B------:R-:W3:Y:S01]  /*1f090*/  LDL.LU R10, [R1+0x39c] ;  /* 0x00039c00010a7983 */ /* 0x000ee20000300800 */
[----:B------:R-:W-:Y:S01]  /*1f0a0*/  MOV R9, R27 ;  /* 0x0000001b00097202 */ /* 0x000fe20000000f00 */
[C---:B----4-:R-:W-:Y:S01]  /*1f0b0*/  FMUL R4, R0.reuse, R4 ;  /* 0x0000000400047220 */ /* 0x050fe20000400000 */
[----:B-----5:R-:W-:Y:S01]  /*1f0c0*/  FMUL R5, R0, R5 ;  /* 0x0000000500057220 */ /* 0x020fe20000400000 */
[C---:B--2---:R-:W-:Y:S01]  /*1f0d0*/  FMUL R6, R2.reuse, R6 ;  /* 0x0000000602067220 */ /* 0x044fe20000400000 */
[----:B---3--:R-:W-:Y:S01]  /*1f0e0*/  FMUL R7, R2, R7 ;  /* 0x0000000702077220 */ /* 0x008fe20000400000 */
[----:B------:R-:W-:Y:S04]  /*1f0f0*/  STL.64 [R1+0x1ce8], R10 ;  /* 0x001ce80a01007387 */ /* 0x000fe80000100a00 */
[----:B------:R0:W-:Y:S02]  /*1f100*/  STL.64 [R1+0x1ce0], R8 ;  /* 0x001ce00801007387 */ /* 0x0001e40000100a00 */
[----:B0-----:R-:W-:-:S02]  /*1f110*/  MOV R8, R24 ;  /* 0x0000001800087202 */ /* 0x001fc40000000f00 */
[----:B------:R-:W-:Y:S01]  /*1f120*/  MOV R9, R19 ;  /* 0x0000001300097202 */ /* 0x000fe20000000f00 */
[----:B------:R-:W2:Y:S01]  /*1f130*/  LDL.LU R24, [R1+0x3a0] ;  /* 0x0003a00001187983 */ /* 0x000ea20000300800 */
[----:B------:R-:W-:-:S03]  /*1f140*/  LOP3.LUT R10, R29, 0x20, RZ, 0x3c, !PT ;  /* 0x000000201d0a7812 */ /* 0x000fc600078e3cff */
[----:B------:R-:W3:Y:S02]  /*1f150*/  LDL.LU R25, [R1+0x3a4] ;  /* 0x0003a40001197983 */ /* 0x000ee40000300800 */
[----:B------:R-:W-:Y:S02]  /*1f160*/  HMMA.16816.F32.BF16 R4, R20, R8, R4 ;  /* 0x000000081404723c */ /* 0x000fe40000041804 */
[----:B------:R-:W4:Y:S04]  /*1f170*/  LDL.LU R26, [R1+0x3a8] ;  /* 0x0003a800011a7983 */ /* 0x000f280000300800 */
[----:B------:R-:W5:Y:S04]  /*1f180*/  LDL.LU R27, [R1+0x3ac] ;  /* 0x0003ac00011b7983 */ /* 0x000f680000300800 */
[----:B------:R0:W-:Y:S04]  /*1f190*/  STL [R1+0x1c24], R13 ;  /* 0x001c240d01007387 */ /* 0x0001e80000100800 */
[----:B------:R1:W-:Y:S04]  /*1f1a0*/  STL [R1+0x1c20], R12 ;  /* 0x001c200c01007387 */ /* 0x0003e80000100800 */
[----:B------:R-:W-:Y:S04]  /*1f1b0*/  STL [R1+0x2b8], R10 ;  /* 0x0002b80a01007387 */ /* 0x000fe80000100800 */
[----:B------:R1:W-:Y:S01]  /*1f1c0*/  LDSM.16.M88.4 R16, [R10+UR6+0x28000] ;  /* 0x028000060a10783b */ /* 0x0003e20008000200 */
[----:B0-----:R-:W-:Y:S01]  /*1f1d0*/  IMAD.MOV.U32 R13, RZ, RZ, R6 ;  /* 0x000000ffff0d7224 */ /* 0x001fe200078e0006 */
[----:B-1----:R-:W-:-:S02]  /*1f1e0*/  MOV R12, R7 ;  /* 0x00000007000c7202 */ /* 0x002fc40000000f00 */
[----:B------:R-:W2:Y:S04]  /*1f1f0*/  LDL.LU.64 R10, [R1+0x1ce8] ;  /* 0x001ce800010a7983 */ /* 0x000ea80000300a00 */
[----:B------:R-:W2:Y:S04]  /*1f200*/  LDL.LU.64 R8, [R1+0x1ce0] ;  /* 0x001ce00001087983 */ /* 0x000ea80000300a00 */
[----:B------:R0:W-:Y:S04]  /*1f210*/  STL.64 [R1+0x1c0], R4 ;  /* 0x0001c00401007387 */ /* 0x0001e80000100a00 */
[----:B------:R-:W0:Y:S04]  /*1f220*/  LDL.LU R6, [R1+0x390] ;  /* 0x0003900001067983 */ /* 0x000e280000300800 */
[----:B------:R-:W3:Y:S04]  /*1f230*/  LDL.LU R7, [R1+0x394] ;  /* 0x0003940001077983 */ /* 0x000ee80000300800 */
[----:B------:R1:W-:Y:S01]  /*1f240*/  STL [R1+0x1c28], R13 ;  /* 0x001c280d01007387 */ /* 0x0003e20000100800 */
[----:B0-----:R-:W-:Y:S01]  /*1f250*/  FMUL R4, R0, R6 ;  /* 0x0000000600047220 */ /* 0x001fe20000400000 */
[----:B--2---:R-:W-:Y:S01]  /*1f260*/  FMUL R6, R2, R11 ;  /* 0x0000000b02067220 */ /* 0x004fe20000400000 */
[----:B---3--:R-:W-:Y:S01]  /*1f270*/  FMUL R5, R0, R7 ;  /* 0x0000000700057220 */ /* 0x008fe20000400000 */
[----:B------:R-:W-:-:S02]  /*1f280*/  FMUL R7, R2, R10 ;  /* 0x0000000a02077220 */ /* 0x000fc40000400000 */
[----:B------:R-:W2:Y:S05]  /*1f290*/  LDL.LU.64 R10, [R1+0x1cd8] ;  /* 0x001cd800010a7983 */ /* 0x000eaa0000300a00 */
[----:B------:R-:W-:Y:S01]  /*1f2a0*/  HMMA.16816.F32.BF16 R4, R20, R8, R4 ;  /* 0x000000081404723c */ /* 0x000fe20000041804 */
[----:B------:R-:W3:Y:S04]  /*1f2b0*/  LDL.LU.64 R8, [R1+0x1cd0] ;  /* 0x001cd00001087983 */ /* 0x000ee80000300a00 */
[----:B-1----:R-:W2:-:S14]  /*1f2c0*/  LDL.LU R13, [R1+0x3bc] ;  /* 0x0003bc00010d7983 */ /* 0x002e9c0000300800 */
[----:B------:R-:W-:Y:S04]  /*1f2d0*/  STL.64 [R1+0x1b0], R4 ;  /* 0x0001b00401007387 */ /* 0x000fe80000100a00 */
[----:B------:R0:W-:Y:S02]  /*1f2e0*/  STL.64 [R1+0x1b8], R6 ;  /* 0x0001b80601007387 */ /* 0x0001e40000100a00 */
[----:B0-----:R-:W-:-:S06]  /*1f2f0*/  LOP3.LUT R7, R29, 0x20, RZ, 0x3c, !PT ;  /* 0x000000201d077812 */ /* 0x001fcc00078e3cff */
[----:B------:R-:W0:Y:S01]  /*1f300*/  LDSM.16.M88.4 R4, [R7+UR6+0x29000] ;  /* 0x029000060704783b */ /* 0x000e220008000200 */
[C---:B------:R-:W-:Y:S01]  /*1f310*/  FMUL R24, R0.reuse, R24 ;  /* 0x0000001800187220 */ /* 0x040fe20000400000 */
[----:B------:R-:W-:Y:S01]  /*1f320*/  FMUL R25, R0, R25 ;  /* 0x0000001900197220 */ /* 0x000fe20000400000 */
[C---:B----4-:R-:W-:Y:S01]  /*1f330*/  FMUL R26, R2.reuse, R26 ;  /* 0x0000001a021a7220 */ /* 0x050fe20000400000 */
[----:B-----5:R-:W-:Y:S01]  /*1f340*/  FMUL R27, R2, R27 ;  /* 0x0000001b021b7220 */ /* 0x020fe20000400000 */
[----:B0-----:R0:W-:Y:S04]  /*1f350*/  STL.64 [R1+0x1c18], R6 ;  /* 0x001c180601007387 */ /* 0x0011e80000100a00 */
[----:B0-----:R-:W4:Y:S04]  /*1f360*/  LDL.LU R6, [R1+0x3b4] ;  /* 0x0003b40001067983 */ /* 0x001f280000300800 */
[----:B------:R-:W5:Y:S04]  /*1f370*/  LDL.LU R7, [R1+0x3b8] ;  /* 0x0003b80001077983 */ /* 0x000f680000300800 */
[----:B------:R0:W-:Y:S02]  /*1f380*/  STL.64 [R1+0x1c10], R4 ;  /* 0x001c100401007387 */ /* 0x0001e40000100a00 */
[----:B0-----:R-:W-:Y:S01]  /*1f390*/  MOV R4, R3 ;  /* 0x0000000300047202 */ /* 0x001fe20000000f00 */
[----:B------:R-:W-:Y:S01]  /*1f3a0*/  IMAD.MOV.U32 R5, RZ, RZ, R28 ;  /* 0x000000ffff057224 */ /* 0x000fe200078e001c */
[----:B------:R-:W5:Y:S04]  /*1f3b0*/  LDL.LU R3, [R1+0x1cc8] ;  /* 0x001cc80001037983 */ /* 0x000f680000300800 */
[----:B------:R-:W5:Y:S01]  /*1f3c0*/  LDL.LU R28, [R1+0x1cc4] ;  /* 0x001cc400011c7983 */ /* 0x000f620000300800 */
[----:B---3--:R-:W-:-:S15]  /*1f3d0*/  HMMA.16816.F32.BF16 R24, R20, R8, R24 ;  /* 0x000000081418723c */ /* 0x008fde0000041818 */
[----:B------:R-:W-:-:S04]  /*1f3e0*/  NOP ;  /* 0x0000000000007918 */ /* 0x000fc80000000000 */
[----:B------:R-:W-:Y:S04]  /*1f3f0*/  STL.64 [R1+0x1a0], R24 ;  /* 0x0001a01801007387 */ /* 0x000fe80000100a00 */
[----:B------:R0:W-:Y:S04]  /*1f400*/  STL.64 [R1+0x1a8], R26 ;  /* 0x0001a81a01007387 */ /* 0x0001e80000100a00 */
[----:B0-----:R-:W3:Y:S04]  /*1f410*/  LDL.LU R27, [R1+0x3b0] ;  /* 0x0003b000011b7983 */ /* 0x001ee80000300800 */
[----:B--2---:R0:W-:Y:S04]  /*1f420*/  STL.64 [R1+0x1c48], R10 ;  /* 0x001c480a01007387 */ /* 0x0041e80000100a00 */
[----:B0-----:R-:W2:Y:S01]  /*1f430*/  LDL.LU.64 R10, [R1+0x88] ;  /* 0x00008800010a7983 */ /* 0x001ea20000300a00 */
[----:B----4-:R-:W-:Y:S01]  /*1f440*/  FMUL R25, R0, R6 ;  /* 0x0000000600197220 */ /* 0x010fe20000400000 */
[----:B-----5:R-:W-:Y:S01]  /*1f450*/  FMUL R26, R2, R7 ;  /* 0x00000007021a7220 */ /* 0x020fe20000400000 */
[----:B---3--:R-:W-:Y:S01]  /*1f460*/  FMUL R24, R0, R27 ;  /* 0x0000001b00187220 */ /* 0x008fe20000400000 */
[----:B------:R-:W-:-:S07]  /*1f470*/  FMUL R27, R2, R13 ;  /* 0x0000000d021b7220 */ /* 0x000fce0000400000 */
[----:B------:R-:W-:Y:S01]  /*1f480*/  HMMA.16816.F32.BF16 R4, R20, R4, R24 ;  /* 0x000000041404723c */ /* 0x000fe20000041818 */
[----:B--2---:R0:W-:Y:S04]  /*1f490*/  STL.64 [R1+0x1c60], R10 ;  /* 0x001c600a01007387 */ /* 0x0041e80000100a00 */
[----:B------:R-:W-:Y:S04]  /*1f4a0*/  STL [R1+0x1508], R0 ;  /* 0x0015080001007387 */ /* 0x000fe80000100800 */
[----:B------:R-:W-:Y:S04]  /*1f4b0*/  STL [R1+0x150c], R2 ;  /* 0x00150c0201007387 */ /* 0x000fe80000100800 */
[----:B0-----:R-:W2:Y:S06]  /*1f4c0*/  LDL R10, [R1+0x48] ;  /* 0x00004800010a7983 */ /* 0x001eac0000100800 */
[----:B------:R0:W-:Y:S04]  /*1f4d0*/  STL.64 [R1+0x180], R4 ;  /* 0x0001800401007387 */ /* 0x0001e80000100a00 */
[----:B------:R1:W-:Y:S04]  /*1f4e0*/  STL.64 [R1+0x188], R6 ;  /* 0x0001880601007387 */ /* 0x0003e80000100a00 */
[----:B------:R-:W2:Y:S04]  /*1f4f0*/  LDL R11, [R1+0x4c] ;  /* 0x00004c00010b7983 */ /* 0x000ea80000100800 */
[----:B--2---:R-:W-:Y:S04]  /*1f500*/  STL.64 [R1+0x1c78], R10 ;  /* 0x001c780a01007387 */ /* 0x004fe80000100a00 */
[----:B------:R-:W2:Y:S04]  /*1f510*/  LDL R26, [R1+0x68] ;  /* 0x00006800011a7983 */ /* 0x000ea80000100800 */
[----:B------:R-:W2:Y:S04]  /*1f520*/  LDL R27, [R1+0x6c] ;  /* 0x00006c00011b7983 */ /* 0x000ea80000100800 */
[----:B0-----:R-:W3:Y:S04]  /*1f530*/  LDL.LU R4, [R1+0xd0] ;  /* 0x0000d00001047983 */ /* 0x001ee80000300800 */
[----:B------:R-:W3:Y:S04]  /*1f540*/  LDL.LU R5, [R1+0xd4] ;  /* 0x0000d40001057983 */ /* 0x000ee80000300800 */
[----:B-1----:R-:W4:Y:S04]  /*1f550*/  LDL.LU R6, [R1+0xd8] ;  /* 0x0000d80001067983 */ /* 0x002f280000300800 */
[----:B------:R-:W4:Y:S04]  /*1f560*/  LDL.LU R7, [R1+0xdc] ;  /* 0x0000dc0001077983 */ /* 0x000f280000300800 */
[----:B----4-:R-:W-:Y:S04]  /*1f570*/  STL.64 [R1+0x1cb0], R6 ;  /* 0x001cb00601007387 */ /* 0x010fe80000100a00 */
[----:B---3--:R0:W-:Y:S04]  /*1f580*/  STL.64 [R1+0x1ca8], R4 ;  /* 0x001ca80401007387 */ /* 0x0081e80000100a00 */
[----:B0-----:R-:W3:Y:S04]  /*1f590*/  LDL.LU R4, [R1+0xf0] ;  /* 0x0000f00001047983 */ /* 0x001ee80000300800 */
[----:B------:R-:W3:Y:S04]  /*1f5a0*/  LDL.LU R5, [R1+0xf4] ;  /* 0x0000f40001057983 */ /* 0x000ee80000300800 */
[----:B------:R-:W3:Y:S04]  /*1f5b0*/  LDL.LU R6, [R1+0xf8] ;  /* 0x0000f80001067983 */ /* 0x000ee80000300800 */
[----:B------:R-:W3:Y:S04]  /*1f5c0*/  LDL.LU R7, [R1+0xfc] ;  /* 0x0000fc0001077983 */ /* 0x000ee80000300800 */
[----:B------:R-:W4:Y:S04]  /*1f5d0*/  LDL.LU.64 R22, [R1+0x18] ;  /* 0x0000180001167983 */ /* 0x000f280000300a00 */
[----:B------:R-:W5:Y:S04]  /*1f5e0*/  LDL.LU.64 R10, [R1+0x58] ;  /* 0x00005800010a7983 */ /* 0x000f680000300a00 */
[----:B-----5:R0:W-:Y:S04]  /*1f5f0*/  STL.64 [R1+0x1c90], R10 ;  /* 0x001c900a01007387 */ /* 0x0201e80000100a00 */
[----:B------:R-:W4:Y:S04]  /*1f600*/  LDL.LU R8, [R1+0xe0] ;  /* 0x0000e00001087983 */ /* 0x000f280000300800 */
[----:B------:R-:W4:Y:S04]  /*1f610*/  LDL.LU R9, [R1+0xe4] ;  /* 0x0000e40001097983 */ /* 0x000f280000300800 */
[----:B0-----:R-:W4:Y:S04]  /*1f620*/  LDL.LU R10, [R1+0xe8] ;  /* 0x0000e800010a7983 */ /* 0x001f280000300800 */
[----:B------:R-:W4:Y:S04]  /*1f630*/  LDL.LU R11, [R1+0xec] ;  /* 0x0000ec00010b7983 */ /* 0x000f280000300800 */
[----:B--2---:R0:W-:Y:S04]  /*1f640*/  STL.64 [R1+0x1c40], R26 ;  /* 0x001c401a01007387 */ /* 0x0041e80000100a00 */
[----:B------:R-:W2:Y:S04]  /*1f650*/  LDL.LU R24, [R1+0x90] ;  /* 0x0000900001187983 */ /* 0x000ea80000300800 */
[----:B------:R-:W2:Y:S04]  /*1f660*/  LDL.LU R25, [R1+0x94] ;  /* 0x0000940001197983 */ /* 0x000ea80000300800 */
[----:B0-----:R-:W5:Y:S01]  /*1f670*/  LDL.LU R26, [R1+0x98] ;  /* 0x00009800011a7983 */ /* 0x001f620000300800 */
[----:B------:R-:W-:-:S05]  /*1f680*/  MOV R27, R3 ;  /* 0x00000003001b7202 */ /* 0x000fca0000000f00 */
[----:B-----5:R-:W-:Y:S04]  /*1f690*/  STL.64 [R1+0x1c58], R26 ;  /* 0x001c581a01007387 */ /* 0x020fe80000100a00 */
[----:B--2---:R0:W-:Y:S04]  /*1f6a0*/  STL.64 [R1+0x1c50], R24 ;  /* 0x001c501801007387 */ /* 0x0041e80000100a00 */
[----:B0-----:R-:W2:Y:S01]  /*1f6b0*/  LDL.LU R24, [R1+0xa0] ;  /* 0x0000a00001187983 */ /* 0x001ea20000300800 */
[----:B------:R-:W-:-:S03]  /*1f6c0*/  MOV R25, R28 ;  /* 0x0000001c00197202 */ /* 0x000fc60000000f00 */
[----:B------:R-:W5:Y:S04]  /*1f6d0*/  LDL.LU R28, [R1+0x1cc0] ;  /* 0x001cc000011c7983 */ /* 0x000f680000300800 */
[----:B------:R-:W2:Y:S04]  /*1f6e0*/  LDL.LU R26, [R1+0xa8] ;  /* 0x0000a800011a7983 */ /* 0x000ea80000300800 */
[----:B------:R-:W2:Y:S04]  /*1f6f0*/  LDL.LU R27, [R1+0xac] ;  /* 0x0000ac00011b7983 */ /* 0x000ea80000300800 */
[----:B--2---:R5:W-:Y:S04]  /*1f700*/  STL.64 [R1+0x1c70], R26 ;  /* 0x001c701a01007387 */ /* 0x004be80000100a00 */
[----:B------:R0:W-:Y:S01]  /*1f710*/  STL.64 [R1+0x1c68], R24 ;  /* 0x001c681801007387 */ /* 0x0001e20000100a00 */
[----:B-----5:R-:W-:-:S03]  /*1f720*/  IMAD.MOV.U32 R26, RZ, RZ, R28 ;  /* 0x000000ffff1a7224 */ /* 0x020fc600078e001c */
[----:B0-----:R-:W2:Y:S04]  /*1f730*/  LDL.LU R24, [R1+0xb0] ;  /* 0x0000b00001187983 */ /* 0x001ea80000300800 */
[----:B------:R-:W2:Y:S04]  /*1f740*/  LDL.LU R25, [R1+0xb4] ;  /* 0x0000b40001197983 */ /* 0x000ea80000300800 */
[----:B------:R-:W5:Y:S04]  /*1f750*/  LDL.LU R28, [R1+0x1cbc] ;  /* 0x001cbc00011c7983 */ /* 0x000f680000300800 */
[----:B------:R-:W2:Y:S01]  /*1f760*/  LDL.LU R27, [R1+0xbc] ;  /* 0x0000bc00011b7983 */ /* 0x000ea20000300800 */
[----:B---3--:R-:W-:Y:S03]  /*1f770*/  HMMA.16816.F32.BF16 R4, R16, R14, R4 ;  /* 0x0000000e1004723c */ /* 0x008fe60000041804 */
[----:B--2---:R-:W-:Y:S04]  /*1f780*/  STL.64 [R1+0x1c88], R26 ;  /* 0x001c881a01007387 */ /* 0x004fe80000100a00 */
[----:B------:R0:W-:Y:S04]  /*1f790*/  STL.64 [R1+0x1c80], R24 ;  /* 0x001c801801007387 */ /* 0x0001e80000100a00 */
[----:B0-----:R-:W2:Y:S04]  /*1f7a0*/  LDL.LU R24, [R1+0xc0] ;  /* 0x0000c00001187983 */ /* 0x001ea80000300800 */
[----:B------:R-:W2:Y:S04]  /*1f7b0*/  LDL.LU R25, [R1+0xc4] ;  /* 0x0000c40001197983 */ /* 0x000ea80000300800 */
[----:B------:R-:W3:Y:S01]  /*1f7c0*/  LDL.LU R26, [R1+0xc8] ;  /* 0x0000c800011a7983 */ /* 0x000ee20000300800 */
[----:B-----5:R-:W-:-:S03]  /*1f7d0*/  MOV R27, R28 ;  /* 0x0000001c001b7202 */ /* 0x020fc60000000f00 */
[----:B------:R-:W5:Y:S01]  /*1f7e0*/  LDL.LU R28, [R1+0x1cb8] ;  /* 0x001cb800011c7983 */ /* 0x000f620000300800 */
[----:B------:R-:W-:Y:S01]  /*1f7f0*/  MOV R2, R6 ;  /* 0x0000000600027202 */ /* 0x000fe20000000f00 */
[----:B------:R-:W-:Y:S01]  /*1f800*/  IMAD.MOV.U32 R0, RZ, RZ, R7 ;  /* 0x000000ffff007224 */ /* 0x000fe200078e0007 */
[C---:B----4-:R-:W-:Y:S01]  /*1f810*/  HMMA.16816.F32.BF16 R8, R16.reuse, R22, R8 ;  /* 0x000000161008723c */ /* 0x050fe20000041808 */
[----:B---3--:R0:W-:Y:S04]  /*1f820*/  STL.64 [R1+0x1ca0], R26 ;  /* 0x001ca01a01007387 */ /* 0x0081e80000100a00 */
[----:B--2---:R-:W-:Y:S04]  /*1f830*/  STL.64 [R1+0x1c98], R24 ;  /* 0x001c981801007387 */ /* 0x004fe80000100a00 */
[----:B0-----:R-:W2:Y:S04]  /*1f840*/  LDL.LU.64 R26, [R1+0x38] ;  /* 0x00003800011a7983 */ /* 0x001ea80000300a00 */
[----:B------:R0:W-:Y:S04]  /*1f850*/  STL.64 [R1+0x170], R4 ;  /* 0x0001700401007387 */ /* 0x0001e80000100a00 */
[----:B------:R-:W2:Y:S04]  /*1f860*/  LDL.LU.64 R6, [R1+0x1cb0] ;  /* 0x001cb00001067983 */ /* 0x000ea80000300a00 */
[----:B0-----:R-:W2:Y:S04]  /*1f870*/  LDL.LU.64 R4, [R1+0x1ca8] ;  /* 0x001ca80001047983 */ /* 0x001ea80000300a00 */
[----:B------:R-:W-:Y:S04]  /*1f880*/  STL [R1+0x1b9c], R0 ;  /* 0x001b9c0001007387 */ /* 0x000fe80000100800 */
[----:B------:R-:W-:Y:S04]  /*1f890*/  STL [R1+0x1b98], R2 ;  /* 0x001b980201007387 */ /* 0x000fe80000100800 */
[----:B------:R-:W-:Y:S04]  /*1f8a0*/  STL.64 [R1+0x160], R8 ;  /* 0x0001600801007387 */ /* 0x000fe80000100a00 */
[----:B------:R2:W-:Y:S02]  /*1f8b0*/  STL.64 [R1+0x168], R10 ;  /* 0x0001680a01007387 */ /* 0x0005e40000100a00 */
[----:B--2---:R-:W-:Y:S01]  /*1f8c0*/  HMMA.16816.F32.BF16 R8, R16, R26, R4 ;  /* 0x0000001a1008723c */ /* 0x004fe20000041804 */
[----:B------:R-:W-:Y:S01]  /*1f8d0*/  MOV R7, R26 ;  /* 0x0000001a00077202 */ /* 0x000fe20000000f00 */
[----:B------:R-:W-:-:S02]  /*1f8e0*/  IMAD.MOV.U32 R6, RZ, RZ, R27 ;  /* 0x000000ffff067224 */ /* 0x000fc400078e001b */
[----:B------:R-:W2:Y:S04]  /*1f8f0*/  LDL.LU.64 R26, [R1+0x1ca0] ;  /* 0x001ca000011a7983 */ /* 0x000ea80000300a00 */
[----:B------:R-:W2:Y:S11]  /*1f900*/  LDL.LU.64 R24, [R1+0x1c98] ;  /* 0x001c980001187983 */ /* 0x000eb60000300a00 */
[----:B------:R-:W-:Y:S01]  /*1f910*/  MOV R0, R10 ;  /* 0x0000000a00007202 */ /* 0x000fe20000000f00 */
[----:B------:R-:W-:Y:S01]  /*1f920*/  STL.64 [R1+0x150], R8 ;  /* 0x0001500801007387 */ /* 0x000fe20000100a00 */
[----:B------:R-:W-:-:S03]  /*1f930*/  MOV R2, R11 ;  /* 0x0000000b00027202 */ /* 0x000fc60000000f00 */
[----:B------:R-:W2:Y:S04]  /*1f940*/  LDL.LU.64 R10, [R1+0x1c90] ;  /* 0x001c9000010a7983 */ /* 0x000ea80000300a00 */
[----:B------:R-:W-:Y:S04]  /*1f950*/  STL [R1+0x1ba4], R2 ;  /* 0x001ba40201007387 */ /* 0x000fe80000100800 */
[----:B------:R-:W-:Y:S01]  /*1f960*/  STL [R1+0x1ba0], R0 ;  /* 0x001ba00001007387 */ /* 0x000fe20000100800 */
[----:B--2---:R-:W-:Y:S01]  /*1f970*/  HMMA.16816.F32.BF16 R24, R16, R10, R24 ;  /* 0x0000000a1018723c */ /* 0x004fe20000041818 */
[----:B------:R-:W-:Y:S01]  /*1f980*/  IMAD.MOV.U32 R5, RZ, RZ, R10 ;  /* 0x000000ffff057224 */ /* 0x000fe200078e000a */
[----:B------:R-:W-:-:S15]  /*1f990*/  MOV R4, R11 ;  /* 0x0000000b00047202 */ /* 0x000fde0000000f00 */
[----:B------:R-:W-:Y:S02]  /*1f9a0*/  NOP ;  /* 0x0000000000007918 */ /* 0x000fe40000000000 */
[----:B------:R-:W-:Y:S04]  /*1f9b0*/  STL.64 [R1+0x140], R24 ;  /* 0x0001401801007387 */ /* 0x000fe80000100a00 */
[----:B------:R0:W-:Y:S04]  /*1f9c0*/  STL.64 [R1+0x148], R26 ;  /* 0x0001481a01007387 */ /* 0x0001e80000100a00 */
[----:B0-----:R-:W2:Y:S04]  /*1f9d0*/  LDL.LU.64 R26, [R1+0x1c88] ;  /* 0x001c8800011a7983 */ /* 0x001ea80000300a00 */
[----:B------:R-:W2:Y:S04]  /*1f9e0*/  LDL.LU.64 R24, [R1+0x1c80] ;  /* 0x001c800001187983 */ /* 0x000ea80000300a00 */
[----:B------:R-:W2:Y:S02]  /*1f9f0*/  LDL.LU.64 R10, [R1+0x1c78] ;  /* 0x001c7800010a7983 */ /* 0x000ea40000300a00 */
[----:B--2---:R-:W-:Y:S02]  /*1fa00*/  HMMA.16816.F32.BF16 R8, R16, R10, R24 ;  /* 0x0000000a1008723c */ /* 0x004fe40000041818 */
[----:B------:R-:W2:Y:S04]  /*1fa10*/  LDL.LU.64 R26, [R1+0x1c70] ;  /* 0x001c7000011a7983 */ /* 0x000ea80000300a00 */
[----:B------:R-:W2:-:S13]  /*1fa20*/  LDL.LU.64 R24, [R1+0x1c68] ;  /* 0x001c680001187983 */ /* 0x000e9a0000300a00 */
[----:B------:R-:W-:Y:S04]  /*1fa30*/  STL.64 [R1+0x130], R8 ;  /* 0x0001300801007387 */ /* 0x000fe80000100a00 */
[----:B------:R0:W-:Y:S04]  /*1fa40*/  STL.64 [R1+0x138], R10 ;  /* 0x0001380a01007387 */ /* 0x0001e80000100a00 */
[----:B0-----:R-:W2:Y:S01]  /*1fa50*/  LDL.LU.64 R10, [R1+0x1c60] ;  /* 0x001c6000010a7983 */ /* 0x001ea20000300a00 */
[----:B------:R-:W-:Y:S01]  /*1fa60*/  MOV R13, R22 ;  /* 0x00000016000d7202 */ /* 0x000fe20000000f00 */
[----:B--2---:R-:W-:Y:S01]  /*1fa70*/  HMMA.16816.F32.BF16 R24, R16, R10, R24 ;  /* 0x0000000a1018723c */ /* 0x004fe20000041818 */
[----:B------:R-:W-:Y:S01]  /*1fa80*/  MOV R22, R10 ;  /* 0x0000000a00167202 */ /* 0x000fe20000000f00 */
[----:B------:R-:W-:-:S15]  /*1fa90*/  IMAD.MOV.U32 R21, RZ, RZ, R11 ;  /* 0x000000ffff157224 */ /* 0x000fde00078e000b */
[----:B------:R-:W-:Y:S02]  /*1faa0*/  NOP ;  /* 0x0000000000007918 */ /* 0x000fe40000000000 */
[----:B------:R-:W-:Y:S04]  /*1fab0*/  STL.64 [R1+0x120], R24 ;  /* 0x0001201801007387 */ /* 0x000fe80000100a00 */
[----:B------:R0:W-:Y:S04]  /*1fac0*/  STL.64 [R1+0x128], R26 ;  /* 0x0001281a01007387 */ /* 0x0001e80000100a00 */
[----:B0-----:R-:W2:Y:S04]  /*1fad0*/  LDL.LU.64 R26, [R1+0x1c58] ;  /* 0x001c5800011a7983 */ /* 0x001ea80000300a00 */
[----:B------:R-:W2:Y:S04]  /*1fae0*/  LDL.LU.64 R24, [R1+0x1c50] ;  /* 0x001c500001187983 */ /* 0x000ea80000300a00 */
[----:B------:R-:W2:Y:S02]  /*1faf0*/  LDL.LU.64 R10, [R1+0x1c48] ;  /* 0x001c4800010a7983 */ /* 0x000ea40000300a00 */
[----:B--2---:R-:W-:Y:S01]  /*1fb00*/  HMMA.16816.F32.BF16 R24, R16, R10, R24 ;  /* 0x0000000a1018723c */ /* 0x004fe20000041818 */
[----:B------:R-:W-:-:S02]  /*1fb10*/  MOV R2, R10 ;  /* 0x0000000a00027202 */ /* 0x000fc40000000f00 */
[----:B------:R-:W-:-:S15]  /*1fb20*/  MOV R0, R11 ;  /* 0x0000000b00007202 */ /* 0x000fde0000000f00 */
[----:B------:R-:W-:Y:S01]  /*1fb30*/  NOP ;  /* 0x0000000000007918 */ /* 0x000fe20000000000 */
[----:B------:R-:W-:Y:S04]  /*1fb40*/  STL.64 [R1+0x110], R24 ;  /* 0x0001101801007387 */ /* 0x000fe80000100a00 */
[----:B------:R0:W-:Y:S04]  /*1fb50*/  STL.64 [R1+0x118], R26 ;  /* 0x0001181a01007387 */ /* 0x0001e80000100a00 */
[----:B0-----:R-:W2:Y:S04]  /*1fb60*/  LDL.LU.64 R26, [R1+0x1c40] ;  /* 0x001c4000011a7983 */ /* 0x001ea80000300a00 */
[----:B------:R-:W2:Y:S04]  /*1fb70*/  LDL.LU.64 R10, [R1+0x1c38] ;  /* 0x001c3800010a7983 */ /* 0x000ea80000300a00 */
[----:B------:R-:W2:Y:S01]  /*1fb80*/  LDL.LU.64 R8, [R1+0x1c30] ;  /* 0x001c300001087983 */ /* 0x000ea20000300a00 */
[----:B------:R-:W-:-:S02]  /*1fb90*/  LOP3.LUT R20, R29, 0x40, RZ, 0x3c, !PT ;  /* 0x000000401d147812 */ /* 0x000fc400078e3cff */
[----:B-----5:R-:W-:Y:S01]  /*1fba0*/  LOP3.LUT R3, R28, 0x40, RZ, 0x3c, !PT ;  /* 0x000000401c037812 */ /* 0x020fe200078e3cff */
[----:B------:R-:W-:Y:S04]  /*1fbb0*/  STL [R1+0x1998], R28 ;  /* 0x0019981c01007387 */ /* 0x000fe80000100800 */
[----:B------:R-:W-:Y:S01]  /*1fbc0*/  STL [R1+0x2c8], R20 ;  /* 0x0002c81401007387 */ /* 0x000fe20000100800 */
[----:B--2---:R-:W-:Y:S03]  /*1fbd0*/  HMMA.16816.F32.BF16 R8, R16, R26, R8 ;  /* 0x0000001a1008723c */ /* 0x004fe60000041808 */
[----:B------:R-:W0:Y:S04]  /*1fbe0*/  LDSM.16.M88.4 R24, [R20+UR6+0x28000] ;  /* 0x028000061418783b */ /* 0x000e280008000200 */
[----:B------:R-:W-:-:S12]  /*1fbf0*/  LDSM.16.M88.4 R16, [R3+UR6+0xc000] ;  /* 0x00c000060310783b */ /* 0x000fd80008000200 */
[----:B------:R-:W-:Y:S04]  /*1fc00*/  STL.64 [R1+0x100], R8 ;  /* 0x0001000801007387 */ /* 0x000fe80000100a00 */
[----:B------:R-:W-:Y:S04]  /*1fc10*/  STL.64 [R1+0x108], R10 ;  /* 0x0001080a01007387 */ /* 0x000fe80000100a00 */
[----:B------:R-:W1:Y:S04]  /*1fc20*/  LDSM.16.M88.4 R8, [R3+UR6] ;  /* 0x000000060308783b */ /* 0x000e680008000200 */
[----:B------:R-:W-:Y:S04]  /*1fc30*/  STL [R1+0x1be8], R22 ;  /* 0x001be81601007387 */ /* 0x000fe80000100800 */
[----:B------:R-:W-:Y:S04]  /*1fc40*/  STL.64 [R1+0x1be0], R20 ;  /* 0x001be01401007387 */ /* 0x000fe80000100a00 */
[----:B0-----:R-:W-:Y:S04]  /*1fc50*/  STL.64 [R1+0x1b78], R26 ;  /* 0x001b781a01007387 */ /* 0x001fe80000100a00 */
[----:B------:R-:W-:Y:S04]  /*1fc60*/  STL.64 [R1+0x1b70], R24 ;  /* 0x001b701801007387 */ /* 0x000fe80000100a00 */
[----:B------:R-:W-:Y:S04]  /*1fc70*/  LDSM.16.M88.4 R24, [R3+UR6+0x8000] ;  /* 0x008000060318783b */ /* 0x000fe80008000200 */
[----:B-1----:R-:W-:Y:S04]  /*1fc80*/  STL [R1+0x1acc], R10 ;  /* 0x001acc0a01007387 */ /* 0x002fe80000100800 */
[----:B------:R-:W-:Y:S04]  /*1fc90*/  STL [R1+0x1ac8], R11 ;  /* 0x001ac80b01007387 */ /* 0x000fe80000100800 */
[----:B------:R-:W-:Y:S04]  /*1fca0*/  STL.64 [R1+0x1ba8], R8 ;  /* 0x001ba80801007387 */ /* 0x000fe80000100a00 */
[----:B------:R-:W0:Y:S04]  /*1fcb0*/  LDSM.16.M88.4 R8, [R3+UR6+0x4000] ;  /* 0x004000060308783b */ /* 0x000e280008000200 */
[----:B0-----:R-:W-:Y:S04]  /*1fcc0*/  STL.64 [R1+0x1d0], R8 ;  /* 0x0001d00801007387 */ /* 0x001fe80000100a00 */
[----:B------:R-:W-:Y:S04]  /*1fcd0*/  STL.64 [R1+0x1d8], R10 ;  /* 0x0001d80a01007387 */ /* 0x000fe80000100a00 */
[----:B------:R-:W0:Y:S04]  /*1fce0*/  LDSM.16.M88.4 R8, [R3+UR6+0x10000] ;  /* 0x010000060308783b */ /* 0x000e280008000200 */
[----:B------:R1:W-:Y:S04]  /*1fcf0*/  STL.64 [R1+0x1e0], R24 ;  /* 0x0001e01801007387 */ /* 0x0003e80000100a00 */
[----:B------:R-:W-:Y:S04]  /*1fd00*/  STL.64 [R1+0x1e8], R26 ;  /* 0x0001e81a01007387 */ /* 0x000fe80000100a00 */
[----:B------:R-:W-:Y:S04]  /*1fd10*/  STL.64 [R1+0x200], R16 ;  /* 0x0002001001007387 */ /* 0x000fe80000100a00 */
[----:B------:R-:W-:Y:S01]  /*1fd20*/  STL.64 [R1+0x208], R18 ;  /* 0x0002081201007387 */ /* 0x000fe20000100a00 */
[----:B------:R-:W-:-:S03]  /*1fd30*/  MOV R22, R13 ;  /* 0x0000000d00167202 */ /* 0x000fc60000000f00 */
[----:B0-----:R-:W-:Y:S04]  /*1fd40*/  STL.64 [R1+0x230], R8 ;  /* 0x0002300801007387 */ /* 0x001fe80000100a00 */
[----:B------:R-:W-:Y:S04]  /*1fd50*/  STL.64 [R1+0x238], R10 ;  /* 0x0002380a01007387 */ /* 0x000fe80000100a00 */
[----:B------:R-:W2:Y:S01]  /*1fd60*/  LDL.LU R13, [R1+0x1c28] ;  /* 0x001c2800010d7983 */ /* 0x000ea20000300800 */
[----:B-1----:R-:W-:Y:S01]  /*1fd70*/  IMAD.MOV.U32 R25, RZ, RZ, R8 ;  /* 0x000000ffff197224 */ /* 0x002fe200078e0008 */
[----:B------:R-:W-:-:S02]  /*1fd80*/  MOV R24, R9 ;  /* 0x0000000900187202 */ /* 0x000fc40000000f00 */
[----:B------:R-:W0:Y:S04]  /*1fd90*/  LDSM.16.M88.4 R8, [R3+UR6+0x14000] ;  /* 0x014000060308783b */ /* 0x000e280008000200 */
[----:B0-----:R-:W-:Y:S04]  /*1fda0*/  STL.64 [R1+0x270], R8 ;  /* 0x0002700801007387 */ /* 0x001fe80000100a00 */
[----:B------:R-:W-:Y:S04]  /*1fdb0*/  STL.64 [R1+0x278], R10 ;  /* 0x0002780a01007387 */ /* 0x000fe80000100a00 */
[----:B------:R0:W-:Y:S04]  /*1fdc0*/  STL.64 [R1+0x1c00], R22 ;  /* 0x001c001601007387 */ /* 0x0001e80000100a00 */
[----:B------:R-:W3:Y:S04]  /*1fdd0*/  LDL.LU R20, [R1] ;  /* 0x0000000001147983 */ /* 0x000ee80000300800 */
[----:B------:R-:W3:Y:S04]  /*1fde0*/  LDL.LU R21, [R1+0x4] ;  /* 0x0000040001157983 */ /* 0x000ee80000300800 */
[----:B0-----:R-:W3:Y:S04]  /*1fdf0*/  LDL.LU R22, [R1+0x8] ;  /* 0x0000080001167983 */ /* 0x001ee80000300800 */
[----:B------:R-:W3:Y:S04]  /*1fe00*/  LDL.LU R23, [R1+0xc] ;  /* 0x00000c0001177983 */ /* 0x000ee80000300800 */
[----:B------:R-:W4:Y:S04]  /*1fe10*/  LDL.LU R8, [R1+0x1c0] ;  /* 0x0001c00001087983 */ /* 0x000f280000300800 */
[----:B------:R-:W4:Y:S01]  /*1fe20*/  LDL.LU R9, [R1+0x1c4] ;  /* 0x0001c40001097983 */ /* 0x000f220000300800 */
[----:B------:R-:W-:Y:S01]  /*1fe30*/  MOV R11, R12 ;  /* 0x0000000c000b7202 */ /* 0x000fe20000000f00 */
[----:B--2---:R-:W-:-:S02]  /*1fe40*/  IMAD.MOV.U32 R10, RZ, RZ, R13 ;  /* 0x000000ffff0a7224 */ /* 0x004fc400078e000d */
[----:B------:R-:W2:Y:S04]  /*1fe50*/  LDL.LU R13, [R1+0x1c24] ;  /* 0x001c2400010d7983 */ /* 0x000ea80000300800 */
[----:B------:R-:W5:Y:S04]  /*1fe60*/  LDL.LU R12, [R1+0x1c20] ;  /* 0x001c2000010c7983 */ /* 0x000f680000300800 */
[----:B------:R0:W-:Y:S01]  /*1fe70*/  STL.64 [R1+0x1bb8], R10 ;  /* 0x001bb80a01007387 */ /* 0x0001e20000100a00 */
[----:B------:R-:W-:Y:S01]  /*1fe80*/  MOV R18, R7 ;  /* 0x0000000700127202 */ /* 0x000fe20000000f00 */
[----:B------:R-:W-:Y:S01]  /*1fe90*/  IMAD.MOV.U32 R19, RZ, RZ, R6 ;  /* 0x000000ffff137224 */ /* 0x000fe200078e0006 */
[----:B0-----:R-:W-:-:S02]  /*1fea0*/  MOV R10, R5 ;  /* 0x00000005000a7202 */ /* 0x001fc40000000f00 */
[----:B------:R-:W-:Y:S02]  /*1feb0*/  MOV R11, R4 ;  /* 0x00000004000b7202 */ /* 0x000fe40000000f00 */
[----:B------:R-:W0:Y:S02]  /*1fec0*/  LDSM.16.M88.4 R4, [R3+UR6+0x18000] ;  /* 0x018000060304783b */ /* 0x000e240008000200 */
[----:B0-----:R-:W-:Y:S01]  /*1fed0*/  IMAD.MOV.U32 R27, RZ, RZ, R4 ;  /* 0x000000ffff1b7224 */ /* 0x001fe200078e0004 */
[----:B------:R-:W-:Y:S01]  /*1fee0*/  MOV R26, R5 ;  /* 0x00000005001a7202 */ /* 0x000fe20000000f00 */
[----:B----4-:R-:W-:Y:S04]  /*1fef0*/  STL.64 [R1+0x1bb0], R8 ;  /* 0x001bb00801007387 */ /* 0x010fe80000100a00 */
[----:B------:R-:W-:Y:S04]  /*1ff00*/  STL.64 [R1+0x290], R4 ;  /* 0x0002900401007387 */ /* 0x000fe80000100a00 */
[----:B------:R0:W-:Y:S04]  /*1ff10*/  STL.64 [R1+0x298], R6 ;  /* 0x0002980601007387 */ /* 0x0001e80000100a00 */
[----:B0-----:R-:W3:Y:S04]  /*1ff20*/  LDL.LU.64 R6, [R1+0x1c18] ;  /* 0x001c180001067983 */ /* 0x001ee80000300a00 */
[----:B------:R-:W3:Y:S04]  /*1ff30*/  LDL.LU.64 R4, [R1+0x1c10] ;  /* 0x001c100001047983 */ /* 0x000ee80000300a00 */
[----:B------:R-:W-:Y:S04]  /*1ff40*/  STL.64 [R1+0x1bc8], R26 ;  /* 0x001bc81a01007387 */ /* 0x000fe80000100a00 */
[----:B------:R2:W-:Y:S02]  /*1ff50*/  STL.64 [R1+0x1bc0], R24 ;  /* 0x001bc01801007387 */ /* 0x0005e40000100a00 */
[----:B--2---:R-:W-:Y:S01]  /*1ff60*/  IMAD.MOV.U32 R25, RZ, RZ, R13 ;  /* 0x000000ffff197224 */ /* 0x004fe200078e000d */
[----:B-----5:R-:W-:-:S02]  /*1ff70*/  MOV R24, R12 ;  /* 0x0000000c00187202 */ /* 0x020fc40000000f00 */
[----:B------:R-:W2:Y:S04]  /*1ff80*/  LDL.LU R12, [R1+0x1c0c] ;  /* 0x001c0c00010c7983 */ /* 0x000ea80000300800 */
[----:B------:R-:W4:Y:S04]  /*1ff90*/  LDL.LU R13, [R1+0x1c08] ;  /* 0x001c0800010d7983 */ /* 0x000f280000300800 */
[----:B------:R-:W5:Y:S04]  /*1ffa0*/  LDL.LU R26, [R1+0x1f8] ;  /* 0x0001f800011a7983 */ /* 0x000f680000300800 */
[----:B------:R-:W5:Y:S04]  /*1ffb0*/  LDL.LU R27, [R1+0x1fc] ;  /* 0x0001fc00011b7983 */ /* 0x000f680000300800 */
[----:B-----5:R4:W-:Y:S02]  /*1ffc0*/  STL.64 [R1+0x1bd8], R26 ;  /* 0x001bd81a01007387 */ /* 0x0209e40000100a00 */
[----:B----4-:R-:W-:-:S02]  /*1ffd0*/  MOV R26, R13 ;  /* 0x0000000d001a7202 */ /* 0x010fc40000000f00 */
[----:B--2---:R-:W-:Y:S02]  /*1ffe0*/  MOV R27, R12 ;  /* 0x0000000c001b7202 */ /* 0x004fe40000000f00 */
[----:B---3--:R-:W-:Y:S01]  /*1fff0*/  HMMA.16816.F32.BF16 R12, R4, R14, R20 ;  /* 0x0000000e040c723c */ /* 0x008fe20000041814 */
[----:B------:R0:W-:Y:S04]  /*20000*/  STL.64 [R1+0x1bd0], R24 ;  /* 0x001bd01801007387 */ /* 0x0001e80000100a00 */
[----:B0-----:R-:W2:Y:S04]  /*20010*/  LDL.LU R24, [R1+0x190] ;  /* 0x0001900001187983 */ /* 0x001ea80000300800 */
[----:B------:R-:W2:Y:S04]  /*20020*/  LDL.LU R25, [R1+0x194] ;  /* 0x0001940001197983 */ /* 0x000ea80000300800 */
[----:B------:R-:W3:Y:S06]  /*20030*/  LDL.LU.64 R22, [R1+0x1c00] ;  /* 0x001c000001167983 */ /* 0x000eec0000300a00 */
[----:B------:R-:W-:Y:S04]  /*20040*/  STL.64 [R1+0xf0], R12 ;  /* 0x0000f00c01007387 */ /* 0x000fe80000100a00 */
[----:B------:R-:W-:Y:S04]  /*20050*/  STL.64 [R1+0xf8], R14 ;  /* 0x0000f80e01007387 */ /* 0x000fe80000100a00 */
[----:B------:R-:W0:Y:S04]  /*20060*/  LDSM.16.M88.4 R12, [R3+UR6+0x1c000] ;  /* 0x01c00006030c783b */ /* 0x000e280008000200 */
[----:B0-----:R0:W-:Y:S01]  /*20070*/  STL.64 [R1+0x268], R14 ;  /* 0x0002680e01007387 */ /* 0x0011e20000100a00 */
[----:B------:R-:W-:Y:S01]  /*20080*/  IMAD.MOV.U32 R9, RZ, RZ, R12 ;  /* 0x000000ffff097224 */ /* 0x000fe200078e000c */
[----:B------:R-:W-:-:S02]  /*20090*/  MOV R8, R13 ;  /* 0x0000000d00087202 */ /* 0x000fc40000000f00 */
[----:B0-----:R-:W3:Y:S04]  /*200a0*/  LDL.LU.64 R14, [R1+0x1bf8] ;  /* 0x001bf800010e7983 */ /* 0x001ee80000300a00 */
[----:B------:R-:W3:Y:S04]  /*200b0*/  LDL.LU.64 R12, [R1+0x1bf0] ;  /* 0x001bf000010c7983 */ /* 0x000ee80000300a00 */
[----:B------:R-:W-:Y:S01]  /*200c0*/  STL [R1+0x1758], R3 ;  /* 0x0017580301007387 */ /* 0x000fe20000100800 */
[----:B---3--:R-:W-:Y:S03]  /*200d0*/  HMMA.16816.F32.BF16 R12, R4, R22, R12 ;  /* 0x00000016040c723c */ /* 0x008fe6000004180c */
[----:B------:R-:W3:Y:S04]  /*200e0*/  LDL.LU R22, [R1+0x1be8] ;  /* 0x001be80001167983 */ /* 0x000ee80000300800 */
[----:B------:R-:W4:-:S12]  /*200f0*/  LDL.LU.64 R20, [R1+0x1be0] ;  /* 0x001be00001147983 */ /* 0x000f180000300a00 */
[----:B------:R-:W-:Y:S04]  /*20100*/  STL.64 [R1+0xe0], R12 ;  /* 0x0000e00c01007387 */ /* 0x000fe80000100a00 */
[----:B------:R3:W-:Y:S01]  /*20110*/  STL.64 [R1+0xe8], R14 ;  /* 0x0000e80e01007387 */ /* 0x0007e20000100a00 */
[----:B--2---:R-:W-:Y:S01]  /*20120*/  HMMA.16816.F32.BF16 R16, R4, R18, R24 ;  /* 0x000000120410723c */ /* 0x004fe20000041818 */
[----:B---3--:R-:W-:Y:S01]  /*20130*/  MOV R14, R22 ;  /* 0x00000016000e7202 */ /* 0x008fe20000000f00 */
[----:B----4-:R-:W-:Y:S02]  /*20140*/  IMAD.MOV.U32 R15, RZ, RZ, R21 ;  /* 0x000000ffff0f7224 */ /* 0x010fe400078e0015 */
[----:B------:R-:W0:Y:S04]  /*20150*/  LDSM.16.M88.4 R20, [R20+UR6+0x29000] ;  /* 0x029000061414783b */ /* 0x000e280008000200 */
[----:B0-----:R0:W-:Y:S04]  /*20160*/  STL [R1+0x1adc], R20 ;  /* 0x001adc1401007387 */ /* 0x0011e80000100800 */
[----:B------:R1:W-:Y:S04]  /*20170*/  STL [R1+0x1ad8], R21 ;  /* 0x001ad81501007387 */ /* 0x0003e80000100800 */
[----:B------:R2:W-:Y:S04]  /*20180*/  STL [R1+0x1ad4], R22 ;  /* 0x001ad41601007387 */ /* 0x0005e80000100800 */
[----:B------:R3:W-:Y:S04]  /*20190*/  STL [R1+0x1ad0], R23 ;  /* 0x001ad01701007387 */ /* 0x0007e80000100800 */
[----:B0-----:R-:W4:Y:S04]  /*201a0*/  LDL.LU R20, [R1+0x1b0] ;  /* 0x0001b00001147983 */ /* 0x001f280000300800 */
[----:B-1----:R-:W4:Y:S04]  /*201b0*/  LDL.LU R21, [R1+0x1b4] ;  /* 0x0001b40001157983 */ /* 0x002f280000300800 */
[----:B--2---:R-:W4:Y:S04]  /*201c0*/  LDL.LU R22, [R1+0x1b8] ;  /* 0x0001b80001167983 */ /* 0x004f280000300800 */
[----:B---3--:R-:W4:Y:S04]  /*201d0*/  LDL.LU R23, [R1+0x1bc] ;  /* 0x0001bc0001177983 */ /* 0x008f280000300800 */
[----:B------:R-:W-:Y:S04]  /*201e0*/  STL [R1+0x199c], R29 ;  /* 0x00199c1d01007387 */ /* 0x000fe80000100800 */
[----:B------:R-:W2:Y:S04]  /*201f0*/  LDL.LU.64 R26, [R1+0x1bd8] ;  /* 0x001bd800011a7983 */ /* 0x000ea80000300a00 */
[----:B------:R-:W2:Y:S01]  /*20200*/  LDL.LU.64 R24, [R1+0x1bd0] ;  /* 0x001bd00001187983 */ /* 0x000ea20000300a00 */
[----:B------:R-:W-:-:S05]  /*20210*/  LOP3.LUT R3, R29, 0x60, RZ, 0x3c, !PT ;  /* 0x000000601d037812 */ /* 0x000fca00078e3cff */
[----:B------:R-:W-:Y:S04]  /*20220*/  STL [R1+0x2d8], R3 ;  /* 0x0002d80301007387 */ /* 0x000fe80000100800 */
[----:B------:R-:W-:Y:S04]  /*20230*/  STL.64 [R1+0xd0], R16 ;  /* 0x0000d01001007387 */ /* 0x000fe80000100a00 */
[----:B------:R-:W-:Y:S04]  /*20240*/  STL.64 [R1+0xd8], R18 ;  /* 0x0000d81201007387 */ /* 0x000fe80000100a00 */
[----:B------:R-:W0:Y:S04]  /*20250*/  LDSM.16.M88.4 R16, [R3+UR6+0x28000] ;  /* 0x028000060310783b */ /* 0x000e280008000200 */
[----:B0-----:R-:W-:Y:S04]  /*20260*/  STL.64 [R1+0x1a40], R18 ;  /* 0x001a401201007387 */ /* 0x001fe80000100a00 */
[----:B------:R0:W-:Y:S02]  /*20270*/  STL.64 [R1+0x1a38], R16 ;  /* 0x001a381001007387 */ /* 0x0001e40000100a00 */
[----:B0-----:R-:W-:-:S02]  /*20280*/  MOV R16, R9 ;  /* 0x0000000900107202 */ /* 0x001fc40000000f00 */
[----:B------:R-:W-:-:S03]  /*20290*/  MOV R17, R8 ;  /* 0x0000000800117202 */ /* 0x000fc60000000f00 */
[----:B------:R-:W-:Y:S04]  /*202a0*/  STL [R1+0x1ae8], R16 ;  /* 0x001ae81001007387 */ /* 0x000fe80000100800 */
[----:B------:R-:W-:Y:S04]  /*202b0*/  STL [R1+0x1aec], R17 ;  /* 0x001aec1101007387 */ /* 0x000fe80000100800 */
[----:B------:R-:W3:Y:S04]  /*202c0*/  LDL.LU R18, [R1+0x48] ;  /* 0x0000480001127983 */ /* 0x000ee80000300800 */
[----:B------:R-:W3:Y:S01]  /*202d0*/  LDL.LU R19, [R1+0x4c] ;  /* 0x00004c0001137983 */ /* 0x000ee20000300800 */
[----:B--2---:R-:W-:Y:S03]  /*202e0*/  HMMA.16816.F32.BF16 R8, R4, R10, R24 ;  /* 0x0000000a0408723c */ /* 0x004fe60000041818 */
[----:B------:R-:W2:Y:S04]  /*202f0*/  LDL.LU.64 R26, [R1+0x1bc8] ;  /* 0x001bc800011a7983 */ /* 0x000ea80000300a00 */
[----:B------:R-:W5:-:S12]  /*20300*/  LDL.LU.64 R24, [R1+0x1bc0] ;  /* 0x001bc00001187983 */ /* 0x000f580000300a00 */
[----:B------:R-:W-:Y:S04]  /*20310*/  STL.64 [R1+0xc0], R8 ;  /* 0x0000c00801007387 */ /* 0x000fe80000100a00 */
[----:B------:R0:W-:Y:S04]  /*20320*/  STL.64 [R1+0xc8], R10 ;  /* 0x0000c80a01007387 */ /* 0x0001e80000100a00 */
[----:B0-----:R-:W3:Y:S04]  /*20330*/  LDL.LU.64 R10, [R1+0x1bb8] ;  /* 0x001bb800010a7983 */ /* 0x001ee80000300a00 */
[----:B------:R-:W3:Y:S01]  /*20340*/  LDL.LU.64 R8, [R1+0x1bb0] ;  /* 0x001bb00001087983 */ /* 0x000ee20000300a00 */
[C---:B----4-:R-:W-:Y:S08]  /*20350*/  HMMA.16816.F32.BF16 R12, R4.reuse, R14, R20 ;  /* 0x0000000e040c723c */ /* 0x050ff00000041814 */
[----:B---3--:R-:W-:Y:S01]  /*20360*/  HMMA.16816.F32.BF16 R16, R4, R18, R8 ;  /* 0x000000120410723c */ /* 0x008fe20000041808 */
[----:B------:R-:W3:-:S15]  /*20370*/  LDL.LU.64 R8, [R1+0x1ba8] ;  /* 0x001ba80001087983 */ /* 0x000ede0000300a00 */
[----:B------:R-:W-:-:S03]  /*20380*/  NOP ;  /* 0x0000000000007918 */ /* 0x000fc60000000000 */
[----:B------:R-:W-:Y:S04]  /*20390*/  STL.64 [R1+0xb0], R16 ;  /* 0x0000b01001007387 */ /* 0x000fe80000100a00 */
[----:B------:R-:W-:Y:S04]  /*203a0*/  STL.64 [R1+0xb8], R18 ;  /* 0x0000b81201007387 */ /* 0x000fe80000100a00 */
[----:B------:R-:W4:Y:S01]  /*203b0*/  LDL.LU.64 R20, [R1+0x270] ;  /* 0x0002700001147983 */ /* 0x000f220000300a00 */
[----:B------:R-:W-:Y:S01]  /*203c0*/  IMAD.MOV.U32 R10, RZ, RZ, R12 ;  /* 0x000000ffff0a7224 */ /* 0x000fe200078e000c */
[----:B------:R-:W-:-:S02]  /*203d0*/  MOV R11, R13 ;  /* 0x0000000d000b7202 */ /* 0x000fc40000000f00 */
[----:B--2---:R-:W-:Y:S02]  /*203e0*/  MOV R12, R27 ;  /* 0x0000001b000c7202 */ /* 0x004fe40000000f00 */
[----:B------:R-:W-:Y:S02]  /*203f0*/  MOV R13, R26 ;  /* 0x0000001a000d7202 */ /* 0x000fe40000000f00 */
[----:B------:R-:W-:Y:S01]  /*20400*/  MOV R29, R14 ;  /* 0x0000000e001d7202 */ /* 0x000fe20000000f00 */
[----:B------:R-:W-:Y:S01]  /*20410*/  IMAD.MOV.U32 R28, RZ, RZ, R15 ;  /* 0x000000ffff1c7224 */ /* 0x000fe200078e000f */
[----:B----4-:R-:W-:Y:S04]  /*20420*/  STL.64 [R1+0x1b10], R20 ;  /* 0x001b101401007387 */ /* 0x010fe80000100a00 */
[----:B------:R0:W-:Y:S04]  /*20430*/  STL.64 [R1+0x1b08], R12 ;  /* 0x001b080c01007387 */ /* 0x0001e80000100a00 */
[----:B0-----:R-:W2:Y:S04]  /*20440*/  LDL.LU R12, [R1+0x120] ;  /* 0x00012000010c7983 */ /* 0x001ea80000300800 */
[----:B------:R-:W2:Y:S04]  /*20450*/  LDL.LU R13, [R1+0x124] ;  /* 0x00012400010d7983 */ /* 0x000ea80000300800 */
[----:B------:R-:W4:Y:S04]  /*20460*/  LDL.LU R14, [R1+0x128] ;  /* 0x00012800010e7983 */ /* 0x000f280000300800 */
[----:B------:R-:W4:Y:S01]  /*20470*/  LDL.LU R15, [R1+0x12c] ;  /* 0x00012c00010f7983 */ /* 0x000f220000300800 */
[----:B-----5:R-:W-:Y:S01]  /*20480*/  IMAD.MOV.U32 R20, RZ, RZ, R25 ;  /* 0x000000ffff147224 */ /* 0x020fe200078e0019 */
[----:B------:R-:W-:-:S02]  /*20490*/  MOV R21, R24 ;  /* 0x0000001800157202 */ /* 0x000fc40000000f00 */
[----:B----4-:R-:W-:Y:S04]  /*204a0*/  STL.64 [R1+0x1b20], R14 ;  /* 0x001b200e01007387 */ /* 0x010fe80000100a00 */
[----:B--2---:R0:W-:Y:S04]  /*204b0*/  STL.64 [R1+0x1b18], R12 ;  /* 0x001b180c01007387 */ /* 0x0041e80000100a00 */
[----:B------:R-:W-:Y:S04]  /*204c0*/  STL.64 [R1+0x1b28], R20 ;  /* 0x001b281401007387 */ /* 0x000fe80000100a00 */
[----:B0-----:R-:W2:Y:S04]  /*204d0*/  LDL.LU R12, [R1+0x130] ;  /* 0x00013000010c7983 */ /* 0x001ea80000300800 */
[----:B------:R-:W2:Y:S04]  /*204e0*/  LDL.LU R13, [R1+0x134] ;  /* 0x00013400010d7983 */ /* 0x000ea80000300800 */
[----:B------:R-:W4:Y:S04]  /*204f0*/  LDL.LU R14, [R1+0x138] ;  /* 0x00013800010e7983 */ /* 0x000f280000300800 */
[----:B------:R-:W4:Y:S04]  /*20500*/  LDL.LU R15, [R1+0x13c] ;  /* 0x00013c00010f7983 */ /* 0x000f280000300800 */
[----:B------:R-:W5:Y:S04]  /*20510*/  LDL.LU R26, [R1+0x68] ;  /* 0x00006800011a7983 */ /* 0x000f680000300800 */
[----:B------:R-:W5:Y:S01]  /*20520*/  LDL.LU R27, [R1+0x6c] ;  /* 0x00006c00011b7983 */ /* 0x000f620000300800 */
[----:B------:R-:W-:Y:S01]  /*20530*/  MOV R18, R2 ;  /* 0x0000000200127202 */ /* 0x000fe20000000f00 */
[----:B------:R-:W-:-:S02]  /*20540*/  IMAD.MOV.U32 R19, RZ, RZ, R0 ;  /* 0x000000ffff137224 */ /* 0x000fc400078e0000 */
[----:B------:R-:W2:Y:S04]  /*20550*/  LDL.LU R2, [R1+0x1ba4] ;  /* 0x001ba40001027983 */ /* 0x000ea80000300800 */
[----:B------:R-:W2:Y:S04]  /*20560*/  LDL.LU R0, [R1+0x1ba0] ;  /* 0x001ba00001007983 */ /* 0x000ea80000300800 */
[----:B-----5:R0:W-:Y:S04]  /*20570*/  STL.64 [R1+0x1b90], R26 ;  /* 0x001b901a01007387 */ /* 0x0201e80000100a00 */
[----:B------:R-:W5:Y:S04]  /*20580*/  LDL.LU R24, [R1+0x1a0] ;  /* 0x0001a00001187983 */ /* 0x000f680000300800 */
[----:B------:R-:W5:Y:S04]  /*20590*/  LDL.LU R25, [R1+0x1a4] ;  /* 0x0001a40001197983 */ /* 0x000f680000300800 */
[----:B0-----:R-:W5:Y:S04]  /*205a0*/  LDL.LU R26, [R1+0x1a8] ;  /* 0x0001a800011a7983 */ /* 0x001f680000300800 */
[----:B------:R-:W5:Y:S04]  /*205b0*/  LDL.LU R27, [R1+0x1ac] ;  /* 0x0001ac00011b7983 */ /* 0x000f680000300800 */
[----:B------:R-:W2:Y:S04]  /*205c0*/  LDL.LU R20, [R1+0x140] ;  /* 0x0001400001147983 */ /* 0x000ea80000300800 */
[----:B------:R-:W2:Y:S04]  /*205d0*/  LDL.LU R21, [R1+0x144] ;  /* 0x0001440001157983 */ /* 0x000ea80000300800 */
[----:B------:R-:W2:Y:S04]  /*205e0*/  LDL.LU R22, [R1+0x148] ;  /* 0x0001480001167983 */ /* 0x000ea80000300800 */
[----:B------:R-:W2:Y:S04]  /*205f0*/  LDL.LU R23, [R1+0x14c] ;  /* 0x00014c0001177983 */ /* 0x000ea80000300800 */
[----:B--2---:R-:W-:Y:S04]  /*20600*/  STL.64 [R1+0x1b48], R22 ;  /* 0x001b481601007387 */ /* 0x004fe80000100a00 */
[----:B------:R0:W-:Y:S04]  /*20610*/  STL.64 [R1+0x1b40], R20 ;  /* 0x001b401401007387 */ /* 0x0001e80000100a00 */
[----:B0-----:R-:W2:Y:S04]  /*20620*/  LDL.LU.64 R20, [R1+0x1e0] ;  /* 0x0001e00001147983 */ /* 0x001ea80000300a00 */
[----:B--2---:R0:W-:Y:S04]  /*20630*/  STL.64 [R1+0x1b58], R20 ;  /* 0x001b581401007387 */ /* 0x0041e80000100a00 */
[----:B0-----:R-:W2:Y:S04]  /*20640*/  LDL.LU R20, [R1+0x160] ;  /* 0x0001600001147983 */ /* 0x001ea80000300800 */
[----:B------:R-:W2:Y:S04]  /*20650*/  LDL.LU R21, [R1+0x164] ;  /* 0x0001640001157983 */ /* 0x000ea80000300800 */
[----:B------:R-:W2:Y:S04]  /*20660*/  LDL.LU R22, [R1+0x168] ;  /* 0x0001680001167983 */ /* 0x000ea80000300800 */
[----:B------:R-:W2:Y:S04]  /*20670*/  LDL.LU R23, [R1+0x16c] ;  /* 0x00016c0001177983 */ /* 0x000ea80000300800 */
[----:B--2---:R-:W-:Y:S04]  /*20680*/  STL.64 [R1+0x1b88], R22 ;  /* 0x001b881601007387 */ /* 0x004fe80000100a00 */
[----:B------:R0:W-:Y:S04]  /*20690*/  STL.64 [R1+0x1b80], R20 ;  /* 0x001b801401007387 */ /* 0x0001e80000100a00 */
[----:B0-----:R-:W2:Y:S04]  /*206a0*/  LDL.LU R20, [R1+0x180] ;  /* 0x0001800001147983 */ /* 0x001ea80000300800 */
[----:B------:R-:W2:Y:S04]  /*206b0*/  LDL.LU R21, [R1+0x184] ;  /* 0x0001840001157983 */ /* 0x000ea80000300800 */
[----:B------:R-:W2:Y:S04]  /*206c0*/  LDL.LU R22, [R1+0x188] ;  /* 0x0001880001167983 */ /* 0x000ea80000300800 */
[----:B------:R-:W2:Y:S04]  /*206d0*/  LDL.LU R23, [R1+0x18c] ;  /* 0x00018c0001177983 */ /* 0x000ea80000300800 */
[----:B----4-:R-:W-:Y:S04]  /*206e0*/  STL.64 [R1+0x1b38], R14 ;  /* 0x001b380e01007387 */ /* 0x010fe80000100a00 */
[----:B------:R0:W-:Y:S04]  /*206f0*/  STL.64 [R1+0x1b30], R12 ;  /* 0x001b300c01007387 */ /* 0x0001e80000100a00 */
[----:B0-----:R-:W4:Y:S01]  /*20700*/  LDL.LU.64 R12, [R1+0x200] ;  /* 0x00020000010c7983 */ /* 0x001f220000300a00 */
[----:B-----5:R-:W-:Y:S01]  /*20710*/  HMMA.16816.F32.BF16 R24, R4, R18, R24 ;  /* 0x000000120418723c */ /* 0x020fe20000041818 */
[----:B------:R-:W-:-:S02]  /*20720*/  MOV R14, R0 ;  /* 0x00000000000e7202 */ /* 0x000fc40000000f00 */
[----:B------:R-:W-:Y:S01]  /*20730*/  MOV R15, R2 ;  /* 0x00000002000f7202 */ /* 0x000fe20000000f00 */
[----:B----4-:R0:W-:Y:S04]  /*20740*/  STL.64 [R1+0x1b50], R12 ;  /* 0x001b500c01007387 */ /* 0x0101e80000100a00 */
[----:B0-----:R-:W4:Y:S04]  /*20750*/  LDL.LU R12, [R1+0x150] ;  /* 0x00015000010c7983 */ /* 0x001f280000300800 */
[----:B------:R-:W4:Y:S04]  /*20760*/  LDL.LU R13, [R1+0x154] ;  /* 0x00015400010d7983 */ /* 0x000f280000300800 */
[----:B------:R-:W5:Y:S04]  /*20770*/  LDL.LU R0, [R1+0x1b9c] ;  /* 0x001b9c0001007983 */ /* 0x000f680000300800 */
[----:B------:R-:W2:Y:S04]  /*20780*/  LDL.LU R2, [R1+0x1b98] ;  /* 0x001b980001027983 */ /* 0x000ea80000300800 */
[----:B------:R-:W-:Y:S01]  /*20790*/  STL.64 [R1+0x1b68], R14 ;  /* 0x001b680e01007387 */ /* 0x000fe20000100a00 */
[----:B------:R-:W-:Y:S01]  /*207a0*/  IMAD.MOV.U32 R18, RZ, RZ, R26 ;  /* 0x000000ffff127224 */ /* 0x000fe200078e001a */
[----:B------:R-:W-:-:S02]  /*207b0*/  MOV R19, R27 ;  /* 0x0000001b00137202 */ /* 0x000fc40000000f00 */
[----:B----4-:R0:W-:Y:S04]  /*207c0*/  STL.64 [R1+0x1b60], R12 ;  /* 0x001b600c01007387 */ /* 0x0101e80000100a00 */
[----:B0-----:R-:W4:Y:S04]  /*207d0*/  LDL.LU.64 R12, [R1+0x1d0] ;  /* 0x0001d000010c7983 */ /* 0x001f280000300a00 */
[----:B------:R-:W-:Y:S04]  /*207e0*/  STL [R1+0x1af4], R28 ;  /* 0x001af41c01007387 */ /* 0x000fe80000100800 */
[----:B------:R-:W-:Y:S04]  /*207f0*/  STL [R1+0x1af0], R29 ;  /* 0x001af01d01007387 */ /* 0x000fe80000100800 */
[----:B------:R-:W-:Y:S04]  /*20800*/  STL [R1+0x1ae4], R11 ;  /* 0x001ae40b01007387 */ /* 0x000fe80000100800 */
[----:B------:R-:W-:Y:S04]  /*20810*/  STL [R1+0x1ae0], R10 ;  /* 0x001ae00a01007387 */ /* 0x000fe80000100800 */
[----:B------:R0:W-:Y:S04]  /*20820*/  STL.64 [R1+0x90], R24 ;  /* 0x0000901801007387 */ /* 0x0001e80000100a00 */
[----:B------:R-:W2:Y:S02]  /*20830*/  LDL.LU.64 R26, [R1+0x1b90] ;  /* 0x001b9000011a7983 */ /* 0x000ea40000300a00 */
[----:B--2---:R-:W-:Y:S02]  /*20840*/  HMMA.16816.F32.BF16 R4, R4, R26, R20 ;  /* 0x0000001a0404723c */ /* 0x004fe40000041814 */
[----:B------:R-:W2:Y:S04]  /*20850*/  LDL.LU.64 R22, [R1+0x1b88] ;  /* 0x001b880001167983 */ /* 0x000ea80000300a00 */
[----:B------:R-:W2:Y:S04]  /*20860*/  LDL.LU.64 R20, [R1+0x1b80] ;  /* 0x001b800001147983 */ /* 0x000ea80000300a00 */
[----:B------:R-:W2:Y:S04]  /*20870*/  LDL.LU.64 R26, [R1+0x1b78] ;  /* 0x001b7800011a7983 */ /* 0x000ea80000300a00 */
[----:B0-----:R-:W2:Y:S05]  /*20880*/  LDL.LU.64 R24, [R1+0x1b70] ;  /* 0x001b700001187983 */ /* 0x001eaa0000300a00 */
[----:B------:R0:W-:Y:S04]  /*20890*/  STL.64 [R1+0x60], R4 ;  /* 0x0000600401007387 */ /* 0x0001e80000100a00 */
[----:B------:R1:W-:Y:S04]  /*208a0*/  STL.64 [R1+0x68], R6 ;  /* 0x0000680601007387 */ /* 0x0003e80000100a00 */
[----:B0-----:R-:W3:Y:S04]  /*208b0*/  LDL.LU R4, [R1+0x170] ;  /* 0x0001700001047983 */ /* 0x001ee80000300800 */
[----:B------:R-:W3:Y:S01]  /*208c0*/  LDL.LU R5, [R1+0x174] ;  /* 0x0001740001057983 */ /* 0x000ee20000300800 */
[----:B-1----:R-:W-:Y:S01]  /*208d0*/  MOV R6, R2 ;  /* 0x0000000200067202 */ /* 0x002fe20000000f00 */
[----:B-----5:R-:W-:Y:S01]  /*208e0*/  IMAD.MOV.U32 R7, RZ, RZ, R0 ;  /* 0x000000ffff077224 */ /* 0x020fe200078e0000 */
[----:B----4-:R-:W-:-:S02]  /*208f0*/  MOV R11, R12 ;  /* 0x0000000c000b7202 */ /* 0x010fc40000000f00 */
[----:B------:R-:W-:Y:S01]  /*20900*/  MOV R10, R13 ;  /* 0x0000000d000a7202 */ /* 0x000fe20000000f00 */
[C---:B--2---:R-:W-:Y:S08]  /*20910*/  HMMA.16816.F32.BF16 R20, R24.reuse, R12, R20 ;  /* 0x0000000c1814723c */ /* 0x044ff00000041814 */
[----:B---3--:R-:W-:Y:S11]  /*20920*/  HMMA.16816.F32.BF16 R4, R24, R8, R4 ;  /* 0x000000081804723c */ /* 0x008ff60000041804 */
[----:B------:R-:W-:-:S08]  /*20930*/  IMAD.MOV.U32 R3, RZ, RZ, R21 ;  /* 0x000000ffff037224 */ /* 0x000fd000078e0015 */
[----:B------:R-:W-:Y:S04]  /*20940*/  STL.64 [R1+0x50], R4 ;  /* 0x0000500401007387 */ /* 0x000fe80000100a00 */
[----:B------:R0:W-:Y:S04]  /*20950*/  STL.64 [R1+0x58], R6 ;  /* 0x0000580601007387 */ /* 0x0001e80000100a00 */
[----:B0-----:R-:W2:Y:S04]  /*20960*/  LDL R7, [R1+0x2d8] ;  /* 0x0002d80001077983 */ /* 0x001ea80000100800 */
[----:B------:R-:W3:Y:S04]  /*20970*/  LDL.LU.64 R14, [R1+0x1b68] ;  /* 0x001b6800010e7983 */ /* 0x000ee80000300a00 */
[----:B------:R-:W3:Y:S04]  /*20980*/  LDL.LU.64 R12, [R1+0x1b60] ;  /* 0x001b6000010c7983 */ /* 0x000ee80000300a00 */
[----:B------:R0:W-:Y:S04]  /*20990*/  STL [R1+0x40], R20 ;  /* 0x0000401401007387 */ /* 0x0001e80000100800 */
[----:B0-----:R-:W3:Y:S04]  /*209a0*/  LDL.LU.64 R20, [R1+0x1b58] ;  /* 0x001b580001147983 */ /* 0x001ee80000300a00 */
[----:B------:R-:W-:Y:S01]  /*209b0*/  STL.64 [R1+0x1b00], R10 ;  /* 0x001b000a01007387 */ /* 0x000fe20000100a00 */
[----:B------:R-:W-:-:S03]  /*209c0*/  MOV R0, R23 ;  /* 0x0000001700007202 */ /* 0x000fc60000000f00 */
[----:B------:R0:W-:Y:S01]  /*209d0*/  STL.64 [R1+0x1af8], R8 ;  /* 0x001af80801007387 */ /* 0x0001e20000100a00 */
[----:B------:R-:W-:-:S03]  /*209e0*/  MOV R2, R22 ;  /* 0x0000001600027202 */ /* 0x000fc60000000f00 */
[----:B0-----:R-:W4:Y:S04]  /*209f0*/  LDL.LU R8, [R1+0x110] ;  /* 0x0001100001087983 */ /* 0x001f280000300800 */
[----:B------:R-:W4:Y:S04]  /*20a00*/  LDL.LU R9, [R1+0x114] ;  /* 0x0001140001097983 */ /* 0x000f280000300800 */
[----:B------:R-:W4:Y:S04]  /*20a10*/  LDL.LU R10, [R1+0x118] ;  /* 0x00011800010a7983 */ /* 0x000f280000300800 */
[----:B------:R-:W4:Y:S04]  /*20a20*/  LDL.LU R11, [R1+0x11c] ;  /* 0x00011c00010b7983 */ /* 0x000f280000300800 */
[----:B------:R-:W-:Y:S04]  /*20a30*/  STL [R1+0x1a60], R0 ;  /* 0x001a600001007387 */ /* 0x000fe80000100800 */
[----:B------:R-:W-:Y:S04]  /*20a40*/  STL [R1+0x1a5c], R2 ;  /* 0x001a5c0201007387 */ /* 0x000fe80000100800 */
[----:B------:R-:W-:Y:S01]  /*20a50*/  STL [R1+0x1a58], R3 ;  /* 0x001a580301007387 */ /* 0x000fe20000100800 */
[----:B---3--:R-:W-:Y:S01]  /*20a60*/  HMMA.16816.F32.BF16 R12, R24, R20, R12 ;  /* 0x00000014180c723c */ /* 0x008fe2000004180c */
[----:B------:R-:W-:Y:S01]  /*20a70*/  IMAD.MOV.U32 R17, RZ, RZ, R20 ;  /* 0x000000ffff117224 */ /* 0x000fe200078e0014 */
[----:B------:R-:W-:-:S15]  /*20a80*/  MOV R16, R21 ;  /* 0x0000001500107202 */ /* 0x000fde0000000f00 */
[----:B------:R-:W-:Y:S02]  /*20a90*/  NOP ;  /* 0x0000000000007918 */ /* 0x000fe40000000000 */
[----:B------:R0:W-:Y:S04]  /*20aa0*/  STL.64 [R1+0x30], R12 ;  /* 0x0000300c01007387 */ /* 0x0001e80000100a00 */
[----:B------:R1:W-:Y:S04]  /*20ab0*/  STL.64 [R1+0x38], R14 ;  /* 0x0000380e01007387 */ /* 0x0003e80000100a00 */
[----:B0-----:R-:W3:Y:S04]  /*20ac0*/  LDL.LU.64 R12, [R1+0x1b50] ;  /* 0x001b5000010c7983 */ /* 0x001ee80000300a00 */
[----:B------:R-:W3:Y:S04]  /*20ad0*/  LDL.LU.64 R22, [R1+0x1b48] ;  /* 0x001b480001167983 */ /* 0x000ee80000300a00 */
[----:B------:R-:W3:Y:S04]  /*20ae0*/  LDL.LU.64 R20, [R1+0x1b40] ;  /* 0x001b400001147983 */ /* 0x000ee80000300a00 */
[----:B-1----:R-:W5:Y:S01]  /*20af0*/  LDL.LU.64 R14, [R1+0x1b38] ;  /* 0x001b3800010e7983 */ /* 0x002f620000300a00 */
[----:B---3--:R-:W-:Y:S01]  /*20b00*/  HMMA.16816.F32.BF16 R20, R24, R12, R20 ;  /* 0x0000000c1814723c */ /* 0x008fe20000041814 */
[----:B------:R-:W-:Y:S01]  /*20b10*/  MOV R28, R12 ;  /* 0x0000000c001c7202 */ /* 0x000fe20000000f00 */
[----:B------:R-:W-:-:S02]  /*20b20*/  IMAD.MOV.U32 R29, RZ, RZ, R13 ;  /* 0x000000ffff1d7224 */ /* 0x000fc400078e000d */
[----:B------:R-:W5:-:S15]  /*20b30*/  LDL.LU.64 R12, [R1+0x1b30] ;  /* 0x001b3000010c7983 */ /* 0x000f5e0000300a00 */
[----:B------:R-:W-:Y:S01]  /*20b40*/  MOV R0, R21 ;  /* 0x0000001500007202 */ /* 0x000fe20000000f00 */
[----:B------:R0:W-:Y:S04]  /*20b50*/  STL [R1+0x20], R20 ;  /* 0x0000201401007387 */ /* 0x0001e80000100800 */
[----:B0-----:R-:W5:Y:S01]  /*20b60*/  LDL.LU.64 R20, [R1+0x1b28] ;  /* 0x001b280001147983 */ /* 0x001f620000300a00 */
[----:B------:R-:W-:Y:S01]  /*20b70*/  MOV R2, R22 ;  /* 0x0000001600027202 */ /* 0x000fe20000000f00 */
[----:B------:R-:W-:Y:S02]  /*20b80*/  IMAD.MOV.U32 R3, RZ, RZ, R23 ;  /* 0x000000ffff037224 */ /* 0x000fe400078e0017 */
[----:B-----5:R-:W-:Y:S01]  /*20b90*/  HMMA.16816.F32.BF16 R20, R24, R20, R12 ;  /* 0x000000141814723c */ /* 0x020fe2000004180c */
[----:B------:R-:W3:Y:S04]  /*20ba0*/  LDL.LU.64 R14, [R1+0x1b20] ;  /* 0x001b2000010e7983 */ /* 0x000ee80000300a00 */
[----:B------:R-:W3:-:S14]  /*20bb0*/  LDL.LU.64 R12, [R1+0x1b18] ;  /* 0x001b1800010c7983 */ /* 0x000edc0000300a00 */
[----:B------:R0:W-:Y:S04]  /*20bc0*/  STL.64 [R1+0x10], R20 ;  /* 0x0000101401007387 */ /* 0x0001e80000100a00 */
[----:B------:R1:W-:Y:S04]  /*20bd0*/  STL.64 [R1+0x18], R22 ;  /* 0x0000181601007387 */ /* 0x0003e80000100a00 */
[----:B0-----:R-:W3:Y:S02]  /*20be0*/  LDL.LU.64 R20, [R1+0x1b10] ;  /* 0x001b100001147983 */ /* 0x001ee40000300a00 */
[----:B---3--:R-:W-:Y:S01]  /*20bf0*/  HMMA.16816.F32.BF16 R12, R24, R20, R12 ;  /* 0x00000014180c723c */ /* 0x008fe2000004180c */
[----:B------:R-:W-:-:S02]  /*20c00*/  MOV R5, R20 ;  /* 0x0000001400057202 */ /* 0x000fc40000000f00 */
[----:B------:R-:W-:-:S15]  /*20c10*/  MOV R4, R21 ;  /* 0x0000001500047202 */ /* 0x000fde0000000f00 */
[----:B------:R-:W-:Y:S01]  /*20c20*/  NOP ;  /* 0x0000000000007918 */ /* 0x000fe20000000000 */
[----:B------:R-:W-:Y:S01]  /*20c30*/  IMAD.MOV.U32 R20, RZ, RZ, R12 ;  /* 0x000000ffff147224 */ /* 0x000fe200078e000c */
[----:B------:R-:W-:Y:S02]  /*20c40*/  MOV R21, R13 ;  /* 0x0000000d00157202 */ /* 0x000fe40000000f00 */
[----:B------:R-:W4:Y:S01]  /*20c50*/  LDL.LU.64 R12, [R1+0x1b08] ;  /* 0x001b0800010c7983 */ /* 0x000f220000300a00 */
[----:B-1----:R-:W-:Y:S01]  /*20c60*/  MOV R22, R14 ;  /* 0x0000000e00167202 */ /* 0x002fe20000000f00 */
[----:B------:R-:W-:Y:S02]  /*20c70*/  IMAD.MOV.U32 R23, RZ, RZ, R15 ;  /* 0x000000ffff177224 */ /* 0x000fe400078e000f */
[----:B----4-:R-:W-:Y:S01]  /*20c80*/  HMMA.16816.F32.BF16 R12, R24, R12, R8 ;  /* 0x0000000c180c723c */ /* 0x010fe20000041808 */
[----:B------:R-:W3:Y:S04]  /*20c90*/  LDL.LU.64 R10, [R1+0x1b00] ;  /* 0x001b0000010a7983 */ /* 0x000ee80000300a00 */
[----:B------:R-:W4:-:S14]  /*20ca0*/  LDL.LU.64 R8, [R1+0x1af8] ;  /* 0x001af80001087983 */ /* 0x000f1c0000300a00 */
[----:B------:R0:W-:Y:S04]  /*20cb0*/  STL.64 [R1+0x19b8], R14 ;  /* 0x0019b80e01007387 */ /* 0x0001e80000100a00 */
[----:B------:R1:W-:Y:S04]  /*20cc0*/  STL.64 [R1+0x19b0], R12 ;  /* 0x0019b00c01007387 */ /* 0x0003e80000100a00 */
[----:B0-----:R-:W5:Y:S04]  /*20cd0*/  LDL R14, [R1+0x278] ;  /* 0x00027800010e7983 */ /* 0x001f680000100800 */
[----:B------:R-:W5:Y:S01]  /*20ce0*/  LDL R15, [R1+0x27c] ;  /* 0x00027c00010f7983 */ /* 0x000f620000100800 */
[----:B-1----:R-:W-:-:S02]  /*20cf0*/  MOV R12, R5 ;  /* 0x00000005000c7202 */ /* 0x002fc40000000f00 */
[----:B------:R-:W-:Y:S02]  /*20d00*/  MOV R13, R4 ;  /* 0x00000004000d7202 */ /* 0x000fe40000000f00 */
[----:B--2---:R-:W0:Y:S04]  /*20d10*/  LDSM.16.M88.4 R4, [R7+UR6+0x29000] ;  /* 0x029000060704783b */ /* 0x004e280008000200 */
[----:B-----5:R-:W-:Y:S04]  /*20d20*/  STL.64 [R1+0x1a80], R14 ;  /* 0x001a800e01007387 */ /* 0x020fe80000100a00 */
[----:B------:R1:W-:Y:S02]  /*20d30*/  STL.64 [R1+0x1a78], R12 ;  /* 0x001a780c01007387 */ /* 0x0003e40000100a00 */
[----:B-1----:R-:W-:Y:S01]  /*20d40*/  IMAD.MOV.U32 R12, RZ, RZ, R28 ;  /* 0x000000ffff0c7224 */ /* 0x002fe200078e001c */
[----:B------:R-:W-:Y:S01]  /*20d50*/  MOV R13, R29 ;  /* 0x0000001d000d7202 */ /* 0x000fe20000000f00 */
[----:B------:R-:W2:Y:S04]  /*20d60*/  LDL.LU R28, [R1+0x1af4] ;  /* 0x001af400011c7983 */ /* 0x000ea80000300800 */
[----:B------:R-:W5:Y:S04]  /*20d70*/  LDL.LU R29, [R1+0x1af0] ;  /* 0x001af000011d7983 */ /* 0x000f680000300800 */
[----:B------:R1:W-:Y:S02]  /*20d80*/  STL.64 [R1+0x1a90], R12 ;  /* 0x001a900c01007387 */ /* 0x0003e40000100a00 */
[----:B-1----:R-:W-:Y:S01]  /*20d90*/  MOV R12, R17 ;  /* 0x00000011000c7202 */ /* 0x002fe20000000f00 */
[----:B------:R-:W-:Y:S01]  /*20da0*/  IMAD.MOV.U32 R13, RZ, RZ, R16 ;  /* 0x000000ffff0d7224 */ /* 0x000fe200078e0010 */
[----:B------:R-:W2:Y:S04]  /*20db0*/  LDL.LU R17, [R1+0x1aec] ;  /* 0x001aec0001117983 */ /* 0x000ea80000300800 */
[----:B------:R-:W2:Y:S04]  /*20dc0*/  LDL.LU R16, [R1+0x1ae8] ;  /* 0x001ae80001107983 */ /* 0x000ea80000300800 */
[----:B------:R1:W-:Y:S04]  /*20dd0*/  STL.64 [R1+0x1aa8], R12 ;  /* 0x001aa80c01007387 */ /* 0x0003e80000100a00 */
[----:B-1----:R-:W2:Y:S04]  /*20de0*/  LDL.LU R12, [R1+0x100] ;  /* 0x00010000010c7983 */ /* 0x002ea80000300800 */
[----:B------:R-:W2:Y:S04]  /*20df0*/  LDL.LU R13, [R1+0x104] ;  /* 0x00010400010d7983 */ /* 0x000ea80000300800 */
[----:B------:R-:W2:Y:S04]  /*20e00*/  LDL.LU R14, [R1+0x108] ;  /* 0x00010800010e7983 */ /* 0x000ea80000300800 */
[----:B------:R-:W2:Y:S04]  /*20e10*/  LDL.LU R15, [R1+0x10c] ;  /* 0x00010c00010f7983 */ /* 0x000ea80000300800 */
[----:B0-----:R-:W-:Y:S04]  /*20e20*/  STL.64 [R1+0x19a8], R6 ;  /* 0x0019a80601007387 */ /* 0x001fe80000100a00 */
[----:B------:R0:W-:Y:S04]  /*20e30*/  STL.64 [R1+0x19a0], R4 ;  /* 0x0019a00401007387 */ /* 0x0001e80000100a00 */
[----:B0-----:R-:W4:Y:S04]  /*20e40*/  LDL.LU.64 R4, [R1+0x290] ;  /* 0x0002900001047983 */ /* 0x001f280000300a00 */
[----:B------:R-:W4:Y:S01]  /*20e50*/  LDL.LU.64 R6, [R1+0x298] ;  /* 0x0002980001067983 */ /* 0x000f220000300a00 */
[----:B--2---:R-:W-:Y:S01]  /*20e60*/  HMMA.16816.F32.BF16 R24, R24, R16, R12 ;  /* 0x000000101818723c */ /* 0x004fe2000004180c */
[----:B---3--:R-:W-:-:S02]  /*20e70*/  MOV R12, R11 ;  /* 0x0000000b000c7202 */ /* 0x008fc40000000f00 */
[----:B------:R-:W-:Y:S01]  /*20e80*/  MOV R13, R10 ;  /* 0x0000000a000d7202 */ /* 0x000fe20000000f00 */
[----:B----4-:R-:W-:Y:S04]  /*20e90*/  STL.64 [R1+0x1a70], R6 ;  /* 0x001a700601007387 */ /* 0x010fe80000100a00 */
[----:B------:R-:W-:Y:S04]  /*20ea0*/  STL.64 [R1+0x1a68], R4 ;  /* 0x001a680401007387 */ /* 0x000fe80000100a00 */
[----:B------:R-:W2:Y:S04]  /*20eb0*/  LDL.LU R11, [R1+0x1ae4] ;  /* 0x001ae400010b7983 */ /* 0x000ea80000300800 */
[----:B------:R-:W3:Y:S04]  /*20ec0*/  LDL.LU R10, [R1+0x1ae0] ;  /* 0x001ae000010a7983 */ /* 0x000ee80000300800 */
[----:B------:R0:W-:Y:S04]  /*20ed0*/  STL.64 [R1+0x1ac0], R12 ;  /* 0x001ac00c01007387 */ /* 0x0001e80000100a00 */
[----:B0-----:R-:W4:Y:S04]  /*20ee0*/  LDL.LU R12, [R1+0xf0] ;  /* 0x0000f000010c7983 */ /* 0x001f280000300800 */
[----:B------:R-:W4:Y:S04]  /*20ef0*/  LDL.LU R13, [R1+0xf4] ;  /* 0x0000f400010d7983 */ /* 0x000f280000300800 */
[----:B------:R-:W4:Y:S04]  /*20f00*/  LDL.LU R14, [R1+0xf8] ;  /* 0x0000f800010e7983 */ /* 0x000f280000300800 */
[----:B------:R-:W4:Y:S04]  /*20f10*/  LDL.LU R15, [R1+0xfc] ;  /* 0x0000fc00010f7983 */ /* 0x000f280000300800 */
[----:B------:R0:W-:Y:S04]  /*20f20*/  STL.64 [R1+0x1a50], R16 ;  /* 0x001a501001007387 */ /* 0x0001e80000100a00 */
[----:B------:R1:W-:Y:S04]  /*20f30*/  STL.64 [R1+0x1a88], R18 ;  /* 0x001a881201007387 */ /* 0x0003e80000100a00 */
[----:B0-----:R-:W2:Y:S04]  /*20f40*/  LDL.LU R16, [R1+0xc0] ;  /* 0x0000c00001107983 */ /* 0x001ea80000300800 */
[----:B------:R-:W2:Y:S04]  /*20f50*/  LDL.LU R17, [R1+0xc4] ;  /* 0x0000c40001117983 */ /* 0x000ea80000300800 */
[----:B-1----:R-:W2:Y:S04]  /*20f60*/  LDL.LU R18, [R1+0xc8] ;  /* 0x0000c80001127983 */ /* 0x002ea80000300800 */
[----:B------:R-:W2:Y:S04]  /*20f70*/  LDL.LU R19, [R1+0xcc] ;  /* 0x0000cc0001137983 */ /* 0x000ea80000300800 */
[----:B--2---:R-:W-:Y:S04]  /*20f80*/  STL.64 [R1+0x1aa0], R18 ;  /* 0x001aa01201007387 */ /* 0x004fe80000100a00 */
[----:B------:R0:W-:Y:S04]  /*20f90*/  STL.64 [R1+0x1a98], R16 ;  /* 0x001a981001007387 */ /* 0x0001e80000100a00 */
        /* <DEDUP_REMOVED lines=10> */
[----:B------:R-:W-:Y:S04]  /*21040*/  STL.64 [R1+0x19c8], R26 ;  /* 0x0019c81a01007387 */ /* 0x000fe80000100a00 */
[----:B------:R0:W-:Y:S02]  /*21050*/  STL.64 [R1+0x19c0], R24 ;  /* 0x0019c01801007387 */ /* 0x0001e40000100a00 */
[----:B0-----:R-:W-:Y:S01]  /*21060*/  IMAD.MOV.U32 R24, RZ, RZ, R20 ;  /* 0x000000ffff187224 */ /* 0x001fe200078e0014 */
[----:B------:R-:W-:Y:S01]  /*21070*/  MOV R25, R21 ;  /* 0x0000001500197202 */ /* 0x000fe20000000f00 */
[----:B------:R-:W4:Y:S04]  /*21080*/  LDL.LU R20, [R1+0x1adc] ;  /* 0x001adc0001147983 */ /* 0x000f280000300800 */
[----:B------:R-:W4:Y:S01]  /*21090*/  LDL.LU R21, [R1+0x1ad8] ;  /* 0x001ad80001157983 */ /* 0x000f220000300800 */
[----:B------:R-:W-:Y:S01]  /*210a0*/  MOV R26, R22 ;  /* 0x00000016001a7202 */ /* 0x000fe20000000f00 */
[----:B------:R-:W-:-:S02]  /*210b0*/  IMAD.MOV.U32 R27, RZ, RZ, R23 ;  /* 0x000000ffff1b7224 */ /* 0x000fc400078e0017 */
[----:B------:R-:W4:Y:S04]  /*210c0*/  LDL.LU R22, [R1+0x1ad4] ;  /* 0x001ad40001167983 */ /* 0x000f280000300800 */
[----:B------:R-:W4:Y:S01]  /*210d0*/  LDL.LU R23, [R1+0x1ad0] ;  /* 0x001ad00001177983 */ /* 0x000f220000300800 */
[----:B---3--:R-:W-:Y:S02]  /*210e0*/  MOV R4, R10 ;  /* 0x0000000a00047202 */ /* 0x008fe40000000f00 */
[----:B------:R-:W-:Y:S01]  /*210f0*/  MOV R5, R11 ;  /* 0x0000000b00057202 */ /* 0x000fe20000000f00 */
[----:B------:R-:W3:Y:S04]  /*21100*/  LDL.LU R10, [R1+0x1acc] ;  /* 0x001acc00010a7983 */ /* 0x000ee80000300800 */
[----:B------:R-:W3:Y:S04]  /*21110*/  LDL.LU R11, [R1+0x1ac8] ;  /* 0x001ac800010b7983 */ /* 0x000ee80000300800 */
[----:B------:R-:W-:Y:S04]  /*21120*/  STL.64 [R1+0x19d8], R26 ;  /* 0x0019d81a01007387 */ /* 0x000fe80000100a00 */
[----:B------:R0:W-:Y:S01]  /*21130*/  STL.64 [R1+0x19d0], R24 ;  /* 0x0019d01801007387 */ /* 0x0001e20000100a00 */
[----:B-----5:R-:W-:-:S03]  /*21140*/  IMAD.MOV.U32 R6, RZ, RZ, R29 ;  /* 0x000000ffff067224 */ /* 0x020fc600078e001d */
[----:B0-----:R-:W5:Y:S04]  /*21150*/  LDL.LU.64 R24, [R1+0x230] ;  /* 0x0002300001187983 */ /* 0x001f680000300a00 */
[----:B------:R-:W2:Y:S01]  /*21160*/  LDL.64 R26, [R1+0x238] ;  /* 0x00023800011a7983 */ /* 0x000ea20000100a00 */
[----:B----4-:R-:W-:-:S15]  /*21170*/  HMMA.16816.F32.BF16 R12, R20, R8, R12 ;  /* 0x00000008140c723c */ /* 0x010fde000004180c */
[----:B------:R-:W-:-:S04]  /*21180*/  NOP ;  /* 0x0000000000007918 */ /* 0x000fc80000000000 */
[----:B------:R0:W-:Y:S01]  /*21190*/  STL [R1+0x80], R12 ;  /* 0x0000800c01007387 */ /* 0x0001e20000100800 */
[----:B------:R-:W-:-:S03]  /*211a0*/  MOV R29, R13 ;  /* 0x0000000d001d7202 */ /* 0x000fc60000000f00 */
[----:B------:R-:W-:Y:S04]  /*211b0*/  STL [R1+0x88], R14 ;  /* 0x0000880e01007387 */ /* 0x000fe80000100800 */
[----:B0-----:R-:W2:Y:S01]  /*211c0*/  LDL.LU.64 R12, [R1+0x1ac0] ;  /* 0x001ac000010c7983 */ /* 0x001ea20000300a00 */
[----:B------:R-:W-:Y:S01]  /*211d0*/  MOV R7, R28 ;  /* 0x0000001c00077202 */ /* 0x000fe20000000f00 */
[----:B------:R-:W-:Y:S02]  /*211e0*/  IMAD.MOV.U32 R28, RZ, RZ, R15 ;  /* 0x000000ffff1c7224 */ /* 0x000fe400078e000f */
[----:B---3--:R0:W-:Y:S04]  /*211f0*/  STL.64 [R1+0x1a48], R10 ;  /* 0x001a480a01007387 */ /* 0x0081e80000100a00 */
[----:B------:R-:W5:Y:S04]  /*21200*/  LDL.LU R8, [R1+0xb0] ;  /* 0x0000b00001087983 */ /* 0x000f680000300800 */
[----:B------:R-:W5:Y:S04]  /*21210*/  LDL.LU R9, [R1+0xb4] ;  /* 0x0000b40001097983 */ /* 0x000f680000300800 */
[----:B0-----:R-:W5:Y:S04]  /*21220*/  LDL.LU R10, [R1+0xb8] ;  /* 0x0000b800010a7983 */ /* 0x001f680000300800 */
[----:B------:R-:W5:Y:S01]  /*21230*/  LDL.LU R11, [R1+0xbc] ;  /* 0x0000bc00010b7983 */ /* 0x000f620000300800 */
[----:B--2---:R-:W-:Y:S03]  /*21240*/  HMMA.16816.F32.BF16 R12, R20, R12, R16 ;  /* 0x0000000c140c723c */ /* 0x004fe60000041810 */
[----:B------:R-:W2:Y:S04]  /*21250*/  LDL.LU.64 R18, [R1+0x1ab8] ;  /* 0x001ab80001127983 */ /* 0x000ea80000300a00 */
[----:B------:R-:W2:-:S12]  /*21260*/  LDL.LU.64 R16, [R1+0x1ab0] ;  /* 0x001ab00001107983 */ /* 0x000e980000300a00 */
[----:B------:R0:W-:Y:S04]  /*21270*/  STL.64 [R1+0x70], R12 ;  /* 0x0000700c01007387 */ /* 0x0001e80000100a00 */
[----:B------:R2:W-:Y:S04]  /*21280*/  STL.64 [R1+0x78], R14 ;  /* 0x0000780e01007387 */ /* 0x0005e80000100a00 */
[----:B0-----:R-:W2:Y:S02]  /*21290*/  LDL.LU.64 R12, [R1+0x1aa8] ;  /* 0x001aa800010c7983 */ /* 0x001ea40000300a00 */
[----:B--2---:R-:W-:Y:S02]  /*212a0*/  HMMA.16816.F32.BF16 R12, R20, R12, R16 ;  /* 0x0000000c140c723c */ /* 0x004fe40000041810 */
[----:B------:R-:W2:Y:S04]  /*212b0*/  LDL.LU.64 R18, [R1+0x1aa0] ;  /* 0x001aa00001127983 */ /* 0x000ea80000300a00 */
[----:B------:R-:W2:-:S13]  /*212c0*/  LDL.LU.64 R16, [R1+0x1a98] ;  /* 0x001a980001107983 */ /* 0x000e9a0000300a00 */
[----:B------:R0:W-:Y:S04]  /*212d0*/  STL.64 [R1+0x160], R12 ;  /* 0x0001600c01007387 */ /* 0x0001e80000100a00 */
[----:B------:R2:W-:Y:S04]  /*212e0*/  STL.64 [R1+0x168], R14 ;  /* 0x0001680e01007387 */ /* 0x0005e80000100a00 */
[----:B0-----:R-:W2:Y:S01]  /*212f0*/  LDL.LU.64 R12, [R1+0x1a90] ;  /* 0x001a9000010c7983 */ /* 0x001ea20000300a00 */
[C---:B-----5:R-:W-:Y:S08]  /*21300*/  HMMA.16816.F32.BF16 R8, R20.reuse, R24, R8 ;  /* 0x000000181408723c */ /* 0x060ff00000041808 */
[----:B--2---:R-:W-:Y:S01]  /*21310*/  HMMA.16816.F32.BF16 R12, R20, R12, R16 ;  /* 0x0000000c140c723c */ /* 0x004fe20000041810 */
[----:B------:R-:W2:-:S15]  /*21320*/  LDL.LU.64 R18, [R1+0x1a88] ;  /* 0x001a880001127983 */ /* 0x000e9e0000300a00 */
[----:B------:R-:W-:-:S03]  /*21330*/  NOP ;  /* 0x0000000000007918 */ /* 0x000fc60000000000 */
[----:B------:R-:W-:Y:S04]  /*21340*/  STL.64 [R1+0x1c0], R12 ;  /* 0x0001c00c01007387 */ /* 0x000fe80000100a00 */
[----:B------:R0:W-:Y:S04]  /*21350*/  STL.64 [R1+0x1c8], R14 ;  /* 0x0001c80e01007387 */ /* 0x0001e80000100a00 */
[----:B0-----:R-:W3:Y:S04]  /*21360*/  LDL.LU.64 R14, [R1+0x1a80] ;  /* 0x001a8000010e7983 */ /* 0x001ee80000300a00 */
[----:B------:R-:W4:Y:S04]  /*21370*/  LDL.LU.64 R12, [R1+0x1a78] ;  /* 0x001a7800010c7983 */ /* 0x000f280000300a00 */
[----:B------:R0:W-:Y:S04]  /*21380*/  STL.64 [R1+0x19e8], R26 ;  /* 0x0019e81a01007387 */ /* 0x0001e80000100a00 */
[----:B0-----:R-:W5:Y:S04]  /*21390*/  LDL R26, [R1+0x208] ;  /* 0x00020800011a7983 */ /* 0x001f680000100800 */
[----:B------:R-:W-:Y:S04]  /*213a0*/  STL.64 [R1+0x1b0], R8 ;  /* 0x0001b00801007387 */ /* 0x000fe80000100a00 */
[----:B------:R-:W-:Y:S04]  /*213b0*/  STL.64 [R1+0x1b8], R10 ;  /* 0x0001b80a01007387 */ /* 0x000fe80000100a00 */
[----:B------:R-:W5:Y:S04]  /*213c0*/  LDL R27, [R1+0x20c] ;  /* 0x00020c00011b7983 */ /* 0x000f680000100800 */
[----:B-----5:R0:W-:Y:S04]  /*213d0*/  STL.64 [R1+0x1a00], R26 ;  /* 0x001a001a01007387 */ /* 0x0201e80000100a00 */
[----:B0-----:R-:W5:Y:S04]  /*213e0*/  LDL R26, [R1+0x1e8] ;  /* 0x0001e800011a7983 */ /* 0x001f680000100800 */
[----:B------:R-:W5:Y:S04]  /*213f0*/  LDL R27, [R1+0x1ec] ;  /* 0x0001ec00011b7983 */ /* 0x000f680000100800 */
[----:B------:R-:W2:Y:S04]  /*21400*/  LDL.LU R8, [R1+0x60] ;  /* 0x0000600001087983 */ /* 0x000ea80000300800 */
[----:B------:R-:W2:Y:S04]  /*21410*/  LDL.LU R9, [R1+0x64] ;  /* 0x0000640001097983 */ /* 0x000ea80000300800 */
[----:B------:R-:W2:Y:S04]  /*21420*/  LDL.LU R10, [R1+0x68] ;  /* 0x00006800010a7983 */ /* 0x000ea80000300800 */
[----:B------:R-:W2:Y:S04]  /*21430*/  LDL.LU R11, [R1+0x6c] ;  /* 0x00006c00010b7983 */ /* 0x000ea80000300800 */
[----:B------:R-:W2:Y:S04]  /*21440*/  LDL.LU R16, [R1+0x90] ;  /* 0x0000900001107983 */ /* 0x000ea80000300800 */
[----:B------:R-:W2:Y:S01]  /*21450*/  LDL.LU R17, [R1+0x94] ;  /* 0x0000940001117983 */ /* 0x000ea20000300800 */
[----:B----4-:R-:W-:Y:S03]  /*21460*/  HMMA.16816.F32.BF16 R4, R20, R12, R4 ;  /* 0x0000000c1404723c */ /* 0x010fe60000041804 */
[----:B-----5:R0:W-:Y:S04]  /*21470*/  STL.64 [R1+0x1a18], R26 ;  /* 0x001a181a01007387 */ /* 0x0201e80000100a00 */
[----:B0-----:R-:W4:Y:S04]  /*21480*/  LDL.LU.64 R26, [R1+0x1d8] ;  /* 0x0001d800011a7983 */ /* 0x001f280000300a00 */
[----:B----4-:R0:W-:Y:S04]  /*21490*/  STL.64 [R1+0x1a30], R26 ;  /* 0x001a301a01007387 */ /* 0x0101e80000100a00 */
[----:B------:R-:W4:Y:S04]  /*214a0*/  LDL.LU R24, [R1+0x50] ;  /* 0x0000500001187983 */ /* 0x000f280000300800 */
[----:B------:R-:W4:Y:S04]  /*214b0*/  LDL.LU R25, [R1+0x54] ;  /* 0x0000540001197983 */ /* 0x000f280000300800 */
[----:B0-----:R-:W4:Y:S04]  /*214c0*/  LDL.LU R26, [R1+0x58] ;  /* 0x00005800011a7983 */ /* 0x001f280000300800 */
[----:B------:R-:W4:Y:S04]  /*214d0*/  LDL.LU R27, [R1+0x5c] ;  /* 0x00005c00011b7983 */ /* 0x000f280000300800 */
[----:B------:R-:W-:Y:S04]  /*214e0*/  STL.64 [R1+0x1a0], R4 ;  /* 0x0001a00401007387 */ /* 0x000fe80000100a00 */
[----:B------:R0:W-:Y:S04]  /*214f0*/  STL.64 [R1+0x1a8], R6 ;  /* 0x0001a80601007387 */ /* 0x0001e80000100a00 */
[----:B0-----:R-:W5:Y:S04]  /*21500*/  LDL.LU.64 R6, [R1+0x1a70] ;  /* 0x001a700001067983 */ /* 0x001f680000300a00 */
[----:B------:R-:W2:Y:S04]  /*21510*/  LDL.LU.64 R4, [R1+0x1a68] ;  /* 0x001a680001047983 */ /* 0x000ea80000300a00 */
[----:B---3--:R0:W-:Y:S04]  /*21520*/  STL.64 [R1+0x19e0], R14 ;  /* 0x0019e00e01007387 */ /* 0x0081e80000100a00 */
[----:B------:R-:W3:Y:S04]  /*21530*/  LDL.LU R12, [R1+0x10] ;  /* 0x00001000010c7983 */ /* 0x000ee80000300800 */
[----:B------:R-:W3:Y:S04]  /*21540*/  LDL.LU R13, [R1+0x14] ;  /* 0x00001400010d7983 */ /* 0x000ee80000300800 */
[----:B0-----:R-:W2:Y:S04]  /*21550*/  LDL.LU R14, [R1+0x18] ;  /* 0x00001800010e7983 */ /* 0x001ea80000300800 */
[----:B------:R-:W2:Y:S04]  /*21560*/  LDL.LU R15, [R1+0x1c] ;  /* 0x00001c00010f7983 */ /* 0x000ea80000300800 */
[----:B--2---:R-:W-:Y:S04]  /*21570*/  STL.64 [R1+0x19f8], R14 ;  /* 0x0019f80e01007387 */ /* 0x004fe80000100a00 */
[----:B---3--:R0:W-:Y:S04]  /*21580*/  STL.64 [R1+0x19f0], R12 ;  /* 0x0019f00c01007387 */ /* 0x0081e80000100a00 */
[----:B0-----:R-:W2:Y:S01]  /*21590*/  LDL.LU R12, [R1+0x20] ;  /* 0x00002000010c7983 */ /* 0x001ea20000300800 */
[----:B------:R-:W-:Y:S01]  /*215a0*/  MOV R14, R2 ;  /* 0x00000002000e7202 */ /* 0x000fe20000000f00 */
[----:B------:R-:W-:Y:S01]  /*215b0*/  IMAD.MOV.U32 R15, RZ, RZ, R3 ;  /* 0x000000ffff0f7224 */ /* 0x000fe200078e0003 */
[----:B------:R-:W-:-:S02]  /*215c0*/  MOV R13, R0 ;  /* 0x00000000000d7202 */ /* 0x000fc40000000f00 */
[----:B------:R-:W3:Y:S04]  /*215d0*/  LDL.LU R0, [R1+0x1a60] ;  /* 0x001a600001007983 */ /* 0x000ee80000300800 */
[----:B------:R-:W3:Y:S04]  /*215e0*/  LDL.LU R2, [R1+0x1a5c] ;  /* 0x001a5c0001027983 */ /* 0x000ee80000300800 */
[----:B------:R-:W3:Y:S04]  /*215f0*/  LDL.LU R3, [R1+0x1a58] ;  /* 0x001a580001037983 */ /* 0x000ee80000300800 */
[----:B------:R-:W-:Y:S01]  /*21600*/  STL.64 [R1+0x1a10], R14 ;  /* 0x001a100e01007387 */ /* 0x000fe20000100a00 */
[C---:B------:R-:W-:Y:S03]  /*21610*/  HMMA.16816.F32.BF16 R16, R20.reuse, R4, R16 ;  /* 0x000000041410723c */ /* 0x040fe60000041810 */
        /* <DEDUP_REMOVED lines=8> */
[----:B------:R0:W-:Y:S04]  /*216a0*/  STL.64 [R1+0x190], R16 ;  /* 0x0001901001007387 */ /* 0x0001e80000100a00 */
[----:B------:R1:W-:Y:S04]  /*216b0*/  STL.64 [R1+0x198], R18 ;  /* 0x0001981201007387 */ /* 0x0003e80000100a00 */
[----:B0-----:R-:W2:Y:S02]  /*216c0*/  LDL.LU.64 R16, [R1+0x1a50] ;  /* 0x001a500001107983 */ /* 0x001ea40000300a00 */
[----:B--2---:R-:W-:Y:S02]  /*216d0*/  HMMA.16816.F32.BF16 R20, R20, R16, R8 ;  /* 0x000000101414723c */ /* 0x004fe40000041808 */
[----:B------:R-:W4:Y:S04]  /*216e0*/  LDL.LU.64 R10, [R1+0x1a48] ;  /* 0x001a4800010a7983 */ /* 0x000f280000300a00 */
[----:B-1----:R-:W4:Y:S04]  /*216f0*/  LDL.LU.64 R18, [R1+0x1a40] ;  /* 0x001a400001127983 */ /* 0x002f280000300a00 */
[----:B------:R-:W4:Y:S09]  /*21700*/  LDL.LU.64 R16, [R1+0x1a38] ;  /* 0x001a380001107983 */ /* 0x000f320000300a00 */
[----:B------:R-:W-:Y:S04]  /*21710*/  STL.64 [R1+0x150], R20 ;  /* 0x0001501401007387 */ /* 0x000fe80000100a00 */
[----:B------:R0:W-:Y:S04]  /*21720*/  STL.64 [R1+0x158], R22 ;  /* 0x0001581601007387 */ /* 0x0001e80000100a00 */
[----:B0-----:R-:W2:Y:S01]  /*21730*/  LDL.64 R22, [R1+0x268] ;  /* 0x0002680001167983 */ /* 0x001ea20000100a00 */
[----:B----4-:R-:W-:-:S15]  /*21740*/  HMMA.16816.F32.BF16 R24, R16, R10, R24 ;  /* 0x0000000a1018723c */ /* 0x010fde0000041818 */
[----:B------:R-:W-:-:S04]  /*21750*/  NOP ;  /* 0x0000000000007918 */ /* 0x000fc80000000000 */
[----:B------:R-:W-:Y:S04]  /*21760*/  STL.64 [R1+0x140], R24 ;  /* 0x0001401801007387 */ /* 0x000fe80000100a00 */
[----:B------:R0:W-:Y:S04]  /*21770*/  STL.64 [R1+0x148], R26 ;  /* 0x0001481a01007387 */ /* 0x0001e80000100a00 */
[----:B0-----:R-:W4:Y:S01]  /*21780*/  LDL.LU.64 R26, [R1+0x1a30] ;  /* 0x001a3000011a7983 */ /* 0x001f220000300a00 */
[----:B---3--:R-:W-:Y:S02]  /*21790*/  MOV R13, R3 ;  /* 0x00000003000d7202 */ /* 0x008fe40000000f00 */
[----:B------:R-:W-:Y:S01]  /*217a0*/  MOV R14, R2 ;  /* 0x00000002000e7202 */ /* 0x000fe20000000f00 */
[----:B------:R-:W-:-:S07]  /*217b0*/  IMAD.MOV.U32 R15, RZ, RZ, R0 ;  /* 0x000000ffff0f7224 */ /* 0x000fce00078e0000 */
[----:B----4-:R-:W-:Y:S01]  /*217c0*/  HMMA.16816.F32.BF16 R12, R16, R26, R12 ;  /* 0x0000001a100c723c */ /* 0x010fe2000004180c */
[----:B------:R-:W-:Y:S02]  /*217d0*/  MOV R8, R26 ;  /* 0x0000001a00087202 */ /* 0x000fe40000000f00 */
[----:B------:R-:W-:-:S15]  /*217e0*/  MOV R3, R27 ;  /* 0x0000001b00037202 */ /* 0x000fde0000000f00 */
[----:B------:R-:W-:Y:S01]  /*217f0*/  NOP ;  /* 0x0000000000007918 */ /* 0x000fe20000000000 */
[----:B------:R-:W-:Y:S04]  /*21800*/  STL.64 [R1+0x130], R12 ;  /* 0x0001300c01007387 */ /* 0x000fe80000100a00 */
[----:B------:R0:W-:Y:S04]  /*21810*/  STL.64 [R1+0x138], R14 ;  /* 0x0001380e01007387 */ /* 0x0001e80000100a00 */
[----:B0-----:R-:W3:Y:S04]  /*21820*/  LDL.LU.64 R14, [R1+0x1a28] ;  /* 0x001a2800010e7983 */ /* 0x001ee80000300a00 */
[----:B------:R-:W3:Y:S04]  /*21830*/  LDL.LU.64 R12, [R1+0x1a20] ;  /* 0x001a2000010c7983 */ /* 0x000ee80000300a00 */
[----:B------:R-:W3:Y:S04]  /*21840*/  LDL.LU.64 R26, [R1+0x1a18] ;  /* 0x001a1800011a7983 */ /* 0x000ee80000300a00 */
[----:B------:R-:W-:Y:S04]  /*21850*/  STL [R1+0x1994], R3 ;  /* 0x0019940301007387 */ /* 0x000fe80000100800 */
[----:B------:R-:W-:Y:S01]  /*21860*/  STL [R1+0x1990], R8 ;  /* 0x0019900801007387 */ /* 0x000fe20000100800 */
[----:B---3--:R-:W-:Y:S03]  /*21870*/  HMMA.16816.F32.BF16 R24, R16, R26, R12 ;  /* 0x0000001a1018723c */ /* 0x008fe6000004180c */
[----:B------:R-:W3:Y:S04]  /*21880*/  LDL.LU.64 R14, [R1+0x1a10] ;  /* 0x001a1000010e7983 */ /* 0x000ee80000300a00 */
[----:B------:R-:W3:-:S12]  /*21890*/  LDL.LU.64 R12, [R1+0x1a08] ;  /* 0x001a0800010c7983 */ /* 0x000ed80000300a00 */
[----:B------:R-:W-:Y:S04]  /*218a0*/  STL.64 [R1+0x120], R24 ;  /* 0x0001201801007387 */ /* 0x000fe80000100a00 */
[----:B------:R0:W-:Y:S04]  /*218b0*/  STL.64 [R1+0x128], R26 ;  /* 0x0001281a01007387 */ /* 0x0001e80000100a00 */
[----:B0-----:R-:W3:Y:S02]  /*218c0*/  LDL.LU.64 R26, [R1+0x1a00] ;  /* 0x001a0000011a7983 */ /* 0x001ee40000300a00 */
[----:B---3--:R-:W-:Y:S02]  /*218d0*/  HMMA.16816.F32.BF16 R24, R16, R26, R12 ;  /* 0x0000001a1018723c */ /* 0x008fe4000004180c */
[----:B------:R-:W3:Y:S04]  /*218e0*/  LDL.LU.64 R14, [R1+0x19f8] ;  /* 0x0019f800010e7983 */ /* 0x000ee80000300a00 */
[----:B------:R-:W3:-:S13]  /*218f0*/  LDL.LU.64 R12, [R1+0x19f0] ;  /* 0x0019f000010c7983 */ /* 0x000eda0000300a00 */
[----:B------:R-:W-:Y:S04]  /*21900*/  STL.64 [R1+0x110], R24 ;  /* 0x0001101801007387 */ /* 0x000fe80000100a00 */
[----:B------:R0:W-:Y:S04]  /*21910*/  STL.64 [R1+0x118], R26 ;  /* 0x0001181a01007387 */ /* 0x0001e80000100a00 */
[----:B0-----:R-:W3:Y:S02]  /*21920*/  LDL.LU.64 R26, [R1+0x19e8] ;  /* 0x0019e800011a7983 */ /* 0x001ee40000300a00 */
[----:B---3--:R-:W-:Y:S01]  /*21930*/  HMMA.16816.F32.BF16 R12, R16, R26, R12 ;  /* 0x0000001a100c723c */ /* 0x008fe2000004180c */
[----:B------:R-:W-:-:S15]  /*21940*/  IMAD.MOV.U32 R9, RZ, RZ, R27 ;  /* 0x000000ffff097224 */ /* 0x000fde00078e001b */
[----:B------:R-:W-:-:S03]  /*21950*/  NOP ;  /* 0x0000000000007918 */ /* 0x000fc60000000000 */
[----:B------:R-:W-:Y:S04]  /*21960*/  STL.64 [R1+0x100], R12 ;  /* 0x0001000c01007387 */ /* 0x000fe80000100a00 */
[----:B------:R0:W-:Y:S04]  /*21970*/  STL.64 [R1+0x108], R14 ;  /* 0x0001080e01007387 */ /* 0x0001e80000100a00 */
[----:B0-----:R-:W3:Y:S04]  /*21980*/  LDL.LU.64 R14, [R1+0x19e0] ;  /* 0x0019e000010e7983 */ /* 0x001ee80000300a00 */
[----:B------:R-:W3:Y:S04]  /*21990*/  LDL.LU.64 R26, [R1+0x19d8] ;  /* 0x0019d800011a7983 */ /* 0x000ee80000300a00 */
[----:B------:R-:W3:Y:S02]  /*219a0*/  LDL.LU.64 R24, [R1+0x19d0] ;  /* 0x0019d00001187983 */ /* 0x000ee40000300a00 */
[----:B---3--:R-:W-:Y:S02]  /*219b0*/  HMMA.16816.F32.BF16 R12, R16, R14, R24 ;  /* 0x0000000e100c723c */ /* 0x008fe40000041818 */
[----:B------:R-:W2:Y:S04]  /*219c0*/  LDL.LU.64 R26, [R1+0x19c8] ;  /* 0x0019c800011a7983 */ /* 0x000ea80000300a00 */
[----:B------:R-:W2:-:S13]  /*219d0*/  LDL.LU.64 R24, [R1+0x19c0] ;  /* 0x0019c00001187983 */ /* 0x000e9a0000300a00 */
[----:B------:R-:W-:Y:S04]  /*219e0*/  STL.64 [R1+0x180], R12 ;  /* 0x0001800c01007387 */ /* 0x000fe80000100a00 */
[----:B------:R0:W-:Y:S04]  /*219f0*/  STL.64 [R1+0x188], R14 ;  /* 0x0001880e01007387 */ /* 0x0001e80000100a00 */
[----:B0-----:R-:W3:Y:S04]  /*21a00*/  LDL.LU.64 R14, [R1+0x19b8] ;  /* 0x0019b800010e7983 */ /* 0x001ee80000300a00 */
[----:B------:R-:W3:Y:S01]  /*21a10*/  LDL.LU.64 R12, [R1+0x19b0] ;  /* 0x0019b000010c7983 */ /* 0x000ee20000300a00 */
[----:B-----5:R-:W-:-:S02]  /*21a20*/  MOV R3, R6 ;  /* 0x0000000600037202 */ /* 0x020fc40000000f00 */
[----:B------:R-:W-:Y:S01]  /*21a30*/  MOV R8, R7 ;  /* 0x0000000700087202 */ /* 0x000fe20000000f00 */
[----:B---3--:R-:W-:Y:S01]  /*21a40*/  HMMA.16816.F32.BF16 R12, R16, R6, R12 ;  /* 0x00000006100c723c */ /* 0x008fe2000004180c */
[----:B------:R-:W3:Y:S04]  /*21a50*/  LDL.LU.64 R6, [R1+0x19a8] ;  /* 0x0019a80001067983 */ /* 0x000ee80000300a00 */
[----:B------:R-:W3:-:S14]  /*21a60*/  LDL.LU.64 R4, [R1+0x19a0] ;  /* 0x0019a00001047983 */ /* 0x000edc0000300a00 */
[----:B------:R0:W-:Y:S04]  /*21a70*/  STL.64 [R1+0x170], R12 ;  /* 0x0001700c01007387 */ /* 0x0001e80000100a00 */
[----:B0-----:R-:W3:Y:S01]  /*21a80*/  LDL.LU R12, [R1+0x80] ;  /* 0x00008000010c7983 */ /* 0x001ee20000300800 */
[----:B------:R-:W-:-:S03]  /*21a90*/  MOV R13, R29 ;  /* 0x0000001d000d7202 */ /* 0x000fc60000000f00 */
[----:B------:R-:W4:Y:S01]  /*21aa0*/  LDL.LU R29, [R1+0x199c] ;  /* 0x00199c00011d7983 */ /* 0x000f220000300800 */
[----:B------:R-:W-:Y:S01]  /*21ab0*/  IMAD.MOV.U32 R2, RZ, RZ, R14 ;  /* 0x000000ffff027224 */ /* 0x000fe200078e000e */
[----:B------:R-:W-:Y:S02]  /*21ac0*/  MOV R0, R15 ;  /* 0x0000000f00007202 */ /* 0x000fe40000000f00 */
[----:B------:R-:W3:Y:S01]  /*21ad0*/  LDL.LU R14, [R1+0x88] ;  /* 0x00008800010e7983 */ /* 0x000ee20000300800 */
[----:B------:R-:W-:-:S03]  /*21ae0*/  IMAD.MOV.U32 R15, RZ, RZ, R28 ;  /* 0x000000ffff0f7224 */ /* 0x000fc600078e001c */
[----:B------:R-:W5:Y:S01]  /*21af0*/  LDL.LU R28, [R1+0x1998] ;  /* 0x00199800011c7983 */ /* 0x000f620000300800 */
[----:B--2---:R-:W-:Y:S03]  /*21b00*/  HMMA.16816.F32.BF16 R16, R16, R22, R24 ;  /* 0x000000161010723c */ /* 0x004fe60000041818 */
[----:B------:R-:W-:Y:S04]  /*21b10*/  STL [R1+0x1934], R0 ;  /* 0x0019340001007387 */ /* 0x000fe80000100800 */
[----:B------:R-:W-:Y:S04]  /*21b20*/  STL [R1+0x1930], R2 ;  /* 0x0019300201007387 */ /* 0x000fe80000100800 */
[----:B------:R-:W2:Y:S01]  /*21b30*/  LDL.LU R27, [R1+0x2b8] ;  /* 0x0002b800011b7983 */ /* 0x000ea20000300800 */
[----:B------:R-:W-:-:S07]  /*21b40*/  MOV R26, R23 ;  /* 0x00000017001a7202 */ /* 0x000fce0000000f00 */
[----:B------:R-:W-:Y:S04]  /*21b50*/  STL.64 [R1+0xf0], R16 ;  /* 0x0000f01001007387 */ /* 0x000fe80000100a00 */
[----:B------:R-:W-:Y:S04]  /*21b60*/  STL.64 [R1+0xf8], R18 ;  /* 0x0000f81201007387 */ /* 0x000fe80000100a00 */
[----:B----4-:R-:W0:Y:S04]  /*21b70*/  LDSM.16.M88.4 R20, [R29+UR6+0x28080] ;  /* 0x028080061d14783b */ /* 0x010e280008000200 */
[----:B-----5:R-:W1:Y:S04]  /*21b80*/  LDSM.16.M88.4 R16, [R28+UR6+0x4080] ;  /* 0x004080061c10783b */ /* 0x020e680008000200 */
[----:B0-----:R-:W-:Y:S04]  /*21b90*/  STL.64 [R1+0x1940], R22 ;  /* 0x0019401601007387 */ /* 0x001fe80000100a00 */
[----:B------:R-:W-:Y:S04]  /*21ba0*/  STL.64 [R1+0x1938], R20 ;  /* 0x0019381401007387 */ /* 0x000fe80000100a00 */
[----:B------:R-:W0:Y:S01]  /*21bb0*/  LDSM.16.M88.4 R20, [R28+UR6+0x80] ;  /* 0x000080061c14783b */ /* 0x000e220008000200 */
[----:B-1----:R-:W-:Y:S01]  /*21bc0*/  IMAD.MOV.U32 R24, RZ, RZ, R17 ;  /* 0x000000ffff187224 */ /* 0x002fe200078e0011 */
[----:B------:R-:W-:-:S02]  /*21bd0*/  MOV R25, R16 ;  /* 0x0000001000197202 */ /* 0x000fc40000000f00 */
[----:B0-----:R-:W-:Y:S04]  /*21be0*/  STL.64 [R1+0x60], R20 ;  /* 0x0000601401007387 */ /* 0x001fe80000100a00 */
[----:B------:R0:W-:Y:S04]  /*21bf0*/  STL.64 [R1+0x68], R22 ;  /* 0x0000681601007387 */ /* 0x0001e80000100a00 */
[----:B------:R-:W-:Y:S04]  /*21c00*/  STL.64 [R1+0xd0], R16 ;  /* 0x0000d01001007387 */ /* 0x000fe80000100a00 */
[----:B------:R-:W-:Y:S04]  /*21c10*/  STL.64 [R1+0xd8], R18 ;  /* 0x0000d81201007387 */ /* 0x000fe80000100a00 */
[----:B------:R-:W1:Y:S04]  /*21c20*/  LDSM.16.M88.4 R16, [R28+UR6+0x8080] ;  /* 0x008080061c10783b */ /* 0x000e680008000200 */
[----:B--2---:R-:W-:Y:S04]  /*21c30*/  STL.64 [R1+0x1980], R26 ;  /* 0x0019801a01007387 */ /* 0x004fe80000100a00 */
[----:B------:R-:W-:Y:S01]  /*21c40*/  STL.64 [R1+0x1978], R24 ;  /* 0x0019781801007387 */ /* 0x000fe20000100a00 */
[----:B0-----:R-:W-:-:S02]  /*21c50*/  MOV R22, R3 ;  /* 0x0000000300167202 */ /* 0x001fc40000000f00 */
[----:B------:R-:W-:Y:S01]  /*21c60*/  MOV R23, R8 ;  /* 0x0000000800177202 */ /* 0x000fe20000000f00 */
[----:B------:R-:W2:Y:S04]  /*21c70*/  LDL.LU R3, [R1+0x1994] ;  /* 0x0019940001037983 */ /* 0x000ea80000300800 */
[----:B-1----:R-:W-:Y:S04]  /*21c80*/  STL.64 [R1+0x1f0], R16 ;  /* 0x0001f01001007387 */ /* 0x002fe80000100a00 */
[----:B------:R-:W-:Y:S04]  /*21c90*/  STL.64 [R1+0x1f8], R18 ;  /* 0x0001f81201007387 */ /* 0x000fe80000100a00 */
[----:B------:R-:W4:Y:S04]  /*21ca0*/  LDL.LU R8, [R1+0x1990] ;  /* 0x0019900001087983 */ /* 0x000f280000300800 */
[----:B------:R-:W-:Y:S04]  /*21cb0*/  STL.64 [R1+0x1948], R22 ;  /* 0x0019481601007387 */ /* 0x000fe80000100a00 */
[----:B------:R-:W0:Y:S04]  /*21cc0*/  LDSM.16.M88.4 R20, [R28+UR6+0xc080] ;  /* 0x00c080061c14783b */ /* 0x000e280008000200 */
[----:B------:R-:W1:Y:S04]  /*21cd0*/  LDSM.16.M88.4 R16, [R28+UR6+0x10080] ;  /* 0x010080061c10783b */ /* 0x000e680008000200 */
[----:B0-----:R-:W-:Y:S04]  /*21ce0*/  STL.64 [R1+0x220], R20 ;  /* 0x0002201401007387 */ /* 0x001fe80000100a00 */
[----:B------:R0:W-:Y:S04]  /*21cf0*/  STL.64 [R1+0x228], R22 ;  /* 0x0002281601007387 */ /* 0x0001e80000100a00 */
[----:B0-----:R-:W5:Y:S01]  /*21d00*/  LDL.LU R22, [R1+0x238] ;  /* 0x0002380001167983 */ /* 0x001f620000300800 */
[----:B---3--:R-:W-:Y:S03]  /*21d10*/  HMMA.16816.F32.BF16 R12, R4, R10, R12 ;  /* 0x0000000a040c723c */ /* 0x008fe6000004180c */
[----:B-1----:R-:W-:Y:S04]  /*21d20*/  STL.64 [R1+0x250], R16 ;  /* 0x0002501001007387 */ /* 0x002fe80000100a00 */
[----:B------:R-:W-:-:S12]  /*21d30*/  STL.64 [R1+0x258], R18 ;  /* 0x0002581201007387 */ /* 0x000fd80000100a00 */
[----:B------:R-:W-:Y:S04]  /*21d40*/  STL.64 [R1+0xe0], R12 ;  /* 0x0000e00c01007387 */ /* 0x000fe80000100a00 */
[----:B------:R-:W-:Y:S04]  /*21d50*/  STL.64 [R1+0xe8], R14 ;  /* 0x0000e80e01007387 */ /* 0x000fe80000100a00 */
[----:B------:R-:W0:Y:S01]  /*21d60*/  LDSM.16.M88.4 R12, [R28+UR6+0x14080] ;  /* 0x014080061c0c783b */ /* 0x000e220008000200 */
[----:B------:R-:W-:Y:S01]  /*21d70*/  IMAD.MOV.U32 R23, RZ, RZ, R9 ;  /* 0x000000ffff177224 */ /* 0x000fe200078e0009 */
[----:B0-----:R-:W-:-:S02]  /*21d80*/  MOV R0, R12 ;  /* 0x0000000c00007202 */ /* 0x001fc40000000f00 */
[----:B------:R-:W-:Y:S02]  /*21d90*/  MOV R2, R13 ;  /* 0x0000000d00027202 */ /* 0x000fe40000000f00 */
[----:B--2---:R-:W-:Y:S01]  /*21da0*/  MOV R19, R3 ;  /* 0x0000000300137202 */ /* 0x004fe20000000f00 */
[----:B-----5:R-:W-:Y:S04]  /*21db0*/  STL.64 [R1+0x1960], R22 ;  /* 0x0019601601007387 */ /* 0x020fe80000100a00 */
[----:B------:R-:W-:Y:S04]  /*21dc0*/  STL.64 [R1+0x210], R12 ;  /* 0x0002100c01007387 */ /* 0x000fe80000100a00 */
[----:B------:R-:W-:Y:S04]  /*21dd0*/  STL.64 [R1+0x218], R14 ;  /* 0x0002180e01007387 */ /* 0x000fe80000100a00 */
[----:B------:R-:W0:Y:S04]  /*21de0*/  LDSM.16.M88.4 R12, [R28+UR6+0x1c080] ;  /* 0x01c080061c0c783b */ /* 0x000e280008000200 */
[----:B0-----:R-:W-:Y:S04]  /*21df0*/  STL.64 [R1+0x280], R12 ;  /* 0x0002800c01007387 */ /* 0x001fe80000100a00 */
[----:B------:R0:W-:Y:S01]  /*21e00*/  STL.64 [R1+0x288], R14 ;  /* 0x0002880e01007387 */ /* 0x0001e20000100a00 */
[----:B------:R-:W-:-:S03]  /*21e10*/  MOV R3, R15 ;  /* 0x0000000f00037202 */ /* 0x000fc60000000f00 */
[----:B0-----:R-:W2:Y:S04]  /*21e20*/  LDL.LU R14, [R1+0x1e8] ;  /* 0x0001e800010e7983 */ /* 0x001ea80000300800 */
[----:B------:R-:W2:Y:S01]  /*21e30*/  LDL.LU R15, [R1+0x1ec] ;  /* 0x0001ec00010f7983 */ /* 0x000ea20000300800 */
[----:B----4-:R-:W-:-:S03]  /*21e40*/  IMAD.MOV.U32 R18, RZ, RZ, R8 ;  /* 0x000000ffff127224 */ /* 0x010fc600078e0008 */
[----:B------:R-:W0:Y:S04]  /*21e50*/  LDSM.16.M88.4 R8, [R28+UR6+0x18080] ;  /* 0x018080061c08783b */ /* 0x000e280008000200 */
[----:B--2---:R1:W-:Y:S04]  /*21e60*/  STL.64 [R1+0x1988], R14 ;  /* 0x0019880e01007387 */ /* 0x0043e80000100a00 */
[----:B------:R-:W2:Y:S04]  /*21e70*/  LDL.LU R12, [R1+0x70] ;  /* 0x00007000010c7983 */ /* 0x000ea80000300800 */
[----:B------:R-:W2:Y:S04]  /*21e80*/  LDL.LU R13, [R1+0x74] ;  /* 0x00007400010d7983 */ /* 0x000ea80000300800 */
[----:B-1----:R-:W2:Y:S04]  /*21e90*/  LDL.LU R14, [R1+0x78] ;  /* 0x00007800010e7983 */ /* 0x002ea80000300800 */
[----:B------:R-:W2:Y:S04]  /*21ea0*/  LDL.LU R15, [R1+0x7c] ;  /* 0x00007c00010f7983 */ /* 0x000ea80000300800 */
[----:B------:R-:W3:Y:S04]  /*21eb0*/  LDL.LU R24, [R1+0x160] ;  /* 0x0001600001187983 */ /* 0x000ee80000300800 */
[----:B------:R-:W3:Y:S04]  /*21ec0*/  LDL.LU R25, [R1+0x164] ;  /* 0x0001640001197983 */ /* 0x000ee80000300800 */
[----:B------:R-:W3:Y:S04]  /*21ed0*/  LDL.LU R26, [R1+0x168] ;  /* 0x00016800011a7983 */ /* 0x000ee80000300800 */
[----:B------:R-:W3:Y:S04]  /*21ee0*/  LDL.LU R27, [R1+0x16c] ;  /* 0x00016c00011b7983 */ /* 0x000ee80000300800 */
[----:B------:R-:W4:Y:S04]  /*21ef0*/  LDL.LU R22, [R1+0x208] ;  /* 0x0002080001167983 */ /* 0x000f280000300800 */
[----:B------:R-:W4:Y:S04]  /*21f00*/  LDL.LU R23, [R1+0x20c] ;  /* 0x00020c0001177983 */ /* 0x000f280000300800 */
[----:B------:R-:W-:Y:S04]  /*21f10*/  STL [R1+0x18a8], R3 ;  /* 0x0018a80301007387 */ /* 0x000fe80000100800 */
[----:B0-----:R-:W-:Y:S04]  /*21f20*/  STL.64 [R1+0x240], R8 ;  /* 0x0002400801007387 */ /* 0x001fe80000100a00 */
[----:B------:R-:W-:Y:S04]  /*21f30*/  STL.64 [R1+0x248], R10 ;  /* 0x0002480a01007387 */ /* 0x000fe80000100a00 */
[----:B------:R0:W-:Y:S04]  /*21f40*/  STL.64 [R1+0x18e0], R8 ;  /* 0x0018e00801007387 */ /* 0x0001e80000100a00 */
[----:B0-----:R-:W5:Y:S04]  /*21f50*/  LDL.LU R8, [R1+0x190] ;  /* 0x0001900001087983 */ /* 0x001f680000300800 */
[----:B------:R-:W5:Y:S04]  /*21f60*/  LDL.LU R9, [R1+0x194] ;  /* 0x0001940001097983 */ /* 0x000f680000300800 */
[----:B------:R-:W2:Y:S04]  /*21f70*/  LDL.LU R10, [R1+0x198] ;  /* 0x00019800010a7983 */ /* 0x000ea80000300800 */
[----:B------:R-:W2:Y:S04]  /*21f80*/  LDL.LU R11, [R1+0x19c] ;  /* 0x00019c00010b7983 */ /* 0x000ea80000300800 */
[----:B--2---:R-:W-:Y:S04]  /*21f90*/  STL.64 [R1+0x1958], R10 ;  /* 0x0019580a01007387 */ /* 0x004fe80000100a00 */
[----:B-----5:R0:W-:Y:S04]  /*21fa0*/  STL.64 [R1+0x1950], R8 ;  /* 0x0019500801007387 */ /* 0x0201e80000100a00 */
[----:B0-----:R-:W2:Y:S04]  /*21fb0*/  LDL.LU R8, [R1+0x1b0] ;  /* 0x0001b00001087983 */ /* 0x001ea80000300800 */
[----:B------:R-:W2:Y:S04]  /*21fc0*/  LDL.LU R9, [R1+0x1b4] ;  /* 0x0001b40001097983 */ /* 0x000ea80000300800 */
[----:B------:R-:W5:Y:S04]  /*21fd0*/  LDL.LU R10, [R1+0x1b8] ;  /* 0x0001b800010a7983 */ /* 0x000f680000300800 */
[----:B------:R-:W5:Y:S01]  /*21fe0*/  LDL.LU R11, [R1+0x1bc] ;  /* 0x0001bc00010b7983 */ /* 0x000f620000300800 */
[C---:B------:R-:W-:Y:S03]  /*21ff0*/  HMMA.16816.F32.BF16 R16, R4.reuse, R18, R12 ;  /* 0x000000120410723c */ /* 0x040fe6000004180c */
[----:B-----5:R-:W-:Y:S04]  /*22000*/  STL.64 [R1+0x1970], R10 ;  /* 0x0019700a01007387 */ /* 0x020fe80000100a00 */
[----:B--2---:R0:W-:Y:S04]  /*22010*/  STL.64 [R1+0x1968], R8 ;  /* 0x0019680801007387 */ /* 0x0041e80000100a00 */
[----:B0-----:R-:W4:Y:S04]  /*22020*/  LDL.LU R8, [R1+0x1c0] ;  /* 0x0001c00001087983 */ /* 0x001f280000300800 */
[----:B------:R-:W4:Y:S04]  /*22030*/  LDL.LU R9, [R1+0x1c4] ;  /* 0x0001c40001097983 */ /* 0x000f280000300800 */
[----:B------:R-:W4:Y:S04]  /*22040*/  LDL.LU R10, [R1+0x1c8] ;  /* 0x0001c800010a7983 */ /* 0x000f280000300800 */
[----:B------:R-:W4:Y:S04]  /*22050*/  LDL.LU R11, [R1+0x1cc] ;  /* 0x0001cc00010b7983 */ /* 0x000f280000300800 */
[----:B------:R-:W3:Y:S04]  /*22060*/  LDL.LU.64 R14, [R1+0x1988] ;  /* 0x00198800010e7983 */ /* 0x000ee80000300a00 */
[----:B------:R-:W-:Y:S04]  /*22070*/  STL.64 [R1+0xc0], R16 ;  /* 0x0000c01001007387 */ /* 0x000fe80000100a00 */
[----:B------:R-:W-:Y:S04]  /*22080*/  STL.64 [R1+0xc8], R18 ;  /* 0x0000c81201007387 */ /* 0x000fe80000100a00 */
[----:B------:R-:W0:Y:S04]  /*22090*/  LDSM.16.M88.4 R16, [R29+UR6+0x29080] ;  /* 0x029080061d10783b */ /* 0x000e280008000200 */
[----:B0-----:R-:W-:Y:S04]  /*220a0*/  STL [R1+0x18b8], R16 ;  /* 0x0018b81001007387 */ /* 0x001fe80000100800 */
[----:B------:R-:W-:Y:S04]  /*220b0*/  STL [R1+0x18b4], R17 ;  /* 0x0018b41101007387 */ /* 0x000fe80000100800 */
[----:B------:R0:W-:Y:S04]  /*220c0*/  STL [R1+0x18b0], R18 ;  /* 0x0018b01201007387 */ /* 0x0001e80000100800 */
[----:B------:R1:W-:Y:S04]  /*220d0*/  STL [R1+0x18ac], R19 ;  /* 0x0018ac1301007387 */ /* 0x0003e80000100800 */
[----:B0-----:R-:W2:Y:S04]  /*220e0*/  LDL.LU R18, [R1+0x278] ;  /* 0x0002780001127983 */ /* 0x001ea80000300800 */
[----:B-1----:R-:W2:Y:S01]  /*220f0*/  LDL.LU R19, [R1+0x27c] ;  /* 0x00027c0001137983 */ /* 0x002ea20000300800 */
[----:B---3--:R-:W-:Y:S03]  /*22100*/  HMMA.16816.F32.BF16 R12, R4, R14, R24 ;  /* 0x0000000e040c723c */ /* 0x008fe60000041818 */
[----:B------:R-:W3:Y:S04]  /*22110*/  LDL.LU.64 R26, [R1+0x1980] ;  /* 0x00198000011a7983 */ /* 0x000ee80000300a00 */
[----:B------:R-:W5:-:S12]  /*22120*/  LDL.LU.64 R24, [R1+0x1978] ;  /* 0x0019780001187983 */ /* 0x000f580000300a00 */
[----:B------:R-:W-:Y:S04]  /*22130*/  STL.64 [R1+0xb0], R12 ;  /* 0x0000b00c01007387 */ /* 0x000fe80000100a00 */
[----:B------:R-:W-:Y:S01]  /*22140*/  STL.64 [R1+0xb8], R14 ;  /* 0x0000b80e01007387 */ /* 0x000fe20000100a00 */
[C---:B----4-:R-:W-:Y:S03]  /*22150*/  HMMA.16816.F32.BF16 R20, R4.reuse, R22, R8 ;  /* 0x000000160414723c */ /* 0x050fe60000041808 */
[----:B---3--:R-:W0:Y:S04]  /*22160*/  LDSM.16.M88.4 R12, [R27+UR6+0x28080] ;  /* 0x028080061b0c783b */ /* 0x008e280008000200 */
[----:B------:R-:W-:Y:S04]  /*22170*/  STL [R1+0x18d8], R27 ;  /* 0x0018d81b01007387 */ /* 0x000fe80000100800 */
[----:B0-----:R-:W-:Y:S04]  /*22180*/  STL.64 [R1+0x1800], R14 ;  /* 0x0018000e01007387 */ /* 0x001fe80000100a00 */
[----:B------:R0:W-:Y:S04]  /*22190*/  STL.64 [R1+0x17f8], R12 ;  /* 0x0017f80c01007387 */ /* 0x0001e80000100a00 */
[----:B0-----:R-:W2:Y:S04]  /*221a0*/  LDL.LU R12, [R1+0x1a0] ;  /* 0x0001a000010c7983 */ /* 0x001ea80000300800 */
[----:B------:R-:W2:Y:S04]  /*221b0*/  LDL.LU R13, [R1+0x1a4] ;  /* 0x0001a400010d7983 */ /* 0x000ea80000300800 */
[----:B------:R-:W2:Y:S04]  /*221c0*/  LDL.LU R14, [R1+0x1a8] ;  /* 0x0001a800010e7983 */ /* 0x000ea80000300800 */
[----:B------:R-:W2:Y:S04]  /*221d0*/  LDL.LU R15, [R1+0x1ac] ;  /* 0x0001ac00010f7983 */ /* 0x000ea80000300800 */
[----:B------:R-:W3:Y:S04]  /*221e0*/  LDL.LU.64 R10, [R1+0x1970] ;  /* 0x00197000010a7983 */ /* 0x000ee80000300a00 */
[----:B------:R-:W3:Y:S04]  /*221f0*/  LDL.LU.64 R8, [R1+0x1968] ;  /* 0x0019680001087983 */ /* 0x000ee80000300a00 */
        /* <DEDUP_REMOVED lines=8> */
[----:B0-----:R-:W3:Y:S01]  /*22280*/  LDL.LU.64 R22, [R1+0x1948] ;  /* 0x0019480001167983 */ /* 0x001ee20000300a00 */
[----:B--2---:R-:W-:-:S15]  /*22290*/  HMMA.16816.F32.BF16 R12, R4, R18, R12 ;  /* 0x00000012040c723c */ /* 0x004fde000004180c */
[----:B------:R-:W-:-:S04]  /*222a0*/  NOP ;  /* 0x0000000000007918 */ /* 0x000fc80000000000 */
[----:B------:R-:W-:Y:S01]  /*222b0*/  MOV R3, R15 ;  /* 0x0000000f00037202 */ /* 0x000fe20000000f00 */
[----:B------:R-:W-:Y:S04]  /*222c0*/  STL [R1+0x84], R13 ;  /* 0x0000840d01007387 */ /* 0x000fe80000100800 */
[----:B------:R-:W-:Y:S04]  /*222d0*/  STL [R1+0x88], R14 ;  /* 0x0000880e01007387 */ /* 0x000fe80000100800 */
[----:B------:R-:W-:Y:S01]  /*222e0*/  STL [R1+0x18d0], R3 ;  /* 0x0018d00301007387 */ /* 0x000fe20000100800 */
[----:B---3--:R-:W-:-:S15]  /*222f0*/  HMMA.16816.F32.BF16 R8, R4, R22, R8 ;  /* 0x000000160408723c */ /* 0x008fde0000041808 */
[----:B------:R-:W-:-:S04]  /*22300*/  NOP ;  /* 0x0000000000007918 */ /* 0x000fc80000000000 */
[----:B------:R0:W-:Y:S01]  /*22310*/  STL [R1+0x70], R8 ;  /* 0x0000700801007387 */ /* 0x0001e20000100800 */
[----:B------:R-:W-:Y:S01]  /*22320*/  MOV R16, R9 ;  /* 0x0000000900107202 */ /* 0x000fe20000000f00 */
[----:B------:R-:W-:Y:S01]  /*22330*/  IMAD.MOV.U32 R17, RZ, RZ, R10 ;  /* 0x000000ffff117224 */ /* 0x000fe200078e000a */
[----:B------:R-:W-:Y:S01]  /*22340*/  MOV R18, R11 ;  /* 0x0000000b00127202 */ /* 0x000fe20000000f00 */
[----:B0-----:R-:W2:Y:S04]  /*22350*/  LDL.LU R8, [R1+0x100] ;  /* 0x0001000001087983 */ /* 0x001ea80000300800 */
[----:B------:R-:W2:Y:S04]  /*22360*/  LDL.LU R9, [R1+0x104] ;  /* 0x0001040001097983 */ /* 0x000ea80000300800 */
[----:B------:R-:W3:Y:S04]  /*22370*/  LDL.LU R10, [R1+0x108] ;  /* 0x00010800010a7983 */ /* 0x000ee80000300800 */
[----:B------:R-:W3:Y:S04]  /*22380*/  LDL.LU R11, [R1+0x10c] ;  /* 0x00010c00010b7983 */ /* 0x000ee80000300800 */
[----:B------:R-:W4:Y:S04]  /*22390*/  LDL.LU R14, [R1+0x268] ;  /* 0x00026800010e7983 */ /* 0x000f280000300800 */
[----:B------:R-:W4:Y:S04]  /*223a0*/  LDL.LU R20, [R1+0x150] ;  /* 0x0001500001147983 */ /* 0x000f280000300800 */
[----:B------:R-:W4:Y:S04]  /*223b0*/  LDL.LU R21, [R1+0x154] ;  /* 0x0001540001157983 */ /* 0x000f280000300800 */
[----:B------:R-:W4:Y:S04]  /*223c0*/  LDL.LU R22, [R1+0x158] ;  /* 0x0001580001167983 */ /* 0x000f280000300800 */
[----:B------:R-:W4:Y:S04]  /*223d0*/  LDL.LU R23, [R1+0x15c] ;  /* 0x00015c0001177983 */ /* 0x000f280000300800 */
[----:B---3--:R-:W-:Y:S04]  /*223e0*/  STL.64 [R1+0x18f0], R10 ;  /* 0x0018f00a01007387 */ /* 0x008fe80000100a00 */
[----:B--2---:R0:W-:Y:S04]  /*223f0*/  STL.64 [R1+0x18e8], R8 ;  /* 0x0018e80801007387 */ /* 0x0041e80000100a00 */
[----:B0-----:R-:W2:Y:S04]  /*22400*/  LDL.LU R8, [R1+0x110] ;  /* 0x0001100001087983 */ /* 0x001ea80000300800 */
[----:B------:R-:W2:Y:S04]  /*22410*/  LDL.LU R9, [R1+0x114] ;  /* 0x0001140001097983 */ /* 0x000ea80000300800 */
[----:B------:R-:W3:Y:S04]  /*22420*/  LDL.LU R10, [R1+0x118] ;  /* 0x00011800010a7983 */ /* 0x000ee80000300800 */
[----:B------:R-:W3:Y:S04]  /*22430*/  LDL.LU R11, [R1+0x11c] ;  /* 0x00011c00010b7983 */ /* 0x000ee80000300800 */
[----:B---3--:R-:W-:Y:S04]  /*22440*/  STL.64 [R1+0x1908], R10 ;  /* 0x0019080a01007387 */ /* 0x008fe80000100a00 */
[----:B--2---:R0:W-:Y:S04]  /*22450*/  STL.64 [R1+0x1900], R8 ;  /* 0x0019000801007387 */ /* 0x0041e80000100a00 */
[----:B0-----:R-:W2:Y:S04]  /*22460*/  LDL.LU R8, [R1+0x120] ;  /* 0x0001200001087983 */ /* 0x001ea80000300800 */
[----:B------:R-:W2:Y:S04]  /*22470*/  LDL.LU R9, [R1+0x124] ;  /* 0x0001240001097983 */ /* 0x000ea80000300800 */
[----:B------:R-:W3:Y:S04]  /*22480*/  LDL.LU R10, [R1+0x128] ;  /* 0x00012800010a7983 */ /* 0x000ee80000300800 */
[----:B------:R-:W3:Y:S04]  /*22490*/  LDL.LU R11, [R1+0x12c] ;  /* 0x00012c00010b7983 */ /* 0x000ee80000300800 */
[----:B---3--:R-:W-:Y:S04]  /*224a0*/  STL.64 [R1+0x1918], R10 ;  /* 0x0019180a01007387 */ /* 0x008fe80000100a00 */
[----:B--2---:R5:W-:Y:S02]  /*224b0*/  STL.64 [R1+0x1910], R8 ;  /* 0x0019100801007387 */ /* 0x004be40000100a00 */
[----:B-----5:R-:W-:Y:S01]  /*224c0*/  IMAD.MOV.U32 R8, RZ, RZ, R25 ;  /* 0x000000ffff087224 */ /* 0x020fe200078e0019 */
[----:B------:R-:W-:-:S05]  /*224d0*/  MOV R9, R24 ;  /* 0x0000001800097202 */ /* 0x000fca0000000f00 */
[----:B------:R0:W-:Y:S04]  /*224e0*/  STL.64 [R1+0x1928], R8 ;  /* 0x0019280801007387 */ /* 0x0001e80000100a00 */
[----:B0-----:R-:W2:Y:S04]  /*224f0*/  LDL.LU R8, [R1+0x140] ;  /* 0x0001400001087983 */ /* 0x001ea80000300800 */
[----:B------:R-:W2:Y:S04]  /*22500*/  LDL.LU R9, [R1+0x144] ;  /* 0x0001440001097983 */ /* 0x000ea80000300800 */
[----:B------:R-:W2:Y:S04]  /*22510*/  LDL.LU R10, [R1+0x148] ;  /* 0x00014800010a7983 */ /* 0x000ea80000300800 */
[----:B------:R-:W2:Y:S04]  /*22520*/  LDL.LU R11, [R1+0x14c] ;  /* 0x00014c00010b7983 */ /* 0x000ea80000300800 */
[----:B------:R-:W3:Y:S04]  /*22530*/  LDL.LU.64 R24, [R1+0x250] ;  /* 0x0002500001187983 */ /* 0x000ee80000300a00 */
[----:B---3--:R0:W-:Y:S04]  /*22540*/  STL.64 [R1+0x18f8], R24 ;  /* 0x0018f81801007387 */ /* 0x0081e80000100a00 */
[----:B0-----:R-:W3:Y:S01]  /*22550*/  LDL.LU.64 R24, [R1+0x220] ;  /* 0x0002200001187983 */ /* 0x001ee20000300a00 */
[----:B------:R-:W-:Y:S01]  /*22560*/  IMAD.MOV.U32 R19, RZ, RZ, R12 ;  /* 0x000000ffff137224 */ /* 0x000fe200078e000c */
[----:B------:R-:W-:-:S07]  /*22570*/  MOV R15, R26 ;  /* 0x0000001a000f7202 */ /* 0x000fce0000000f00 */
[----:B----4-:R-:W-:Y:S01]  /*22580*/  HMMA.16816.F32.BF16 R12, R4, R14, R20 ;  /* 0x0000000e040c723c */ /* 0x010fe20000041814 */
[----:B---3--:R0:W-:Y:S04]  /*22590*/  STL.64 [R1+0x1920], R24 ;  /* 0x0019201801007387 */ /* 0x0081e80000100a00 */
[----:B0-----:R-:W3:Y:S04]  /*225a0*/  LDL.LU R24, [R1+0x130] ;  /* 0x0001300001187983 */ /* 0x001ee80000300800 */
[----:B------:R-:W3:Y:S04]  /*225b0*/  LDL.LU R25, [R1+0x134] ;  /* 0x0001340001197983 */ /* 0x000ee80000300800 */
[----:B------:R-:W3:Y:S04]  /*225c0*/  LDL.LU R26, [R1+0x138] ;  /* 0x00013800011a7983 */ /* 0x000ee80000300800 */
[----:B------:R-:W3:Y:S04]  /*225d0*/  LDL.LU R27, [R1+0x13c] ;  /* 0x00013c00011b7983 */ /* 0x000ee80000300800 */
[----:B------:R-:W-:Y:S04]  /*225e0*/  STL.64 [R1+0x18c8], R18 ;  /* 0x0018c81201007387 */ /* 0x000fe80000100a00 */
[----:B------:R0:W-:Y:S04]  /*225f0*/  STL.64 [R1+0x18c0], R16 ;  /* 0x0018c01001007387 */ /* 0x0001e80000100a00 */
[----:B0-----:R-:W2:Y:S04]  /*22600*/  LDL.64 R16, [R1+0x60] ;  /* 0x0000600001107983 */ /* 0x001ea80000100a00 */
[----:B------:R-:W2:Y:S04]  /*22610*/  LDL.LU.64 R22, [R1+0x1940] ;  /* 0x0019400001167983 */ /* 0x000ea80000300a00 */
[----:B------:R-:W2:Y:S01]  /*22620*/  LDL.LU.64 R20, [R1+0x1938] ;  /* 0x0019380001147983 */ /* 0x000ea20000300a00 */
[----:B------:R-:W-:Y:S01]  /*22630*/  MOV R4, R0 ;  /* 0x0000000000047202 */ /* 0x000fe20000000f00 */
[----:B------:R-:W-:-:S02]  /*22640*/  IMAD.MOV.U32 R5, RZ, RZ, R2 ;  /* 0x000000ffff057224 */ /* 0x000fc400078e0002 */
[----:B------:R-:W4:Y:S04]  /*22650*/  LDL.LU R0, [R1+0x1934] ;  /* 0x0019340001007983 */ /* 0x000f280000300800 */
[----:B------:R-:W5:Y:S04]  /*22660*/  LDL.LU R2, [R1+0x1930] ;  /* 0x0019300001027983 */ /* 0x000f680000300800 */
[----:B------:R-:W-:Y:S04]  /*22670*/  STL [R1+0x1814], R12 ;  /* 0x0018140c01007387 */ /* 0x000fe80000100800 */
[----:B------:R0:W-:Y:S04]  /*22680*/  STL [R1+0x1810], R13 ;  /* 0x0018100d01007387 */ /* 0x0001e80000100800 */
[----:B------:R-:W-:Y:S04]  /*22690*/  STL [R1+0x180c], R14 ;  /* 0x00180c0e01007387 */ /* 0x000fe80000100800 */
[----:B------:R-:W-:Y:S04]  /*226a0*/  STL [R1+0x1808], R15 ;  /* 0x0018080f01007387 */ /* 0x000fe80000100800 */
[----:B0-----:R-:W3:Y:S01]  /*226b0*/  LDL.64 R12, [R1+0x1f0] ;  /* 0x0001f000010c7983 */ /* 0x001ee20000100a00 */
[----:B--2---:R-:W-:-:S15]  /*226c0*/  HMMA.16816.F32.BF16 R8, R20, R16, R8 ;  /* 0x000000101408723c */ /* 0x004fde0000041808 */
[----:B------:R-:W-:-:S04]  /*226d0*/  NOP ;  /* 0x0000000000007918 */ /* 0x000fc80000000000 */
[----:B------:R0:W-:Y:S04]  /*226e0*/  STL.64 [R1+0x40], R8 ;  /* 0x0000400801007387 */ /* 0x0001e80000100a00 */
[----:B------:R3:W-:Y:S04]  /*226f0*/  STL.64 [R1+0x48], R10 ;  /* 0x0000480a01007387 */ /* 0x0007e80000100a00 */
[----:B0-----:R-:W3:Y:S01]  /*22700*/  LDL.LU.64 R8, [R1+0x1928] ;  /* 0x0019280001087983 */ /* 0x001ee20000300a00 */
[----:B------:R-:W-:-:S03]  /*22710*/  MOV R3, R17 ;  /* 0x0000001100037202 */ /* 0x000fc60000000f00 */
[----:B------:R-:W2:Y:S04]  /*22720*/  LDL.LU R16, [R1+0x170] ;  /* 0x0001700001107983 */ /* 0x000ea80000300800 */
[----:B------:R-:W2:Y:S04]  /*22730*/  LDL.LU R17, [R1+0x174] ;  /* 0x0001740001117983 */ /* 0x000ea80000300800 */
[----:B------:R-:W-:Y:S01]  /*22740*/  STL [R1+0x18d4], R3 ;  /* 0x0018d40301007387 */ /* 0x000fe20000100800 */
[----:B---3--:R-:W-:Y:S03]  /*22750*/  HMMA.16816.F32.BF16 R8, R20, R8, R24 ;  /* 0x000000081408723c */ /* 0x008fe60000041818 */
[----:B------:R-:W3:-:S15]  /*22760*/  LDL.LU.64 R24, [R1+0x1920] ;  /* 0x0019200001187983 */ /* 0x000ede0000300a00 */
[----:B------:R-:W-:Y:S01]  /*22770*/  NOP ;  /* 0x0000000000007918 */ /* 0x000fe20000000000 */
[----:B------:R-:W-:Y:S04]  /*22780*/  STL.64 [R1+0x30], R8 ;  /* 0x0000300801007387 */ /* 0x000fe80000100a00 */
[----:B------:R0:W-:Y:S04]  /*22790*/  STL.64 [R1+0x38], R10 ;  /* 0x0000380a01007387 */ /* 0x0001e80000100a00 */
[----:B0-----:R-:W2:Y:S04]  /*227a0*/  LDL.LU.64 R10, [R1+0x1918] ;  /* 0x00191800010a7983 */ /* 0x001ea80000300a00 */
[----:B------:R-:W2:Y:S01]  /*227b0*/  LDL.LU.64 R8, [R1+0x1910] ;  /* 0x0019100001087983 */ /* 0x000ea20000300a00 */
[----:B------:R-:W-:Y:S01]  /*227c0*/  MOV R3, R13 ;  /* 0x0000000d00037202 */ /* 0x000fe20000000f00 */
[----:B--2---:R-:W-:-:S15]  /*227d0*/  HMMA.16816.F32.BF16 R8, R20, R12, R8 ;  /* 0x0000000c1408723c */ /* 0x004fde0000041808 */
[----:B------:R-:W-:-:S04]  /*227e0*/  NOP ;  /* 0x0000000000007918 */ /* 0x000fc80000000000 */
[----:B------:R-:W-:Y:S02]  /*227f0*/  MOV R14, R10 ;  /* 0x0000000a000e7202 */ /* 0x000fe40000000f00 */
[----:B------:R-:W-:Y:S02]  /*22800*/  MOV R15, R11 ;  /* 0x0000000b000f7202 */ /* 0x000fe40000000f00 */
[----:B------:R-:W-:Y:S01]  /*22810*/  MOV R12, R8 ;  /* 0x00000008000c7202 */ /* 0x000fe20000000f00 */
[----:B------:R-:W-:Y:S01]  /*22820*/  IMAD.MOV.U32 R13, RZ, RZ, R9 ;  /* 0x000000ffff0d7224 */ /* 0x000fe200078e0009 */
[----:B------:R-:W2:Y:S04]  /*22830*/  LDL.LU.64 R10, [R1+0x1908] ;  /* 0x00190800010a7983 */ /* 0x000ea80000300a00 */
[----:B------:R-:W2:Y:S04]  /*22840*/  LDL.LU.64 R8, [R1+0x1900] ;  /* 0x0019000001087983 */ /* 0x000ea80000300a00 */
[----:B------:R-:W-:Y:S01]  /*22850*/  STL.64 [R1+0x1820], R14 ;  /* 0x0018200e01007387 */ /* 0x000fe20000100a00 */
[----:B-----5:R-:W-:-:S03]  /*22860*/  MOV R18, R2 ;  /* 0x0000000200127202 */ /* 0x020fc60000000f00 */
[----:B------:R3:W-:Y:S01]  /*22870*/  STL.64 [R1+0x1818], R12 ;  /* 0x0018180c01007387 */ /* 0x0007e20000100a00 */
[----:B----4-:R-:W-:Y:S02]  /*22880*/  IMAD.MOV.U32 R19, RZ, RZ, R0 ;  /* 0x000000ffff137224 */ /* 0x010fe400078e0000 */
[----:B---3--:R-:W-:Y:S01]  /*22890*/  IMAD.MOV.U32 R13, RZ, RZ, R24 ;  /* 0x000000ffff0d7224 */ /* 0x008fe200078e0018 */
[----:B------:R-:W-:Y:S01]  /*228a0*/  MOV R12, R25 ;  /* 0x00000019000c7202 */ /* 0x000fe20000000f00 */
[----:B--2---:R-:W-:Y:S01]  /*228b0*/  HMMA.16816.F32.BF16 R8, R20, R24, R8 ;  /* 0x000000181408723c */ /* 0x004fe20000041808 */
[----:B------:R-:W2:-:S15]  /*228c0*/  LDL.LU.64 R24, [R1+0x18f8] ;  /* 0x0018f80001187983 */ /* 0x000e9e0000300a00 */
[----:B------:R-:W-:-:S03]  /*228d0*/  NOP ;  /* 0x0000000000007918 */ /* 0x000fc60000000000 */
[----:B------:R-:W-:Y:S02]  /*228e0*/  MOV R2, R10 ;  /* 0x0000000a00027202 */ /* 0x000fe40000000f00 */
[----:B------:R-:W-:Y:S02]  /*228f0*/  MOV R0, R11 ;  /* 0x0000000b00007202 */ /* 0x000fe40000000f00 */
[----:B------:R-:W-:Y:S01]  /*22900*/  MOV R29, R8 ;  /* 0x00000008001d7202 */ /* 0x000fe20000000f00 */
[----:B------:R-:W-:Y:S01]  /*22910*/  IMAD.MOV.U32 R28, RZ, RZ, R9 ;  /* 0x000000ffff1c7224 */ /* 0x000fe200078e0009 */
[----:B------:R-:W2:Y:S04]  /*22920*/  LDL.LU.64 R10, [R1+0x18f0] ;  /* 0x0018f000010a7983 */ /* 0x000ea80000300a00 */
[----:B------:R-:W2:Y:S02]  /*22930*/  LDL.LU.64 R8, [R1+0x18e8] ;  /* 0x0018e80001087983 */ /* 0x000ea40000300a00 */
[----:B--2---:R-:W-:-:S15]  /*22940*/  HMMA.16816.F32.BF16 R8, R20, R24, R8 ;  /* 0x000000181408723c */ /* 0x004fde0000041808 */
[----:B------:R-:W-:-:S04]  /*22950*/  NOP ;  /* 0x0000000000007918 */ /* 0x000fc80000000000 */
[----:B------:R0:W-:Y:S04]  /*22960*/  STL.64 [R1], R8 ;  /* 0x0000000801007387 */ /* 0x0001e80000100a00 */
[----:B------:R1:W-:Y:S04]  /*22970*/  STL.64 [R1+0x8], R10 ;  /* 0x0000080a01007387 */ /* 0x0003e80000100a00 */
[----:B0-----:R-:W2:Y:S04]  /*22980*/  LDL.LU.64 R8, [R1+0x18e0] ;  /* 0x0018e00001087983 */ /* 0x001ea80000300a00 */
[----:B------:R-:W3:Y:S01]  /*22990*/  LDL.LU R27, [R1+0x18d8] ;  /* 0x0018d800011b7983 */ /* 0x000ee20000300800 */
[----:B-1----:R-:W-:Y:S01]  /*229a0*/  IMAD.MOV.U32 R11, RZ, RZ, R24 ;  /* 0x000000ffff0b7224 */ /* 0x002fe200078e0018 */
[----:B------:R-:W-:-:S02]  /*229b0*/  MOV R10, R25 ;  /* 0x00000019000a7202 */ /* 0x000fc40000000f00 */
[----:B---3--:R-:W0:Y:S04]  /*229c0*/  LDSM.16.M88.4 R24, [R27+UR6+0x29080] ;  /* 0x029080061b18783b */ /* 0x008e280008000200 */
[----:B0-----:R-:W-:Y:S04]  /*229d0*/  STL.64 [R1+0x1750], R26 ;  /* 0x0017501a01007387 */ /* 0x001fe80000100a00 */
[----:B------:R0:W-:Y:S04]  /*229e0*/  STL.64 [R1+0x1748], R24 ;  /* 0x0017481801007387 */ /* 0x0001e80000100a00 */
[----:B0-----:R-:W3:Y:S04]  /*229f0*/  LDL.LU R24, [R1+0x180] ;  /* 0x0001800001187983 */ /* 0x001ee80000300800 */
[----:B------:R-:W3:Y:S04]  /*22a00*/  LDL.LU R25, [R1+0x184] ;  /* 0x0001840001197983 */ /* 0x000ee80000300800 */
[----:B------:R-:W3:Y:S04]  /*22a10*/  LDL.LU R26, [R1+0x188] ;  /* 0x00018800011a7983 */ /* 0x000ee80000300800 */
[----:B------:R-:W3:Y:S02]  /*22a20*/  LDL.LU R27, [R1+0x18c] ;  /* 0x00018c00011b7983 */ /* 0x000ee40000300800 */
[----:B---3--:R-:W-:-:S15]  /*22a30*/  HMMA.16816.F32.BF16 R4, R20, R4, R24 ;  /* 0x000000041404723c */ /* 0x008fde0000041818 */
[----:B------:R-:W-:-:S04]  /*22a40*/  NOP ;  /* 0x0000000000007918 */ /* 0x000fc80000000000 */
[----:B------:R0:W-:Y:S04]  /*22a50*/  STL.64 [R1+0x1798], R6 ;  /* 0x0017980601007387 */ /* 0x0001e80000100a00 */
[----:B------:R1:W-:Y:S04]  /*22a60*/  STL.64 [R1+0x1790], R4 ;  /* 0x0017900401007387 */ /* 0x0003e80000100a00 */
[----:B0-----:R-:W3:Y:S04]  /*22a70*/  LDL R6, [R1+0x258] ;  /* 0x0002580001067983 */ /* 0x001ee80000100800 */
[----:B------:R-:W3:Y:S01]  /*22a80*/  LDL R7, [R1+0x25c] ;  /* 0x00025c0001077983 */ /* 0x000ee20000100800 */
[----:B-1----:R-:W-:Y:S01]  /*22a90*/  MOV R4, R11 ;  /* 0x0000000b00047202 */ /* 0x002fe20000000f00 */
[----:B------:R-:W-:-:S02]  /*22aa0*/  IMAD.MOV.U32 R5, RZ, RZ, R10 ;  /* 0x000000ffff057224 */ /* 0x000fc400078e000a */
[----:B--2---:R-:W-:Y:S01]  /*22ab0*/  HMMA.16816.F32.BF16 R8, R20, R8, R16 ;  /* 0x000000081408723c */ /* 0x004fe20000041810 */
[----:B---3--:R-:W-:Y:S04]  /*22ac0*/  STL.64 [R1+0x1850], R6 ;  /* 0x0018500601007387 */ /* 0x008fe80000100a00 */
[----:B------:R0:W-:Y:S02]  /*22ad0*/  STL.64 [R1+0x1848], R4 ;  /* 0x0018480401007387 */ /* 0x0001e40000100a00 */
[----:B0-----:R-:W-:Y:S02]  /*22ae0*/  MOV R4, R13 ;  /* 0x0000000d00047202 */ /* 0x001fe40000000f00 */
[----:B------:R-:W-:-:S05]  /*22af0*/  MOV R5, R12 ;  /* 0x0000000c00057202 */ /* 0x000fca0000000f00 */
[----:B------:R-:W-:Y:S05]  /*22b00*/  STL.64 [R1+0x1868], R4 ;  /* 0x0018680401007387 */ /* 0x000fea0000100a00 */
[----:B------:R-:W-:Y:S04]  /*22b10*/  STL.64 [R1+0x1788], R10 ;  /* 0x0017880a01007387 */ /* 0x000fe80000100a00 */
[----:B------:R0:W-:Y:S04]  /*22b20*/  STL.64 [R1+0x1780], R8 ;  /* 0x0017800801007387 */ /* 0x0001e80000100a00 */
[----:B0-----:R-:W2:Y:S04]  /*22b30*/  LDL.LU.64 R8, [R1+0x210] ;  /* 0x0002100001087983 */ /* 0x001ea80000300a00 */
[----:B------:R-:W3:Y:S04]  /*22b40*/  LDL.64 R10, [R1+0x218] ;  /* 0x00021800010a7983 */ /* 0x000ee80000100a00 */
[----:B---3--:R-:W-:Y:S04]  /*22b50*/  STL.64 [R1+0x1840], R10 ;  /* 0x0018400a01007387 */ /* 0x008fe80000100a00 */
[----:B--2---:R0:W-:Y:S04]  /*22b60*/  STL.64 [R1+0x1838], R8 ;  /* 0x0018380801007387 */ /* 0x0041e80000100a00 */
        /* <DEDUP_REMOVED lines=8> */
[----:B------:R-:W4:Y:S04]  /*22bf0*/  LDL.LU.64 R12, [R1+0x280] ;  /* 0x00028000010c7983 */ /* 0x000f280000300a00 */
[----:B------:R-:W5:Y:S01]  /*22c00*/  LDL.LU R4, [R1+0x1f0] ;  /* 0x0001f00001047983 */ /* 0x000f620000300800 */
[----:B------:R-:W-:-:S03]  /*22c10*/  IMAD.MOV.U32 R5, RZ, RZ, R3 ;  /* 0x000000ffff057224 */ /* 0x000fc600078e0003 */
[----:B------:R-:W2:Y:S04]  /*22c20*/  LDL.LU R3, [R1+0x18d4] ;  /* 0x0018d40001037983 */ /* 0x000ea80000300800 */
[----:B-----5:R-:W-:Y:S04]  /*22c30*/  STL.64 [R1+0x1880], R4 ;  /* 0x0018800401007387 */ /* 0x020fe80000100a00 */
[----:B---3--:R-:W-:Y:S04]  /*22c40*/  STL.64 [R1+0x1860], R10 ;  /* 0x0018600a01007387 */ /* 0x008fe80000100a00 */
[----:B--2---:R0:W-:Y:S04]  /*22c50*/  STL.64 [R1+0x1858], R8 ;  /* 0x0018580801007387 */ /* 0x0041e80000100a00 */
[----:B0-----:R-:W2:Y:S04]  /*22c60*/  LDL.LU R8, [R1+0xa0] ;  /* 0x0000a00001087983 */ /* 0x001ea80000300800 */
[----:B------:R-:W2:Y:S04]  /*22c70*/  LDL.LU R9, [R1+0xa4] ;  /* 0x0000a40001097983 */ /* 0x000ea80000300800 */
[----:B------:R-:W3:Y:S04]  /*22c80*/  LDL.LU R10, [R1+0xa8] ;  /* 0x0000a800010a7983 */ /* 0x000ee80000300800 */
[----:B------:R-:W3:Y:S04]  /*22c90*/  LDL.LU R11, [R1+0xac] ;  /* 0x0000ac00010b7983 */ /* 0x000ee80000300800 */
[----:B------:R-:W5:Y:S04]  /*22ca0*/  LDL.LU R4, [R1+0xd0] ;  /* 0x0000d00001047983 */ /* 0x000f680000300800 */
[----:B------:R-:W5:Y:S04]  /*22cb0*/  LDL.LU R5, [R1+0xd4] ;  /* 0x0000d40001057983 */ /* 0x000f680000300800 */
[----:B------:R-:W4:Y:S01]  /*22cc0*/  LDL.LU R24, [R1+0x60] ;  /* 0x0000600001187983 */ /* 0x000f220000300800 */
[----:B------:R-:W-:-:S03]  /*22cd0*/  MOV R25, R3 ;  /* 0x0000000300197202 */ /* 0x000fc60000000f00 */
        /* <DEDUP_REMOVED lines=12> */
[----:B------:R-:W3:Y:S01]  /*22da0*/  LDL.LU R11, [R1+0xcc] ;  /* 0x0000cc00010b7983 */ /* 0x000ee20000300800 */
[----:B----4-:R-:W-:Y:S01]  /*22db0*/  HMMA.16816.F32.BF16 R20, R20, R12, R16 ;  /* 0x0000000c1414723c */ /* 0x010fe20000041810 */
[----:B------:R-:W-:-:S02]  /*22dc0*/  MOV R7, R12 ;  /* 0x0000000c00077202 */ /* 0x000fc40000000f00 */
[----:B---3--:R-:W-:Y:S04]  /*22dd0*/  STL.64 [R1+0x18a0], R10 ;  /* 0x0018a00a01007387 */ /* 0x008fe80000100a00 */
[----:B--2---:R0:W-:Y:S04]  /*22de0*/  STL.64 [R1+0x1898], R8 ;  /* 0x0018980801007387 */ /* 0x0041e80000100a00 */
[----:B0-----:R-:W2:Y:S04]  /*22df0*/  LDL.LU R8, [R1+0xe0] ;  /* 0x0000e00001087983 */ /* 0x001ea80000300800 */
[----:B------:R-:W2:Y:S04]  /*22e00*/  LDL.LU R9, [R1+0xe4] ;  /* 0x0000e40001097983 */ /* 0x000ea80000300800 */
[----:B------:R-:W2:Y:S04]  /*22e10*/  LDL.LU R10, [R1+0xe8] ;  /* 0x0000e800010a7983 */ /* 0x000ea80000300800 */
[----:B------:R-:W2:Y:S04]  /*22e20*/  LDL.LU R11, [R1+0xec] ;  /* 0x0000ec00010b7983 */ /* 0x000ea80000300800 */
[----:B------:R-:W3:Y:S04]  /*22e30*/  LDL.LU.64 R18, [R1+0x18c8] ;  /* 0x0018c80001127983 */ /* 0x000ee80000300a00 */
[----:B------:R-:W4:Y:S04]  /*22e40*/  LDL.LU.64 R16, [R1+0x18c0] ;  /* 0x0018c00001107983 */ /* 0x000f280000300a00 */
[----:B------:R-:W2:Y:S01]  /*22e50*/  LDL.LU R12, [R1+0x70] ;  /* 0x00007000010c7983 */ /* 0x000ea20000300800 */
[----:B------:R-:W-:-:S02]  /*22e60*/  IMAD.MOV.U32 R6, RZ, RZ, R13 ;  /* 0x000000ffff067224 */ /* 0x000fc400078e000d */
[----:B---3--:R-:W-:Y:S01]  /*22e70*/  IMAD.MOV.U32 R15, RZ, RZ, R18 ;  /* 0x000000ffff0f7224 */ /* 0x008fe200078e0012 */
[----:B----4-:R-:W-:Y:S02]  /*22e80*/  MOV R14, R17 ;  /* 0x00000011000e7202 */ /* 0x010fe40000000f00 */
[----:B------:R-:W-:Y:S02]  /*22e90*/  MOV R13, R16 ;  /* 0x00000010000d7202 */ /* 0x000fe40000000f00 */
[----:B------:R-:W3:Y:S04]  /*22ea0*/  LDL.LU R16, [R1+0x18b8] ;  /* 0x0018b80001107983 */ /* 0x000ee80000300800 */
[----:B------:R-:W3:Y:S04]  /*22eb0*/  LDL.LU R17, [R1+0x18b4] ;  /* 0x0018b40001117983 */ /* 0x000ee80000300800 */
[----:B------:R-:W3:Y:S04]  /*22ec0*/  LDL.LU R18, [R1+0x18b0] ;  /* 0x0018b00001127983 */ /* 0x000ee80000300800 */
[----:B------:R-:W-:Y:S04]  /*22ed0*/  STL.64 [R1+0x1830], R14 ;  /* 0x0018300e01007387 */ /* 0x000fe80000100a00 */
[----:B--2---:R0:W-:Y:S02]  /*22ee0*/  STL.64 [R1+0x1828], R12 ;  /* 0x0018280c01007387 */ /* 0x0041e40000100a00 */
[----:B0-----:R-:W-:-:S02]  /*22ef0*/  MOV R12, R19 ;  /* 0x00000013000c7202 */ /* 0x001fc40000000f00 */
[----:B------:R-:W3:Y:S04]  /*22f00*/  LDL.LU R19, [R1+0x18ac] ;  /* 0x0018ac0001137983 */ /* 0x000ee80000300800 */
[----:B------:R-:W2:Y:S04]  /*22f10*/  LDL.LU R13, [R1+0x84] ;  /* 0x00008400010d7983 */ /* 0x000ea80000300800 */
[----:B------:R-:W2:Y:S01]  /*22f20*/  LDL.LU R14, [R1+0x88] ;  /* 0x00008800010e7983 */ /* 0x000ea20000300800 */
[----:B------:R-:W-:-:S03]  /*22f30*/  MOV R15, R3 ;  /* 0x00000003000f7202 */ /* 0x000fc60000000f00 */
[----:B------:R-:W4:Y:S04]  /*22f40*/  LDL.LU R3, [R1+0x18a8] ;  /* 0x0018a80001037983 */ /* 0x000f280000300800 */
[----:B------:R-:W-:Y:S04]  /*22f50*/  STL.64 [R1+0x1778], R22 ;  /* 0x0017781601007387 */ /* 0x000fe80000100a00 */
[----:B------:R0:W-:Y:S04]  /*22f60*/  STL.64 [R1+0x1770], R20 ;  /* 0x0017701401007387 */ /* 0x0001e80000100a00 */
[----:B0-----:R-:W2:Y:S04]  /*22f70*/  LDL.LU.64 R20, [R1+0x240] ;  /* 0x0002400001147983 */ /* 0x001ea80000300a00 */
[----:B------:R-:W2:Y:S01]  /*22f80*/  LDL.LU.64 R22, [R1+0x248] ;  /* 0x0002480001167983 */ /* 0x000ea20000300a00 */
[----:B---3--:R-:W-:-:S15]  /*22f90*/  HMMA.16816.F32.BF16 R8, R16, R24, R8 ;  /* 0x000000181008723c */ /* 0x008fde0000041808 */
[----:B------:R-:W-:-:S04]  /*22fa0*/  NOP ;  /* 0x0000000000007918 */ /* 0x000fc80000000000 */
[----:B------:R-:W-:Y:S01]  /*22fb0*/  MOV R25, R10 ;  /* 0x0000000a00197202 */ /* 0x000fe20000000f00 */
[----:B------:R-:W-:Y:S02]  /*22fc0*/  IMAD.MOV.U32 R24, RZ, RZ, R11 ;  /* 0x000000ffff187224 */ /* 0x000fe400078e000b */
[----:B------:R-:W-:Y:S01]  /*22fd0*/  IMAD.MOV.U32 R27, RZ, RZ, R8 ;  /* 0x000000ffff1b7224 */ /* 0x000fe200078e0008 */
[----:B------:R-:W-:Y:S01]  /*22fe0*/  MOV R26, R9 ;  /* 0x00000009001a7202 */ /* 0x000fe20000000f00 */
[----:B------:R-:W5:Y:S04]  /*22ff0*/  LDL.LU.64 R10, [R1+0x18a0] ;  /* 0x0018a000010a7983 */ /* 0x000f680000300a00 */
[----:B------:R-:W5:Y:S04]  /*23000*/  LDL.LU.64 R8, [R1+0x1898] ;  /* 0x0018980001087983 */ /* 0x000f680000300a00 */
[----:B------:R0:W-:Y:S04]  /*23010*/  STL.64 [R1+0x1768], R26 ;  /* 0x0017681a01007387 */ /* 0x0001e80000100a00 */
[----:B------:R1:W-:Y:S04]  /*23020*/  STL.64 [R1+0x1760], R24 ;  /* 0x0017601801007387 */ /* 0x0003e80000100a00 */
[----:B0-----:R-:W3:Y:S01]  /*23030*/  LDL R26, [R1+0x288] ;  /* 0x00028800011a7983 */ /* 0x001ee20000100800 */
[----:B-1----:R-:W-:-:S02]  /*23040*/  MOV R24, R7 ;  /* 0x0000000700187202 */ /* 0x002fc40000000f00 */
[----:B------:R-:W-:Y:S01]  /*23050*/  MOV R25, R6 ;  /* 0x0000000600197202 */ /* 0x000fe20000000f00 */
[----:B----4-:R-:W-:Y:S01]  /*23060*/  IMAD.MOV.U32 R27, RZ, RZ, R3 ;  /* 0x000000ffff1b7224 */ /* 0x010fe200078e0003 */
[----:B-----5:R-:W-:Y:S01]  /*23070*/  HMMA.16816.F32.BF16 R4, R16, R4, R8 ;  /* 0x000000041004723c */ /* 0x020fe20000041808 */
[----:B------:R-:W4:Y:S04]  /*23080*/  LDL.LU.64 R10, [R1+0x1890] ;  /* 0x00189000010a7983 */ /* 0x000f280000300a00 */
[----:B------:R-:W4:-:S14]  /*23090*/  LDL.LU.64 R8, [R1+0x1888] ;  /* 0x0018880001087983 */ /* 0x000f1c0000300a00 */
[----:B------:R0:W-:Y:S04]  /*230a0*/  STL [R1+0x140], R4 ;  /* 0x0001400401007387 */ /* 0x0001e80000100800 */
[----:B------:R4:W-:Y:S01]  /*230b0*/  STL.64 [R1+0x148], R6 ;  /* 0x0001480601007387 */ /* 0x0009e20000100a00 */
[----:B------:R-:W-:-:S03]  /*230c0*/  MOV R3, R5 ;  /* 0x0000000500037202 */ /* 0x000fc60000000f00 */
[----:B0-----:R-:W4:Y:S02]  /*230d0*/  LDL.LU.64 R4, [R1+0x1880] ;  /* 0x0018800001047983 */ /* 0x001f240000300a00 */
[----:B----4-:R-:W-:Y:S02]  /*230e0*/  HMMA.16816.F32.BF16 R4, R16, R4, R8 ;  /* 0x000000041004723c */ /* 0x010fe40000041808 */
[----:B------:R-:W4:Y:S04]  /*230f0*/  LDL.LU.64 R10, [R1+0x1878] ;  /* 0x00187800010a7983 */ /* 0x000f280000300a00 */
[----:B------:R-:W4:-:S13]  /*23100*/  LDL.LU.64 R8, [R1+0x1870] ;  /* 0x0018700001087983 */ /* 0x000f1a0000300a00 */
[----:B------:R0:W-:Y:S04]  /*23110*/  STL.64 [R1+0xb0], R4 ;  /* 0x0000b00401007387 */ /* 0x0001e80000100a00 */
[----:B------:R4:W-:Y:S04]  /*23120*/  STL.64 [R1+0xb8], R6 ;  /* 0x0000b80601007387 */ /* 0x0009e80000100a00 */
[----:B0-----:R-:W4:Y:S02]  /*23130*/  LDL.LU.64 R4, [R1+0x1868] ;  /* 0x0018680001047983 */ /* 0x001f240000300a00 */
[----:B----4-:R-:W-:Y:S02]  /*23140*/  HMMA.16816.F32.BF16 R4, R16, R4, R8 ;  /* 0x000000041004723c */ /* 0x010fe40000041808 */
[----:B------:R-:W4:Y:S04]  /*23150*/  LDL.LU.64 R10, [R1+0x1860] ;  /* 0x00186000010a7983 */ /* 0x000f280000300a00 */
[----:B------:R-:W4:-:S13]  /*23160*/  LDL.LU.64 R8, [R1+0x1858] ;  /* 0x0018580001087983 */ /* 0x000f1a0000300a00 */
[----:B------:R-:W-:Y:S04]  /*23170*/  STL.64 [R1+0x190], R4 ;  /* 0x0001900401007387 */ /* 0x000fe80000100a00 */
[----:B------:R0:W-:Y:S04]  /*23180*/  STL.64 [R1+0x198], R6 ;  /* 0x0001980601007387 */ /* 0x0001e80000100a00 */
[----:B0-----:R-:W5:Y:S04]  /*23190*/  LDL.LU.64 R6, [R1+0x1850] ;  /* 0x0018500001067983 */ /* 0x001f680000300a00 */
[----:B------:R-:W4:Y:S02]  /*231a0*/  LDL.LU.64 R4, [R1+0x1848] ;  /* 0x0018480001047983 */ /* 0x000f240000300a00 */
[----:B----4-:R-:W-:-:S15]  /*231b0*/  HMMA.16816.F32.BF16 R8, R16, R4, R8 ;  /* 0x000000041008723c */ /* 0x010fde0000041808 */
[----:B------:R-:W-:-:S04]  /*231c0*/  NOP ;  /* 0x0000000000007918 */ /* 0x000fc80000000000 */
[----:B------:R-:W-:Y:S04]  /*231d0*/  STL.64 [R1+0x180], R8 ;  /* 0x0001800801007387 */ /* 0x000fe80000100a00 */
[----:B------:R0:W-:Y:S04]  /*231e0*/  STL.64 [R1+0x188], R10 ;  /* 0x0001880a01007387 */ /* 0x0001e80000100a00 */
[----:B0-----:R-:W4:Y:S04]  /*231f0*/  LDL.LU.64 R10, [R1+0x1840] ;  /* 0x00184000010a7983 */ /* 0x001f280000300a00 */
[----:B------:R-:W2:Y:S02]  /*23200*/  LDL.LU.64 R8, [R1+0x1838] ;  /* 0x0018380001087983 */ /* 0x000ea40000300a00 */
[----:B--2---:R-:W-:-:S15]  /*23210*/  HMMA.16816.F32.BF16 R12, R16, R8, R12 ;  /* 0x00000008100c723c */ /* 0x004fde000004180c */
[----:B------:R-:W-:-:S04]  /*23220*/  NOP ;  /* 0x0000000000007918 */ /* 0x000fc80000000000 */
[----:B------:R-:W-:Y:S04]  /*23230*/  STL.64 [R1+0x170], R12 ;  /* 0x0001700c01007387 */ /* 0x000fe80000100a00 */
[----:B------:R0:W-:Y:S04]  /*23240*/  STL.64 [R1+0x178], R14 ;  /* 0x0001780e01007387 */ /* 0x0001e80000100a00 */
[----:B0-----:R-:W2:Y:S04]  /*23250*/  LDL.LU.64 R14, [R1+0x1830] ;  /* 0x00183000010e7983 */ /* 0x001ea80000300a00 */
[----:B------:R-:W2:Y:S04]  /*23260*/  LDL.LU.64 R12, [R1+0x1828] ;  /* 0x00182800010c7983 */ /* 0x000ea80000300a00 */
[----:B----4-:R0:W-:Y:S04]  /*23270*/  STL.64 [R1+0x17a0], R10 ;  /* 0x0017a00a01007387 */ /* 0x0101e80000100a00 */
[----:B------:R-:W4:Y:S04]  /*23280*/  LDL.LU R8, [R1] ;  /* 0x0000000001087983 */ /* 0x000f280000300800 */
[----:B------:R-:W4:Y:S04]  /*23290*/  LDL.LU R9, [R1+0x4] ;  /* 0x0000040001097983 */ /* 0x000f280000300800 */
[----:B0-----:R-:W2:Y:S04]  /*232a0*/  LDL.LU R10, [R1+0x8] ;  /* 0x00000800010a7983 */ /* 0x001ea80000300800 */
[----:B------:R-:W2:Y:S04]  /*232b0*/  LDL.LU R11, [R1+0xc] ;  /* 0x00000c00010b7983 */ /* 0x000ea80000300800 */
[----:B--2---:R0:W-:Y:S04]  /*232c0*/  STL.64 [R1+0x17b0], R10 ;  /* 0x0017b00a01007387 */ /* 0x0041e80000100a00 */
[----:B----4-:R-:W-:Y:S04]  /*232d0*/  STL.64 [R1+0x17a8], R8 ;  /* 0x0017a80801007387 */ /* 0x010fe80000100a00 */
[----:B0-----:R-:W2:Y:S04]  /*232e0*/  LDL.LU.64 R10, [R1+0x228] ;  /* 0x00022800010a7983 */ /* 0x001ea80000300a00 */
[----:B--2---:R0:W-:Y:S04]  /*232f0*/  STL.64 [R1+0x17b8], R10 ;  /* 0x0017b80a01007387 */ /* 0x0041e80000100a00 */
[----:B0-----:R-:W2:Y:S01]  /*23300*/  LDL.LU.64 R10, [R1+0x1f8] ;  /* 0x0001f800010a7983 */ /* 0x001ea20000300a00 */
[----:B------:R-:W-:Y:S03]  /*23310*/  HMMA.16816.F32.BF16 R12, R16, R20, R12 ;  /* 0x00000014100c723c */ /* 0x000fe6000004180c */
[----:B--2---:R0:W-:Y:S04]  /*23320*/  STL.64 [R1+0x17c8], R10 ;  /* 0x0017c80a01007387 */ /* 0x0041e80000100a00 */
[----:B0-----:R-:W2:Y:S04]  /*23330*/  LDL.LU.64 R10, [R1+0xd8] ;  /* 0x0000d800010a7983 */ /* 0x001ea80000300a00 */
[----:B--2---:R0:W-:Y:S04]  /*23340*/  STL.64 [R1+0x17e0], R10 ;  /* 0x0017e00a01007387 */ /* 0x0041e80000100a00 */
[----:B------:R-:W2:Y:S04]  /*23350*/  LDL.LU R8, [R1+0x40] ;  /* 0x0000400001087983 */ /* 0x000ea80000300800 */
[----:B------:R-:W2:Y:S04]  /*23360*/  LDL.LU R9, [R1+0x44] ;  /* 0x0000440001097983 */ /* 0x000ea80000300800 */
[----:B0-----:R-:W2:Y:S04]  /*23370*/  LDL.LU R10, [R1+0x48] ;  /* 0x00004800010a7983 */ /* 0x001ea80000300800 */
[----:B------:R-:W2:Y:S04]  /*23380*/  LDL.LU R11, [R1+0x4c] ;  /* 0x00004c00010b7983 */ /* 0x000ea80000300800 */
[----:B------:R-:W-:Y:S04]  /*23390*/  STL.64 [R1+0x160], R12 ;  /* 0x0001600c01007387 */ /* 0x000fe80000100a00 */
[----:B------:R0:W-:Y:S04]  /*233a0*/  STL.64 [R1+0x168], R14 ;  /* 0x0001680e01007387 */ /* 0x0001e80000100a00 */
[----:B0-----:R-:W4:Y:S04]  /*233b0*/  LDL.LU.64 R14, [R1+0x1820] ;  /* 0x00182000010e7983 */ /* 0x001f280000300a00 */
[----:B------:R-:W2:Y:S04]  /*233c0*/  LDL.LU.64 R12, [R1+0x1818] ;  /* 0x00181800010c7983 */ /* 0x000ea80000300a00 */
[----:B------:R4:W-:Y:S02]  /*233d0*/  STL.64 [R1+0x17c0], R22 ;  /* 0x0017c01601007387 */ /* 0x0009e40000100a00 */
[----:B----4-:R-:W-:-:S02]  /*233e0*/  MOV R22, R14 ;  /* 0x0000000e00167202 */ /* 0x010fc40000000f00 */
[----:B--2---:R-:W-:Y:S02]  /*233f0*/  MOV R20, R12 ;  /* 0x0000000c00147202 */ /* 0x004fe40000000f00 */
[----:B------:R-:W-:Y:S01]  /*23400*/  MOV R23, R15 ;  /* 0x0000000f00177202 */ /* 0x000fe20000000f00 */
[----:B------:R-:W2:Y:S01]  /*23410*/  LDL.LU R12, [R1+0x1814] ;  /* 0x00181400010c7983 */ /* 0x000ea20000300800 */
[----:B------:R-:W-:-:S03]  /*23420*/  IMAD.MOV.U32 R21, RZ, RZ, R13 ;  /* 0x000000ffff157224 */ /* 0x000fc600078e000d */
[----:B------:R-:W2:Y:S04]  /*23430*/  LDL.LU R13, [R1+0x1810] ;  /* 0x00181000010d7983 */ /* 0x000ea80000300800 */
[----:B------:R-:W2:Y:S04]  /*23440*/  LDL.LU R14, [R1+0x180c] ;  /* 0x00180c00010e7983 */ /* 0x000ea80000300800 */
[----:B------:R-:W2:Y:S04]  /*23450*/  LDL.LU R15, [R1+0x1808] ;  /* 0x00180800010f7983 */ /* 0x000ea80000300800 */
[----:B------:R-:W-:Y:S04]  /*23460*/  STL.64 [R1+0x17d8], R22 ;  /* 0x0017d81601007387 */ /* 0x000fe80000100a00 */
[----:B------:R0:W-:Y:S04]  /*23470*/  STL.64 [R1+0x17d0], R20 ;  /* 0x0017d01401007387 */ /* 0x0001e80000100a00 */
[----:B0-----:R-:W4:Y:S04]  /*23480*/  LDL.LU R20, [R1+0x30] ;  /* 0x0000300001147983 */ /* 0x001f280000300800 */
[----:B------:R-:W4:Y:S04]  /*23490*/  LDL.LU R21, [R1+0x34] ;  /* 0x0000340001157983 */ /* 0x000f280000300800 */
[----:B------:R-:W3:Y:S04]  /*234a0*/  LDL.LU R22, [R1+0x38] ;  /* 0x0000380001167983 */ /* 0x000ee80000300800 */
[----:B------:R-:W3:Y:S01]  /*234b0*/  LDL.LU R23, [R1+0x3c] ;  /* 0x00003c0001177983 */ /* 0x000ee20000300800 */
[----:B--2---:R-:W-:Y:S03]  /*234c0*/  HMMA.16816.F32.BF16 R16, R16, R24, R12 ;  /* 0x000000181010723c */ /* 0x004fe6000004180c */
[----:B---3--:R0:W-:Y:S04]  /*234d0*/  STL.64 [R1+0x17f0], R22 ;  /* 0x0017f01601007387 */ /* 0x0081e80000100a00 */
[----:B----4-:R-:W-:Y:S04]  /*234e0*/  STL.64 [R1+0x17e8], R20 ;  /* 0x0017e81401007387 */ /* 0x010fe80000100a00 */
[----:B0-----:R-:W2:Y:S04]  /*234f0*/  LDL.LU.64 R22, [R1+0x68] ;  /* 0x0000680001167983 */ /* 0x001ea80000300a00 */
[----:B------:R-:W2:Y:S04]  /*23500*/  LDL.LU.64 R14, [R1+0x1800] ;  /* 0x00180000010e7983 */ /* 0x000ea80000300a00 */
[----:B------:R-:W2:Y:S04]  /*23510*/  LDL.LU.64 R12, [R1+0x17f8] ;  /* 0x0017f800010c7983 */ /* 0x000ea80000300a00 */
[----:B------:R0:W-:Y:S04]  /*23520*/  STL.64 [R1+0x150], R16 ;  /* 0x0001501001007387 */ /* 0x0001e80000100a00 */
[----:B------:R-:W-:Y:S01]  /*23530*/  STL.64 [R1+0x158], R18 ;  /* 0x0001581201007387 */ /* 0x000fe20000100a00 */
[----:B0-----:R-:W-:Y:S01]  /*23540*/  IMAD.MOV.U32 R16, RZ, RZ, R29 ;  /* 0x000000ffff107224 */ /* 0x001fe200078e001d */
[----:B------:R-:W-:Y:S01]  /*23550*/  MOV R17, R28 ;  /* 0x0000001c00117202 */ /* 0x000fe20000000f00 */
[----:B--2---:R-:W-:Y:S01]  /*23560*/  HMMA.16816.F32.BF16 R8, R12, R22, R8 ;  /* 0x000000160c08723c */ /* 0x004fe20000041808 */
[----:B------:R-:W-:-:S02]  /*23570*/  MOV R5, R22 ;  /* 0x0000001600057202 */ /* 0x000fc40000000f00 */
[----:B------:R-:W-:Y:S02]  /*23580*/  MOV R4, R23 ;  /* 0x0000001700047202 */ /* 0x000fe40000000f00 */
[----:B------:R-:W2:Y:S04]  /*23590*/  LDL.LU.64 R22, [R1+0x17f0] ;  /* 0x0017f00001167983 */ /* 0x000ea80000300a00 */
[----:B------:R-:W2:Y:S10]  /*235a0*/  LDL.LU.64 R20, [R1+0x17e8] ;  /* 0x0017e80001147983 */ /* 0x000eb40000300a00 */
[----:B------:R-:W-:Y:S01]  /*235b0*/  IMAD.MOV.U32 R29, RZ, RZ, R10 ;  /* 0x000000ffff1d7224 */ /* 0x000fe200078e000a */
[----:B------:R-:W-:Y:S01]  /*235c0*/  STL.64 [R1+0x130], R8 ;  /* 0x0001300801007387 */ /* 0x000fe20000100a00 */
[----:B------:R-:W-:-:S03]  /*235d0*/  MOV R28, R11 ;  /* 0x0000000b001c7202 */ /* 0x000fc60000000f00 */
[----:B------:R-:W2:Y:S04]  /*235e0*/  LDL.LU.64 R10, [R1+0x17e0] ;  /* 0x0017e000010a7983 */ /* 0x000ea80000300a00 */
[----:B------:R-:W-:Y:S04]  /*235f0*/  STL [R1+0x1724], R28 ;  /* 0x0017241c01007387 */ /* 0x000fe80000100800 */
[----:B------:R-:W-:Y:S01]  /*23600*/  STL [R1+0x1720], R29 ;  /* 0x0017201d01007387 */ /* 0x000fe20000100800 */
        /* <DEDUP_REMOVED lines=8> */
[----:B------:R-:W2:Y:S01]  /*23690*/  LDL.LU.64 R10, [R1+0x17c8] ;  /* 0x0017c800010a7983 */ /* 0x000ea20000300a00 */
[----:B------:R-:W-:Y:S01]  /*236a0*/  MOV R18, R2 ;  /* 0x0000000200127202 */ /* 0x000fe20000000f00 */
[----:B------:R-:W-:Y:S01]  /*236b0*/  IMAD.MOV.U32 R19, RZ, RZ, R0 ;  /* 0x000000ffff137224 */ /* 0x000fe200078e0000 */
[----:B--2---:R-:W-:Y:S01]  /*236c0*/  HMMA.16816.F32.BF16 R20, R12, R10, R20 ;  /* 0x0000000a0c14723c */ /* 0x004fe20000041814 */
[----:B------:R-:W-:-:S02]  /*236d0*/  MOV R2, R10 ;  /* 0x0000000a00027202 */ /* 0x000fc40000000f00 */
[----:B------:R-:W-:-:S15]  /*236e0*/  MOV R0, R11 ;  /* 0x0000000b00007202 */ /* 0x000fde0000000f00 */
[----:B------:R-:W-:Y:S01]  /*236f0*/  NOP ;  /* 0x0000000000007918 */ /* 0x000fe20000000000 */
[----:B------:R-:W-:Y:S04]  /*23700*/  STL.64 [R1+0x110], R20 ;  /* 0x0001101401007387 */ /* 0x000fe80000100a00 */
[----:B------:R0:W-:Y:S04]  /*23710*/  STL.64 [R1+0x118], R22 ;  /* 0x0001181601007387 */ /* 0x0001e80000100a00 */
[----:B0-----:R-:W2:Y:S04]  /*23720*/  LDL.LU.64 R22, [R1+0x17c0] ;  /* 0x0017c00001167983 */ /* 0x001ea80000300a00 */
[----:B------:R-:W3:Y:S02]  /*23730*/  LDL.LU.64 R10, [R1+0x17b8] ;  /* 0x0017b800010a7983 */ /* 0x000ee40000300a00 */
[----:B---3--:R-:W-:-:S15]  /*23740*/  HMMA.16816.F32.BF16 R16, R12, R10, R16 ;  /* 0x0000000a0c10723c */ /* 0x008fde0000041810 */
[----:B------:R-:W-:-:S04]  /*23750*/  NOP ;  /* 0x0000000000007918 */ /* 0x000fc80000000000 */
[----:B------:R0:W-:Y:S04]  /*23760*/  STL.64 [R1+0x100], R16 ;  /* 0x0001001001007387 */ /* 0x0001e80000100a00 */
[----:B------:R1:W-:Y:S01]  /*23770*/  STL.64 [R1+0x108], R18 ;  /* 0x0001081201007387 */ /* 0x0003e20000100a00 */
[----:B0-----:R-:W-:Y:S01]  /*23780*/  IMAD.MOV.U32 R17, RZ, RZ, R10 ;  /* 0x000000ffff117224 */ /* 0x001fe200078e000a */
[----:B------:R-:W-:Y:S02]  /*23790*/  MOV R16, R11 ;  /* 0x0000000b00107202 */ /* 0x000fe40000000f00 */
[----:B------:R-:W5:Y:S04]  /*237a0*/  LDL.LU.64 R10, [R1+0x17b0] ;  /* 0x0017b000010a7983 */ /* 0x000f680000300a00 */
[----:B------:R-:W5:Y:S01]  /*237b0*/  LDL.LU.64 R8, [R1+0x17a8] ;  /* 0x0017a80001087983 */ /* 0x000f620000300a00 */
[----:B-1----:R-:W-:Y:S01]  /*237c0*/  MOV R18, R5 ;  /* 0x0000000500127202 */ /* 0x002fe20000000f00 */
[----:B------:R-:W-:-:S02]  /*237d0*/  IMAD.MOV.U32 R19, RZ, RZ, R4 ;  /* 0x000000ffff137224 */ /* 0x000fc400078e0004 */
[----:B------:R-:W-:Y:S01]  /*237e0*/  STL.64 [R1+0x1740], R16 ;  /* 0x0017401001007387 */ /* 0x000fe20000100a00 */
[----:B-----5:R-:W-:Y:S03]  /*237f0*/  HMMA.16816.F32.BF16 R4, R12, R6, R8 ;  /* 0x000000060c04723c */ /* 0x020fe60000041808 */
[----:B------:R-:W3:-:S15]  /*23800*/  LDL.LU.64 R10, [R1+0x17a0] ;  /* 0x0017a000010a7983 */ /* 0x000ede0000300a00 */
[----:B------:R-:W-:Y:S01]  /*23810*/  NOP ;  /* 0x0000000000007918 */ /* 0x000fe20000000000 */
[----:B------:R-:W-:Y:S04]  /*23820*/  STL.64 [R1+0xf0], R4 ;  /* 0x0000f00401007387 */ /* 0x000fe80000100a00 */
[----:B------:R0:W-:Y:S04]  /*23830*/  STL.64 [R1+0xf8], R6 ;  /* 0x0000f80601007387 */ /* 0x0001e80000100a00 */
[----:B0-----:R-:W3:Y:S04]  /*23840*/  LDL.LU.64 R6, [R1+0x1798] ;  /* 0x0017980001067983 */ /* 0x001ee80000300a00 */
[----:B------:R-:W3:Y:S02]  /*23850*/  LDL.LU.64 R4, [R1+0x1790] ;  /* 0x0017900001047983 */ /* 0x000ee40000300a00 */
[----:B---3--:R-:W-:-:S15]  /*23860*/  HMMA.16816.F32.BF16 R4, R12, R10, R4 ;  /* 0x0000000a0c04723c */ /* 0x008fde0000041804 */
[----:B------:R-:W-:-:S04]  /*23870*/  NOP ;  /* 0x0000000000007918 */ /* 0x000fc80000000000 */
[----:B------:R0:W-:Y:S04]  /*23880*/  STL.64 [R1+0xc0], R4 ;  /* 0x0000c00401007387 */ /* 0x0001e80000100a00 */
[----:B------:R-:W-:Y:S01]  /*23890*/  STL.64 [R1+0xc8], R6 ;  /* 0x0000c80601007387 */ /* 0x000fe20000100a00 */
[----:B0-----:R-:W-:-:S03]  /*238a0*/  MOV R4, R11 ;  /* 0x0000000b00047202 */ /* 0x001fc60000000f00 */
[----:B------:R-:W3:Y:S04]  /*238b0*/  LDL.LU.64 R10, [R1+0x1788] ;  /* 0x00178800010a7983 */ /* 0x000ee80000300a00 */
[----:B------:R-:W3:Y:S04]  /*238c0*/  LDL.LU.64 R8, [R1+0x1780] ;  /* 0x0017800001087983 */ /* 0x000ee80000300a00 */
[----:B------:R-:W4:Y:S01]  /*238d0*/  LDL.LU R5, [R1+0x2c8] ;  /* 0x0002c80001057983 */ /* 0x000f220000300800 */
[----:B--2---:R-:W-:Y:S01]  /*238e0*/  MOV R28, R22 ;  /* 0x00000016001c7202 */ /* 0x004fe20000000f00 */
[----:B------:R-:W-:Y:S01]  /*238f0*/  IMAD.MOV.U32 R29, RZ, RZ, R23 ;  /* 0x000000ffff1d7224 */ /* 0x000fe200078e0017 */
[----:B---3--:R-:W-:-:S15]  /*23900*/  HMMA.16816.F32.BF16 R8, R12, R22, R8 ;  /* 0x000000160c08723c */ /* 0x008fde0000041808 */
[----:B------:R-:W-:-:S04]  /*23910*/  NOP ;  /* 0x0000000000007918 */ /* 0x000fc80000000000 */
[----:B------:R-:W-:Y:S04]  /*23920*/  STL.64 [R1+0xa0], R8 ;  /* 0x0000a00801007387 */ /* 0x000fe80000100a00 */
[----:B------:R0:W-:Y:S04]  /*23930*/  STL.64 [R1+0xa8], R10 ;  /* 0x0000a80a01007387 */ /* 0x0001e80000100a00 */
[----:B------:R-:W2:Y:S04]  /*23940*/  LDL.LU.64 R22, [R1+0x1778] ;  /* 0x0017780001167983 */ /* 0x000ea80000300a00 */
[----:B------:R-:W2:Y:S01]  /*23950*/  LDL.LU.64 R20, [R1+0x1770] ;  /* 0x0017700001147983 */ /* 0x000ea20000300a00 */
[----:B0-----:R-:W-:-:S02]  /*23960*/  MOV R10, R25 ;  /* 0x00000019000a7202 */ /* 0x001fc40000000f00 */
[----:B------:R-:W-:Y:S01]  /*23970*/  MOV R11, R24 ;  /* 0x00000018000b7202 */ /* 0x000fe20000000f00 */
[----:B--2---:R-:W-:Y:S01]  /*23980*/  HMMA.16816.F32.BF16 R20, R12, R26, R20 ;  /* 0x0000001a0c14723c */ /* 0x004fe20000041814 */
[----:B------:R-:W2:Y:S04]  /*23990*/  LDL.LU.64 R26, [R1+0x1768] ;  /* 0x00176800011a7983 */ /* 0x000ea80000300a00 */
[----:B------:R-:W3:Y:S04]  /*239a0*/  LDL.LU.64 R24, [R1+0x1760] ;  /* 0x0017600001187983 */ /* 0x000ee80000300a00 */
[----:B------:R-:W5:Y:S01]  /*239b0*/  LDL.LU R12, [R1+0x140] ;  /* 0x00014000010c7983 */ /* 0x000f620000300800 */
[----:B------:R-:W-:-:S09]  /*239c0*/  IMAD.MOV.U32 R13, RZ, RZ, R3 ;  /* 0x000000ffff0d7224 */ /* 0x000fd200078e0003 */
[----:B------:R-:W-:Y:S04]  /*239d0*/  STL.64 [R1+0x90], R20 ;  /* 0x0000901401007387 */ /* 0x000fe80000100a00 */
[----:B------:R-:W-:Y:S04]  /*239e0*/  STL.64 [R1+0x98], R22 ;  /* 0x0000981601007387 */ /* 0x000fe80000100a00 */
[----:B------:R-:W5:Y:S04]  /*239f0*/  LDL.LU R3, [R1+0x1758] ;  /* 0x0017580001037983 */ /* 0x000f680000300800 */
[----:B----4-:R-:W0:Y:S04]  /*23a00*/  LDSM.16.M88.4 R20, [R5+UR6+0x28080] ;  /* 0x028080060514783b */ /* 0x010e280008000200 */
[----:B------:R-:W4:Y:S04]  /*23a10*/  LDL.LU R14, [R1+0x148] ;  /* 0x00014800010e7983 */ /* 0x000f280000300800 */
[----:B------:R-:W4:Y:S04]  /*23a20*/  LDL.LU R15, [R1+0x14c] ;  /* 0x00014c00010f7983 */ /* 0x000f280000300800 */
[----:B0-----:R-:W-:Y:S04]  /*23a30*/  STL.64 [R1+0x1700], R22 ;  /* 0x0017001601007387 */ /* 0x001fe80000100a00 */
[----:B------:R2:W-:Y:S02]  /*23a40*/  STL.64 [R1+0x16f8], R20 ;  /* 0x0016f81401007387 */ /* 0x0005e40000100a00 */
[----:B--2---:R-:W-:-:S02]  /*23a50*/  MOV R20, R27 ;  /* 0x0000001b00147202 */ /* 0x004fc40000000f00 */
[----:B------:R-:W-:Y:S01]  /*23a60*/  MOV R21, R26 ;  /* 0x0000001a00157202 */ /* 0x000fe20000000f00 */
[----:B---3--:R-:W-:Y:S01]  /*23a70*/  IMAD.MOV.U32 R22, RZ, RZ, R25 ;  /* 0x000000ffff167224 */ /* 0x008fe200078e0019 */
[----:B------:R-:W-:Y:S02]  /*23a80*/  MOV R23, R24 ;  /* 0x0000001800177202 */ /* 0x000fe40000000f00 */
[----:B-----5:R-:W0:Y:S04]  /*23a90*/  LDSM.16.M88.4 R24, [R3+UR6+0x80] ;  /* 0x000080060318783b */ /* 0x020e280008000200 */
[----:B0-----:R-:W-:Y:S04]  /*23aa0*/  STL.64 [R1+0x50], R24 ;  /* 0x0000501801007387 */ /* 0x001fe80000100a00 */
[----:B------:R-:W-:Y:S04]  /*23ab0*/  STL.64 [R1+0x58], R26 ;  /* 0x0000581a01007387 */ /* 0x000fe80000100a00 */
[----:B------:R-:W0:Y:S04]  /*23ac0*/  LDSM.16.M88.4 R24, [R3+UR6+0x4080] ;  /* 0x004080060318783b */ /* 0x000e280008000200 */
[----:B0-----:R-:W-:Y:S04]  /*23ad0*/  STL.64 [R1+0x40], R24 ;  /* 0x0000401801007387 */ /* 0x001fe80000100a00 */
[----:B------:R-:W-:Y:S04]  /*23ae0*/  STL.64 [R1+0x48], R26 ;  /* 0x0000481a01007387 */ /* 0x000fe80000100a00 */
[----:B------:R-:W0:Y:S04]  /*23af0*/  LDSM.16.M88.4 R24, [R3+UR6+0x8080] ;  /* 0x008080060318783b */ /* 0x000e280008000200 */
[----:B0-----:R-:W-:Y:S04]  /*23b00*/  STL.64 [R1+0x30], R24 ;  /* 0x0000301801007387 */ /* 0x001fe80000100a00 */
[----:B------:R0:W-:Y:S04]  /*23b10*/  STL.64 [R1+0x38], R26 ;  /* 0x0000381a01007387 */ /* 0x0001e80000100a00 */
[----:B0-----:R-:W2:Y:S04]  /*23b20*/  LDL.LU.64 R26, [R1+0x1750] ;  /* 0x00175000011a7983 */ /* 0x001ea80000300a00 */
[----:B------:R-:W2:Y:S02]  /*23b30*/  LDL.LU.64 R24, [R1+0x1748] ;  /* 0x0017480001187983 */ /* 0x000ea40000300a00 */
[----:B--2---:R-:W-:Y:S02]  /*23b40*/  HMMA.16816.F32.BF16 R20, R24, R18, R20 ;  /* 0x000000121814723c */ /* 0x004fe40000041814 */
[----:B------:R-:W0:-:S15]  /*23b50*/  LDSM.16.M88.4 R16, [R3+UR6+0xc080] ;  /* 0x00c080060310783b */ /* 0x000e1e0008000200 */
[----:B------:R-:W-:Y:S02]  /*23b60*/  NOP ;  /* 0x0000000000007918 */ /* 0x000fe40000000000 */
[----:B------:R-:W-:Y:S04]  /*23b70*/  STL.64 [R1+0x80], R20 ;  /* 0x0000801401007387 */ /* 0x000fe80000100a00 */
[----:B------:R-:W-:Y:S04]  /*23b80*/  STL.64 [R1+0x88], R22 ;  /* 0x0000881601007387 */ /* 0x000fe80000100a00 */
[----:B0-----:R-:W-:Y:S04]  /*23b90*/  STL.64 [R1+0x20], R16 ;  /* 0x0000201001007387 */ /* 0x001fe80000100a00 */
[----:B------:R-:W-:Y:S04]  /*23ba0*/  STL.64 [R1+0x28], R18 ;  /* 0x0000281201007387 */ /* 0x000fe80000100a00 */
[----:B------:R-:W0:Y:S02]  /*23bb0*/  LDSM.16.M88.4 R16, [R3+UR6+0x10080] ;  /* 0x010080060310783b */ /* 0x000e240008000200 */
[----:B0-----:R-:W-:-:S02]  /*23bc0*/  MOV R21, R16 ;  /* 0x0000001000157202 */ /* 0x001fc40000000f00 */
[----:B------:R-:W-:Y:S01]  /*23bd0*/  STL.64 [R1+0x18], R18 ;  /* 0x0000181201007387 */ /* 0x000fe20000100a00 */
[----:B------:R-:W-:-:S03]  /*23be0*/  MOV R20, R17 ;  /* 0x0000001100147202 */ /* 0x000fc60000000f00 */
[----:B------:R-:W2:Y:S04]  /*23bf0*/  LDL.LU.64 R16, [R1+0x1740] ;  /* 0x0017400001107983 */ /* 0x000ea80000300a00 */
[----:B------:R-:W-:Y:S04]  /*23c00*/  STL.64 [R1+0x1728], R20 ;  /* 0x0017281401007387 */ /* 0x000fe80000100a00 */
[----:B------:R-:W0:Y:S01]  /*23c10*/  LDSM.16.M88.4 R20, [R3+UR6+0x14080] ;  /* 0x014080060314783b */ /* 0x000e220008000200 */
[----:B----4-:R-:W-:Y:S03]  /*23c20*/  HMMA.16816.F32.BF16 R8, R24, R10, R12 ;  /* 0x0000000a1808723c */ /* 0x010fe6000004180c */
[----:B------:R-:W-:Y:S04]  /*23c30*/  LDSM.16.M88.4 R12, [R3+UR6+0x1c080] ;  /* 0x01c08006030c783b */ /* 0x000fe80008000200 */
[----:B0-----:R-:W-:Y:S04]  /*23c40*/  STL.64 [R1], R20 ;  /* 0x0000001401007387 */ /* 0x001fe80000100a00 */
[----:B------:R2:W-:Y:S08]  /*23c50*/  STL.64 [R1+0x8], R22 ;  /* 0x0000081601007387 */ /* 0x0005f00000100a00 */
[----:B------:R-:W-:Y:S01]  /*23c60*/  STL.64 [R1+0x70], R8 ;  /* 0x0000700801007387 */ /* 0x000fe20000100a00 */
[----:B--2---:R-:W-:Y:S01]  /*23c70*/  MOV R22, R17 ;  /* 0x0000001100167202 */ /* 0x004fe20000000f00 */
[----:B------:R-:W-:-:S02]  /*23c80*/  IMAD.MOV.U32 R23, RZ, RZ, R16 ;  /* 0x000000ffff177224 */ /* 0x000fc400078e0010 */
[----:B------:R-:W0:Y:S04]  /*23c90*/  LDSM.16.M88.4 R16, [R3+UR6+0x18080] ;  /* 0x018080060310783b */ /* 0x000e280008000200 */
[----:B------:R1:W-:Y:S04]  /*23ca0*/  STL.64 [R1+0x1738], R22 ;  /* 0x0017381601007387 */ /* 0x0003e80000100a00 */
[----:B------:R-:W2:Y:S04]  /*23cb0*/  LDL.LU R20, [R1+0xb0] ;  /* 0x0000b00001147983 */ /* 0x000ea80000300800 */
[----:B------:R-:W2:Y:S04]  /*23cc0*/  LDL.LU R21, [R1+0xb4] ;  /* 0x0000b40001157983 */ /* 0x000ea80000300800 */
[----:B-1----:R-:W2:Y:S04]  /*23cd0*/  LDL.LU R22, [R1+0xb8] ;  /* 0x0000b80001167983 */ /* 0x002ea80000300800 */
[----:B------:R-:W2:Y:S04]  /*23ce0*/  LDL.LU R23, [R1+0xbc] ;  /* 0x0000bc0001177983 */ /* 0x000ea80000300800 */
[----:B0-----:R-:W-:Y:S04]  /*23cf0*/  STL [R1+0x1518], R18 ;  /* 0x0015181201007387 */ /* 0x001fe80000100800 */
[----:B------:R0:W-:Y:S04]  /*23d00*/  STL [R1+0x1514], R19 ;  /* 0x0015141301007387 */ /* 0x0001e80000100800 */
[----:B0-----:R-:W3:Y:S04]  /*23d10*/  LDL.LU R19, [R1+0x2d8] ;  /* 0x0002d80001137983 */ /* 0x001ee80000300800 */
[----:B------:R0:W-:Y:S04]  /*23d20*/  STL [R1+0x151c], R14 ;  /* 0x00151c0e01007387 */ /* 0x0001e80000100800 */
[----:B------:R1:W-:Y:S04]  /*23d30*/  STL [R1+0x1510], R15 ;  /* 0x0015100f01007387 */ /* 0x0003e80000100800 */
[----:B------:R-:W-:Y:S04]  /*23d40*/  STL.64 [R1+0x16d8], R12 ;  /* 0x0016d80c01007387 */ /* 0x000fe80000100a00 */
[----:B0-----:R-:W4:Y:S01]  /*23d50*/  LDL.LU R14, [R1+0x218] ;  /* 0x00021800010e7983 */ /* 0x001f220000300800 */
[----:B------:R-:W-:Y:S01]  /*23d60*/  MOV R6, R2 ;  /* 0x0000000200067202 */ /* 0x000fe20000000f00 */
[----:B------:R-:W-:-:S02]  /*23d70*/  IMAD.MOV.U32 R7, RZ, RZ, R0 ;  /* 0x000000ffff077224 */ /* 0x000fc400078e0000 */
[----:B------:R-:W-:Y:S01]  /*23d80*/  IMAD.MOV.U32 R2, RZ, RZ, R10 ;  /* 0x000000ffff027224 */ /* 0x000fe200078e000a */
[----:B------:R-:W-:Y:S02]  /*23d90*/  MOV R0, R11 ;  /* 0x0000000b00007202 */ /* 0x000fe40000000f00 */
[----:B------:R2:W0:Y:S01]  /*23da0*/  LDSM.16.M88.4 R8, [R5+UR6+0x29080] ;  /* 0x029080060508783b */ /* 0x0004220008000200 */
[----:B-1----:R-:W-:Y:S02]  /*23db0*/  MOV R15, R4 ;  /* 0x00000004000f7202 */ /* 0x002fe40000000f00 */
[C---:B--2---:R-:W-:Y:S03]  /*23dc0*/  HMMA.16816.F32.BF16 R4, R24.reuse, R6, R20 ;  /* 0x000000061804723c */ /* 0x044fe60000041814 */
[----:B----4-:R1:W-:Y:S04]  /*23dd0*/  STL.64 [R1+0x1730], R14 ;  /* 0x0017300e01007387 */ /* 0x0103e80000100a00 */
[----:B------:R-:W2:Y:S04]  /*23de0*/  LDL.LU R12, [R1+0x190] ;  /* 0x00019000010c7983 */ /* 0x000ea80000300800 */
[----:B------:R-:W2:Y:S04]  /*23df0*/  LDL.LU R13, [R1+0x194] ;  /* 0x00019400010d7983 */ /* 0x000ea80000300800 */
[----:B-1----:R-:W2:Y:S04]  /*23e00*/  LDL.LU R14, [R1+0x198] ;  /* 0x00019800010e7983 */ /* 0x002ea80000300800 */
[----:B------:R-:W2:Y:S04]  /*23e10*/  LDL.LU R15, [R1+0x19c] ;  /* 0x00019c00010f7983 */ /* 0x000ea80000300800 */
[----:B0-----:R-:W-:Y:S04]  /*23e20*/  STL.64 [R1+0x1660], R10 ;  /* 0x0016600a01007387 */ /* 0x001fe80000100a00 */
[----:B------:R0:W-:Y:S04]  /*23e30*/  STL.64 [R1+0x1658], R8 ;  /* 0x0016580801007387 */ /* 0x0001e80000100a00 */
[----:B0-----:R-:W4:Y:S04]  /*23e40*/  LDL.LU R8, [R1+0x170] ;  /* 0x0001700001087983 */ /* 0x001f280000300800 */
[----:B------:R-:W4:Y:S04]  /*23e50*/  LDL.LU R9, [R1+0x174] ;  /* 0x0001740001097983 */ /* 0x000f280000300800 */
[----:B------:R-:W4:Y:S04]  /*23e60*/  LDL.LU R10, [R1+0x178] ;  /* 0x00017800010a7983 */ /* 0x000f280000300800 */
[----:B------:R-:W4:Y:S04]  /*23e70*/  LDL.LU R11, [R1+0x17c] ;  /* 0x00017c00010b7983 */ /* 0x000f280000300800 */
[----:B------:R-:W2:Y:S04]  /*23e80*/  LDL.LU.64 R22, [R1+0x1738] ;  /* 0x0017380001167983 */ /* 0x000ea80000300a00 */
[----:B------:R-:W-:Y:S04]  /*23e90*/  STL.64 [R1+0x60], R4 ;  /* 0x0000600401007387 */ /* 0x000fe80000100a00 */
[----:B------:R-:W-:Y:S04]  /*23ea0*/  STL.64 [R1+0x68], R6 ;  /* 0x0000680601007387 */ /* 0x000fe80000100a00 */
[----:B---3--:R-:W0:Y:S04]  /*23eb0*/  LDSM.16.M88.4 R4, [R19+UR6+0x28080] ;  /* 0x028080061304783b */ /* 0x008e280008000200 */
[----:B------:R1:W-:Y:S04]  /*23ec0*/  STL [R1+0x16c0], R19 ;  /* 0x0016c01301007387 */ /* 0x0003e80000100800 */
[----:B------:R-:W-:Y:S04]  /*23ed0*/  STL.64 [R1+0x16b8], R16 ;  /* 0x0016b81001007387 */ /* 0x000fe80000100a00 */
[----:B------:R-:W3:Y:S04]  /*23ee0*/  LDL.LU R18, [R1+0x258] ;  /* 0x0002580001127983 */ /* 0x000ee80000300800 */
[----:B-1----:R-:W3:Y:S04]  /*23ef0*/  LDL.LU R19, [R1+0x25c] ;  /* 0x00025c0001137983 */ /* 0x002ee80000300800 */
[----:B0-----:R-:W-:Y:S04]  /*23f00*/  STL [R1+0x15c8], R6 ;  /* 0x0015c80601007387 */ /* 0x001fe80000100800 */
[----:B------:R-:W-:Y:S04]  /*23f10*/  STL [R1+0x15c4], R7 ;  /* 0x0015c40701007387 */ /* 0x000fe80000100800 */
[----:B------:R0:W-:Y:S04]  /*23f20*/  STL.64 [R1+0x15e0], R4 ;  /* 0x0015e00401007387 */ /* 0x0001e80000100a00 */
[----:B0-----:R-:W3:Y:S04]  /*23f30*/  LDL.LU R4, [R1+0x180] ;  /* 0x0001800001047983 */ /* 0x001ee80000300800 */
[----:B------:R-:W3:Y:S04]  /*23f40*/  LDL.LU R5, [R1+0x184] ;  /* 0x0001840001057983 */ /* 0x000ee80000300800 */
[----:B------:R-:W3:Y:S04]  /*23f50*/  LDL.LU R6, [R1+0x188] ;  /* 0x0001880001067983 */ /* 0x000ee80000300800 */
[----:B------:R-:W3:Y:S01]  /*23f60*/  LDL.LU R7, [R1+0x18c] ;  /* 0x00018c0001077983 */ /* 0x000ee20000300800 */
[----:B--2---:R-:W-:Y:S03]  /*23f70*/  HMMA.16816.F32.BF16 R20, R24, R22, R12 ;  /* 0x000000161814723c */ /* 0x004fe6000004180c */
[----:B------:R-:W4:-:S15]  /*23f80*/  LDL.LU.64 R14, [R1+0x1730] ;  /* 0x00173000010e7983 */ /* 0x000f1e0000300a00 */
[----:B------:R-:W-:Y:S01]  /*23f90*/  NOP ;  /* 0x0000000000007918 */ /* 0x000fe20000000000 */
[----:B------:R0:W-:Y:S04]  /*23fa0*/  STL.64 [R1+0xb0], R20 ;  /* 0x0000b01401007387 */ /* 0x0001e80000100a00 */
[----:B------:R-:W-:Y:S04]  /*23fb0*/  STL.64 [R1+0xb8], R22 ;  /* 0x0000b81601007387 */ /* 0x000fe80000100a00 */
[----:B0-----:R-:W2:Y:S01]  /*23fc0*/  LDL.LU.64 R20, [R1+0x1728] ;  /* 0x0017280001147983 */ /* 0x001ea20000300a00 */
[C---:B---3--:R-:W-:Y:S08]  /*23fd0*/  HMMA.16816.F32.BF16 R16, R24.reuse, R18, R4 ;  /* 0x000000121810723c */ /* 0x048ff00000041804 */
[----:B----4-:R-:W-:-:S15]  /*23fe0*/  HMMA.16816.F32.BF16 R4, R24, R14, R8 ;  /* 0x0000000e1804723c */ /* 0x010fde0000041808 */
[----:B------:R-:W-:-:S04]  /*23ff0*/  NOP ;  /* 0x0000000000007918 */ /* 0x000fc80000000000 */
[----:B------:R-:W-:Y:S04]  /*24000*/  STL.64 [R1+0x15f0], R6 ;  /* 0x0015f00601007387 */ /* 0x000fe80000100a00 */
[----:B------:R-:W-:Y:S04]  /*24010*/  STL.64 [R1+0xe0], R16 ;  /* 0x0000e01001007387 */ /* 0x000fe80000100a00 */
[----:B------:R-:W-:Y:S04]  /*24020*/  STL.64 [R1+0xe8], R18 ;  /* 0x0000e81201007387 */ /* 0x000fe80000100a00 */
[----:B------:R2:W-:Y:S02]  /*24030*/  STL.64 [R1+0x15e8], R4 ;  /* 0x0015e80401007387 */ /* 0x0005e40000100a00 */
[----:B--2---:R-:W-:Y:S01]  /*24040*/  MOV R4, R21 ;  /* 0x0000001500047202 */ /* 0x004fe20000000f00 */
[----:B------:R-:W-:-:S05]  /*24050*/  IMAD.MOV.U32 R5, RZ, RZ, R20 ;  /* 0x000000ffff057224 */ /* 0x000fca00078e0014 */
[----:B------:R0:W-:Y:S04]  /*24060*/  STL.64 [R1+0x1718], R4 ;  /* 0x0017180401007387 */ /* 0x0001e80000100a00 */
[----:B------:R-:W2:Y:S04]  /*24070*/  LDL.LU R8, [R1+0xa0] ;  /* 0x0000a00001087983 */ /* 0x000ea80000300800 */
[----:B------:R-:W2:Y:S04]  /*24080*/  LDL.LU R9, [R1+0xa4] ;  /* 0x0000a40001097983 */ /* 0x000ea80000300800 */
[----:B------:R-:W3:Y:S04]  /*24090*/  LDL.LU R10, [R1+0xa8] ;  /* 0x0000a800010a7983 */ /* 0x000ee80000300800 */
[----:B------:R-:W3:Y:S04]  /*240a0*/  LDL.LU R11, [R1+0xac] ;  /* 0x0000ac00010b7983 */ /* 0x000ee80000300800 */
[----:B0-----:R-:W4:Y:S04]  /*240b0*/  LDL.LU R4, [R1+0x160] ;  /* 0x0001600001047983 */ /* 0x001f280000300800 */
[----:B------:R-:W4:Y:S04]  /*240c0*/  LDL.LU R5, [R1+0x164] ;  /* 0x0001640001057983 */ /* 0x000f280000300800 */
[----:B------:R-:W4:Y:S04]  /*240d0*/  LDL.LU R6, [R1+0x168] ;  /* 0x0001680001067983 */ /* 0x000f280000300800 */
[----:B------:R-:W4:Y:S04]  /*240e0*/  LDL.LU R7, [R1+0x16c] ;  /* 0x00016c0001077983 */ /* 0x000f280000300800 */
[----:B------:R-:W5:Y:S04]  /*240f0*/  LDL.LU R16, [R1+0x110] ;  /* 0x0001100001107983 */ /* 0x000f680000300800 */
[----:B------:R-:W5:Y:S04]  /*24100*/  LDL.LU R17, [R1+0x114] ;  /* 0x0001140001117983 */ /* 0x000f680000300800 */
[----:B------:R-:W2:Y:S04]  /*24110*/  LDL.LU R18, [R1+0x118] ;  /* 0x0001180001127983 */ /* 0x000ea80000300800 */
[----:B------:R-:W2:Y:S04]  /*24120*/  LDL.LU R19, [R1+0x11c] ;  /* 0x00011c0001137983 */ /* 0x000ea80000300800 */
[----:B------:R-:W2:Y:S04]  /*24130*/  LDL.LU R20, [R1+0x150] ;  /* 0x0001500001147983 */ /* 0x000ea80000300800 */
[----:B------:R-:W2:Y:S04]  /*24140*/  LDL.LU R21, [R1+0x154] ;  /* 0x0001540001157983 */ /* 0x000ea80000300800 */
[----:B------:R-:W2:Y:S04]  /*24150*/  LDL.LU R22, [R1+0x158] ;  /* 0x0001580001167983 */ /* 0x000ea80000300800 */
[----:B------:R-:W2:Y:S04]  /*24160*/  LDL.LU R23, [R1+0x15c] ;  /* 0x00015c0001177983 */ /* 0x000ea80000300800 */
[----:B--2---:R0:W-:Y:S04]  /*24170*/  STL.64 [R1+0x1710], R22 ;  /* 0x0017101601007387 */ /* 0x0041e80000100a00 */
[----:B------:R-:W-:Y:S01]  /*24180*/  STL.64 [R1+0x1708], R20 ;  /* 0x0017081401007387 */ /* 0x000fe20000100a00 */
[----:B0-----:R-:W-:-:S02]  /*24190*/  MOV R22, R28 ;  /* 0x0000001c00167202 */ /* 0x001fc40000000f00 */
[----:B------:R-:W-:Y:S01]  /*241a0*/  MOV R23, R29 ;  /* 0x0000001d00177202 */ /* 0x000fe20000000f00 */
[----:B------:R-:W2:Y:S04]  /*241b0*/  LDL.LU R28, [R1+0x1724] ;  /* 0x00172400011c7983 */ /* 0x000ea80000300800 */
[----:B------:R-:W2:Y:S04]  /*241c0*/  LDL.LU R29, [R1+0x1720] ;  /* 0x00172000011d7983 */ /* 0x000ea80000300800 */
[----:B------:R-:W2:Y:S04]  /*241d0*/  LDL.LU R12, [R1+0x120] ;  /* 0x00012000010c7983 */ /* 0x000ea80000300800 */
[----:B------:R-:W2:Y:S04]  /*241e0*/  LDL.LU R13, [R1+0x124] ;  /* 0x00012400010d7983 */ /* 0x000ea80000300800 */
[----:B------:R-:W2:Y:S04]  /*241f0*/  LDL.LU R14, [R1+0x128] ;  /* 0x00012800010e7983 */ /* 0x000ea80000300800 */
[----:B------:R-:W2:Y:S04]  /*24200*/  LDL.LU R15, [R1+0x12c] ;  /* 0x00012c00010f7983 */ /* 0x000ea80000300800 */
[----:B--2---:R-:W-:Y:S04]  /*24210*/  STL.64 [R1+0x16e8], R14 ;  /* 0x0016e80e01007387 */ /* 0x004fe80000100a00 */
[----:B------:R0:W-:Y:S04]  /*24220*/  STL.64 [R1+0x16e0], R12 ;  /* 0x0016e00c01007387 */ /* 0x0001e80000100a00 */
[----:B0-----:R-:W2:Y:S04]  /*24230*/  LDL.LU.64 R12, [R1+0x50] ;  /* 0x00005000010c7983 */ /* 0x001ea80000300a00 */
[----:B------:R-:W-:Y:S04]  /*24240*/  STL.64 [R1+0x16d0], R18 ;  /* 0x0016d01201007387 */ /* 0x000fe80000100a00 */
[----:B-----5:R0:W-:Y:S04]  /*24250*/  STL.64 [R1+0x16c8], R16 ;  /* 0x0016c81001007387 */ /* 0x0201e80000100a00 */
[----:B0-----:R-:W5:Y:S01]  /*24260*/  LDL.LU.64 R16, [R1+0x40] ;  /* 0x0000400001107983 */ /* 0x001f620000300a00 */
[----:B----4-:R-:W-:Y:S03]  /*24270*/  HMMA.16816.F32.BF16 R20, R24, R22, R4 ;  /* 0x000000161814723c */ /* 0x010fe60000041804 */
[----:B-----5:R0:W-:Y:S04]  /*24280*/  STL.64 [R1+0x16f0], R16 ;  /* 0x0016f01001007387 */ /* 0x0201e80000100a00 */
[----:B0-----:R-:W4:Y:S04]  /*24290*/  LDL.LU R16, [R1+0x130] ;  /* 0x0001300001107983 */ /* 0x001f280000300800 */
[----:B------:R-:W4:Y:S04]  /*242a0*/  LDL.LU R17, [R1+0x134] ;  /* 0x0001340001117983 */ /* 0x000f280000300800 */
[----:B---3--:R-:W-:Y:S04]  /*242b0*/  STL.64 [R1+0x1670], R10 ;  /* 0x0016700a01007387 */ /* 0x008fe80000100a00 */
[----:B------:R0:W-:Y:S04]  /*242c0*/  STL.64 [R1+0x1668], R8 ;  /* 0x0016680801007387 */ /* 0x0001e80000100a00 */
[----:B0-----:R-:W3:Y:S04]  /*242d0*/  LDL.LU.64 R8, [R1] ;  /* 0x0000000001087983 */ /* 0x001ee80000300a00 */
[----:B------:R-:W5:Y:S01]  /*242e0*/  LDL.LU.64 R4, [R1+0x1718] ;  /* 0x0017180001047983 */ /* 0x000f620000300a00 */
[----:B------:R-:W-:-:S02]  /*242f0*/  MOV R7, R22 ;  /* 0x0000001600077202 */ /* 0x000fc40000000f00 */
[----:B------:R-:W-:Y:S01]  /*24300*/  MOV R6, R23 ;  /* 0x0000001700067202 */ /* 0x000fe20000000f00 */
[----:B------:R-:W-:Y:S01]  /*24310*/  IMAD.MOV.U32 R18, RZ, RZ, R29 ;  /* 0x000000ffff127224 */ /* 0x000fe200078e001d */
[----:B------:R-:W-:Y:S02]  /*24320*/  MOV R19, R28 ;  /* 0x0000001c00137202 */ /* 0x000fe40000000f00 */
[----:B------:R-:W-:Y:S01]  /*24330*/  MOV R29, R20 ;  /* 0x00000014001d7202 */ /* 0x000fe20000000f00 */
[----:B------:R-:W-:Y:S01]  /*24340*/  IMAD.MOV.U32 R28, RZ, RZ, R21 ;  /* 0x000000ffff1c7224 */ /* 0x000fe200078e0015 */
[----:B------:R-:W2:Y:S04]  /*24350*/  LDL.LU.64 R22, [R1+0x1710] ;  /* 0x0017100001167983 */ /* 0x000ea80000300a00 */
[----:B------:R-:W2:Y:S04]  /*24360*/  LDL.LU.64 R20, [R1+0x1708] ;  /* 0x0017080001147983 */ /* 0x000ea80000300a00 */
[----:B------:R-:W-:Y:S04]  /*24370*/  STL [R1+0x1638], R7 ;  /* 0x0016380701007387 */ /* 0x000fe80000100800 */
[----:B------:R0:W-:Y:S04]  /*24380*/  STL [R1+0x16b0], R6 ;  /* 0x0016b00601007387 */ /* 0x0001e80000100800 */
[----:B-----5:R2:W-:Y:S04]  /*24390*/  STL.64 [R1+0x16a8], R4 ;  /* 0x0016a80401007387 */ /* 0x0205e80000100a00 */
[----:B0-----:R-:W2:Y:S04]  /*243a0*/  LDL.LU R6, [R1+0x288] ;  /* 0x0002880001067983 */ /* 0x001ea80000300800 */
[----:B------:R-:W2:Y:S04]  /*243b0*/  LDL.LU R7, [R1+0x28c] ;  /* 0x00028c0001077983 */ /* 0x000ea80000300800 */
[----:B------:R-:W-:Y:S04]  /*243c0*/  STL [R1+0x1634], R28 ;  /* 0x0016341c01007387 */ /* 0x000fe80000100800 */
[----:B------:R-:W-:Y:S01]  /*243d0*/  STL [R1+0x1630], R29 ;  /* 0x0016301d01007387 */ /* 0x000fe20000100800 */
[----:B--2---:R-:W-:Y:S03]  /*243e0*/  HMMA.16816.F32.BF16 R4, R24, R6, R20 ;  /* 0x000000061804723c */ /* 0x004fe60000041814 */
[----:B------:R-:W4:Y:S04]  /*243f0*/  LDL.LU.64 R22, [R1+0x1700] ;  /* 0x0017000001167983 */ /* 0x000f280000300a00 */
[----:B------:R-:W4:Y:S04]  /*24400*/  LDL.LU.64 R20, [R1+0x16f8] ;  /* 0x0016f80001147983 */ /* 0x000f280000300a00 */
[----:B------:R-:W2:Y:S01]  /*24410*/  LDL.LU.64 R24, [R1+0x30] ;  /* 0x0000300001187983 */ /* 0x000ea20000300a00 */
[----:B------:R-:W-:Y:S01]  /*24420*/  IMAD.MOV.U32 R11, RZ, RZ, R12 ;  /* 0x000000ffff0b7224 */ /* 0x000fe200078e000c */
[----:B------:R-:W-:-:S06]  /*24430*/  MOV R10, R13 ;  /* 0x0000000d000a7202 */ /* 0x000fcc0000000f00 */
[----:B------:R0:W-:Y:S04]  /*24440*/  STL.64 [R1+0x160], R4 ;  /* 0x0001600401007387 */ /* 0x0001e80000100a00 */
[----:B------:R1:W-:Y:S04]  /*24450*/  STL.64 [R1+0x168], R6 ;  /* 0x0001680601007387 */ /* 0x0003e80000100a00 */
[----:B0-----:R-:W5:Y:S04]  /*24460*/  LDL.LU R4, [R1+0x100] ;  /* 0x0001000001047983 */ /* 0x001f680000300800 */
[----:B------:R-:W5:Y:S04]  /*24470*/  LDL.LU R5, [R1+0x104] ;  /* 0x0001040001057983 */ /* 0x000f680000300800 */
[----:B-1----:R-:W5:Y:S04]  /*24480*/  LDL.LU R6, [R1+0x108] ;  /* 0x0001080001067983 */ /* 0x002f680000300800 */
[----:B------:R-:W5:Y:S01]  /*24490*/  LDL.LU R7, [R1+0x10c] ;  /* 0x00010c0001077983 */ /* 0x000f620000300800 */
[----:B----4-:R-:W-:-:S15]  /*244a0*/  HMMA.16816.F32.BF16 R16, R20, R12, R16 ;  /* 0x0000000c1410723c */ /* 0x010fde0000041810 */
[----:B------:R-:W-:-:S04]  /*244b0*/  NOP ;  /* 0x0000000000007918 */ /* 0x000fc80000000000 */
[----:B------:R0:W-:Y:S04]  /*244c0*/  STL.64 [R1+0x150], R16 ;  /* 0x0001501001007387 */ /* 0x0001e80000100a00 */
[----:B------:R-:W-:Y:S04]  /*244d0*/  STL.64 [R1+0x158], R18 ;  /* 0x0001581201007387 */ /* 0x000fe80000100a00 */
[----:B0-----:R-:W4:Y:S04]  /*244e0*/  LDL.LU.64 R16, [R1+0x16f0] ;  /* 0x0016f00001107983 */ /* 0x001f280000300a00 */
[----:B------:R-:W4:Y:S04]  /*244f0*/  LDL.LU.64 R14, [R1+0x16e8] ;  /* 0x0016e800010e7983 */ /* 0x000f280000300a00 */
[----:B------:R-:W4:Y:S04]  /*24500*/  LDL.LU.64 R12, [R1+0x16e0] ;  /* 0x0016e000010c7983 */ /* 0x000f280000300a00 */
[----:B------:R-:W-:Y:S04]  /*24510*/  STL.64 [R1+0x1690], R10 ;  /* 0x0016900a01007387 */ /* 0x000fe80000100a00 */
[----:B---3--:R0:W-:Y:S04]  /*24520*/  STL.64 [R1+0x1688], R8 ;  /* 0x0016880801007387 */ /* 0x0081e80000100a00 */
[----:B0-----:R-:W3:Y:S04]  /*24530*/  LDL.LU R8, [R1+0xf0] ;  /* 0x0000f00001087983 */ /* 0x001ee80000300800 */
[----:B------:R-:W3:Y:S04]  /*24540*/  LDL.LU R9, [R1+0xf4] ;  /* 0x0000f40001097983 */ /* 0x000ee80000300800 */
[----:B------:R-:W2:Y:S04]  /*24550*/  LDL.LU R10, [R1+0xf8] ;  /* 0x0000f800010a7983 */ /* 0x000ea80000300800 */
[----:B------:R-:W2:Y:S01]  /*24560*/  LDL.LU R11, [R1+0xfc] ;  /* 0x0000fc00010b7983 */ /* 0x000ea20000300800 */
[----:B----4-:R-:W-:Y:S01]  /*24570*/  HMMA.16816.F32.BF16 R12, R20, R16, R12 ;  /* 0x00000010140c723c */ /* 0x010fe2000004180c */
[----:B------:R-:W-:-:S02]  /*24580*/  IMAD.MOV.U32 R3, RZ, RZ, R17 ;  /* 0x000000ffff037224 */ /* 0x000fc400078e0011 */
[----:B--2---:R-:W-:Y:S04]  /*24590*/  STL.64 [R1+0x16a0], R10 ;  /* 0x0016a00a01007387 */ /* 0x004fe80000100a00 */
[----:B---3--:R0:W-:Y:S04]  /*245a0*/  STL.64 [R1+0x1698], R8 ;  /* 0x0016980801007387 */ /* 0x0081e80000100a00 */
[----:B0-----:R-:W5:Y:S08]  /*245b0*/  LDL.LU.64 R8, [R1+0x20] ;  /* 0x0000200001087983 */ /* 0x001f700000300a00 */
[----:B------:R0:W-:Y:S04]  /*245c0*/  STL.64 [R1+0x140], R12 ;  /* 0x0001400c01007387 */ /* 0x0001e80000100a00 */
[----:B------:R1:W-:Y:S04]  /*245d0*/  STL.64 [R1+0x148], R14 ;  /* 0x0001480e01007387 */ /* 0x0003e80000100a00 */
[----:B0-----:R-:W2:Y:S01]  /*245e0*/  LDL.LU.64 R12, [R1+0x16d8] ;  /* 0x0016d800010c7983 */ /* 0x001ea20000300a00 */
[----:B-1----:R-:W-:-:S03]  /*245f0*/  MOV R15, R16 ;  /* 0x00000010000f7202 */ /* 0x002fc60000000f00 */
[----:B------:R-:W3:Y:S04]  /*24600*/  LDL.LU.64 R18, [R1+0x16d0] ;  /* 0x0016d00001127983 */ /* 0x000ee80000300a00 */
[----:B------:R-:W3:Y:S02]  /*24610*/  LDL.LU.64 R16, [R1+0x16c8] ;  /* 0x0016c80001107983 */ /* 0x000ee40000300a00 */
[----:B---3--:R-:W-:-:S15]  /*24620*/  HMMA.16816.F32.BF16 R16, R20, R24, R16 ;  /* 0x000000181410723c */ /* 0x008fde0000041810 */
[----:B------:R-:W-:-:S04]  /*24630*/  NOP ;  /* 0x0000000000007918 */ /* 0x000fc80000000000 */
[----:B------:R-:W-:Y:S04]  /*24640*/  STL.64 [R1+0x130], R16 ;  /* 0x0001301001007387 */ /* 0x000fe80000100a00 */
[----:B------:R0:W-:Y:S04]  /*24650*/  STL.64 [R1+0x138], R18 ;  /* 0x0001381201007387 */ /* 0x0001e80000100a00 */
[----:B0-----:R-:W3:Y:S01]  /*24660*/  LDL.LU R19, [R1+0x16c0] ;  /* 0x0016c00001137983 */ /* 0x001ee20000300800 */
[----:B------:R-:W-:Y:S02]  /*24670*/  MOV R18, R24 ;  /* 0x0000001800127202 */ /* 0x000fe40000000f00 */
[----:B------:R-:W-:Y:S01]  /*24680*/  MOV R14, R25 ;  /* 0x00000019000e7202 */ /* 0x000fe20000000f00 */
[----:B-----5:R-:W-:Y:S01]  /*24690*/  HMMA.16816.F32.BF16 R4, R20, R8, R4 ;  /* 0x000000081404723c */ /* 0x020fe20000041804 */
[----:B------:R-:W4:Y:S04]  /*246a0*/  LDL.LU.64 R16, [R1+0x16b8] ;  /* 0x0016b80001107983 */ /* 0x000f280000300a00 */
[----:B------:R-:W-:Y:S04]  /*246b0*/  STL.64 [R1+0x1680], R14 ;  /* 0x0016800e01007387 */ /* 0x000fe80000100a00 */
[----:B--2---:R0:W-:Y:S04]  /*246c0*/  STL.64 [R1+0x1678], R12 ;  /* 0x0016780c01007387 */ /* 0x0041e80000100a00 */
[----:B0-----:R-:W2:Y:S04]  /*246d0*/  LDL.LU R12, [R1+0xc0] ;  /* 0x0000c000010c7983 */ /* 0x001ea80000300800 */
[----:B------:R-:W2:Y:S04]  /*246e0*/  LDL.LU R13, [R1+0xc4] ;  /* 0x0000c400010d7983 */ /* 0x000ea80000300800 */
[----:B------:R-:W2:Y:S04]  /*246f0*/  LDL.LU R14, [R1+0xc8] ;  /* 0x0000c800010e7983 */ /* 0x000ea80000300800 */
[----:B------:R-:W2:Y:S04]  /*24700*/  LDL.LU R15, [R1+0xcc] ;  /* 0x0000cc00010f7983 */ /* 0x000ea80000300800 */
[----:B---3--:R0:W1:Y:S02]  /*24710*/  LDSM.16.M88.4 R24, [R19+UR6+0x29080] ;  /* 0x029080061318783b */ /* 0x0080640008000200 */
[----:B0-----:R-:W-:-:S02]  /*24720*/  MOV R19, R9 ;  /* 0x0000000900137202 */ /* 0x001fc40000000f00 */
[----:B-1----:R-:W-:Y:S04]  /*24730*/  STL.64 [R1+0x14f0], R26 ;  /* 0x0014f01a01007387 */ /* 0x002fe80000100a00 */
[----:B------:R0:W-:Y:S04]  /*24740*/  STL.64 [R1+0x14e8], R24 ;  /* 0x0014e81801007387 */ /* 0x0001e80000100a00 */
[----:B0-----:R-:W3:Y:S04]  /*24750*/  LDL.LU R24, [R1+0x90] ;  /* 0x0000900001187983 */ /* 0x001ee80000300800 */
[----:B------:R-:W3:Y:S04]  /*24760*/  LDL.LU R25, [R1+0x94] ;  /* 0x0000940001197983 */ /* 0x000ee80000300800 */
[----:B------:R-:W3:Y:S04]  /*24770*/  LDL.LU R26, [R1+0x98] ;  /* 0x00009800011a7983 */ /* 0x000ee80000300800 */
[----:B------:R-:W3:Y:S04]  /*24780*/  LDL.LU R27, [R1+0x9c] ;  /* 0x00009c00011b7983 */ /* 0x000ee80000300800 */
[----:B------:R-:W-:Y:S04]  /*24790*/  STL.64 [R1+0x120], R4 ;  /* 0x0001200401007387 */ /* 0x000fe80000100a00 */
[----:B------:R0:W-:Y:S04]  /*247a0*/  STL.64 [R1+0x128], R6 ;  /* 0x0001280601007387 */ /* 0x0001e80000100a00 */
[----:B0-----:R-:W5:Y:S04]  /*247b0*/  LDL.LU R6, [R1+0x16b0] ;  /* 0x0016b00001067983 */ /* 0x001f680000300800 */
[----:B------:R-:W2:Y:S01]  /*247c0*/  LDL.LU.64 R4, [R1+0x16a8] ;  /* 0x0016a80001047983 */ /* 0x000ea20000300a00 */
[----:B------:R-:W-:-:S03]  /*247d0*/  IMAD.MOV.U32 R7, RZ, RZ, R8 ;  /* 0x000000ffff077224 */ /* 0x000fc600078e0008 */
[----:B------:R-:W2:Y:S04]  /*247e0*/  LDL.LU.64 R10, [R1+0x16a0] ;  /* 0x0016a000010a7983 */ /* 0x000ea80000300a00 */
[----:B------:R-:W2:Y:S02]  /*247f0*/  LDL.LU.64 R8, [R1+0x1698] ;  /* 0x0016980001087983 */ /* 0x000ea40000300a00 */
[----:B--2---:R-:W-:-:S15]  /*24800*/  HMMA.16816.F32.BF16 R8, R20, R4, R8 ;  /* 0x000000041408723c */ /* 0x004fde0000041808 */
[----:B------:R-:W-:-:S04]  /*24810*/  NOP ;  /* 0x0000000000007918 */ /* 0x000fc80000000000 */
[----:B------:R-:W-:Y:S04]  /*24820*/  STL.64 [R1+0x110], R8 ;  /* 0x0001100801007387 */ /* 0x000fe80000100a00 */
[----:B------:R0:W-:Y:S04]  /*24830*/  STL.64 [R1+0x118], R10 ;  /* 0x0001180a01007387 */ /* 0x0001e80000100a00 */
[----:B0-----:R-:W2:Y:S04]  /*24840*/  LDL.LU.64 R10, [R1+0x1690] ;  /* 0x00169000010a7983 */ /* 0x001ea80000300a00 */
[----:B------:R-:W2:Y:S04]  /*24850*/  LDL.LU.64 R8, [R1+0x1688] ;  /* 0x0016880001087983 */ /* 0x000ea80000300a00 */
[----:B------:R0:W-:Y:S04]  /*24860*/  STL.64 [R1+0x1600], R4 ;  /* 0x0016000401007387 */ /* 0x0001e80000100a00 */
[----:B-----5:R-:W-:Y:S01]  /*24870*/  STL.64 [R1+0x1640], R6 ;  /* 0x0016400601007387 */ /* 0x020fe20000100a00 */
[----:B--2---:R-:W-:Y:S01]  /*24880*/  HMMA.16816.F32.BF16 R12, R20, R8, R12 ;  /* 0x00000008140c723c */ /* 0x004fe2000004180c */
[----:B0-----:R-:W-:Y:S01]  /*24890*/  MOV R4, R11 ;  /* 0x0000000b00047202 */ /* 0x001fe20000000f00 */
[----:B------:R-:W-:Y:S01]  /*248a0*/  IMAD.MOV.U32 R5, RZ, RZ, R10 ;  /* 0x000000ffff057224 */ /* 0x000fe200078e000a */
[----:B------:R-:W-:-:S02]  /*248b0*/  MOV R28, R8 ;  /* 0x00000008001c7202 */ /* 0x000fc40000000f00 */
[----:B------:R-:W-:-:S14]  /*248c0*/  MOV R29, R9 ;  /* 0x00000009001d7202 */ /* 0x000fdc0000000f00 */
[----:B------:R-:W-:Y:S04]  /*248d0*/  STL.64 [R1+0x100], R12 ;  /* 0x0001000c01007387 */ /* 0x000fe80000100a00 */
[----:B------:R0:W-:Y:S04]  /*248e0*/  STL.64 [R1+0x108], R14 ;  /* 0x0001080e01007387 */ /* 0x0001e80000100a00 */
[----:B0-----:R-:W2:Y:S04]  /*248f0*/  LDL.LU.64 R14, [R1+0x1680] ;  /* 0x00168000010e7983 */ /* 0x001ea80000300a00 */
[----:B------:R-:W3:Y:S04]  /*24900*/  LDL.LU.64 R12, [R1+0x1678] ;  /* 0x00167800010c7983 */ /* 0x000ee80000300a00 */
[----:B------:R-:W4:Y:S04]  /*24910*/  LDL.LU.64 R10, [R1+0x1670] ;  /* 0x00167000010a7983 */ /* 0x000f280000300a00 */
[----:B------:R-:W4:Y:S02]  /*24920*/  LDL.LU.64 R8, [R1+0x1668] ;  /* 0x0016680001087983 */ /* 0x000f240000300a00 */
[----:B----4-:R-:W-:-:S15]  /*24930*/  HMMA.16816.F32.BF16 R8, R20, R16, R8 ;  /* 0x000000101408723c */ /* 0x010fde0000041808 */
[----:B------:R-:W-:-:S04]  /*24940*/  NOP ;  /* 0x0000000000007918 */ /* 0x000fc80000000000 */
[----:B------:R-:W-:Y:S04]  /*24950*/  STL.64 [R1+0xf0], R8 ;  /* 0x0000f00801007387 */ /* 0x000fe80000100a00 */
[----:B------:R0:W-:Y:S04]  /*24960*/  STL.64 [R1+0xf8], R10 ;  /* 0x0000f80a01007387 */ /* 0x0001e80000100a00 */
[----:B0-----:R-:W4:Y:S04]  /*24970*/  LDL.LU.64 R10, [R1+0x1660] ;  /* 0x00166000010a7983 */ /* 0x001f280000300a00 */
[----:B------:R-:W4:Y:S04]  /*24980*/  LDL.LU.64 R8, [R1+0x1658] ;  /* 0x0016580001087983 */ /* 0x000f280000300a00 */
[----:B------:R-:W-:Y:S04]  /*24990*/  STL.64 [R1+0x1650], R18 ;  /* 0x0016501201007387 */ /* 0x000fe80000100a00 */
[----:B------:R0:W-:Y:S04]  /*249a0*/  STL.64 [R1+0x1648], R16 ;  /* 0x0016481001007387 */ /* 0x0001e80000100a00 */
[----:B0-----:R-:W4:Y:S04]  /*249b0*/  LDL.LU R16, [R1+0x80] ;  /* 0x0000800001107983 */ /* 0x001f280000300800 */
[----:B------:R-:W4:Y:S04]  /*249c0*/  LDL.LU R17, [R1+0x84] ;  /* 0x0000840001117983 */ /* 0x000f280000300800 */
[----:B------:R-:W4:Y:S04]  /*249d0*/  LDL.LU R18, [R1+0x88] ;  /* 0x0000880001127983 */ /* 0x000f280000300800 */
[----:B------:R-:W4:Y:S01]  /*249e0*/  LDL.LU R19, [R1+0x8c] ;  /* 0x00008c0001137983 */ /* 0x000f220000300800 */
[----:B---3--:R-:W-:Y:S01]  /*249f0*/  HMMA.16816.F32.BF16 R24, R20, R12, R24 ;  /* 0x0000000c1418723c */ /* 0x008fe20000041818 */
[----:B------:R-:W-:-:S15]  /*24a00*/  MOV R21, R3 ;  /* 0x0000000300157202 */ /* 0x000fde0000000f00 */
[----:B------:R-:W-:-:S03]  /*24a10*/  NOP ;  /* 0x0000000000007918 */ /* 0x000fc60000000000 */
[----:B------:R-:W-:Y:S04]  /*24a20*/  STL.64 [R1+0x1500], R26 ;  /* 0x0015001a01007387 */ /* 0x000fe80000100a00 */
[----:B------:R0:W-:Y:S04]  /*24a30*/  STL.64 [R1+0x14f8], R24 ;  /* 0x0014f81801007387 */ /* 0x0001e80000100a00 */
[----:B0-----:R-:W3:Y:S04]  /*24a40*/  LDL.LU R24, [R1+0x70] ;  /* 0x0000700001187983 */ /* 0x001ee80000300800 */
[----:B------:R-:W3:Y:S01]  /*24a50*/  LDL.LU R25, [R1+0x74] ;  /* 0x0000740001197983 */ /* 0x000ee20000300800 */
[----:B------:R-:W-:Y:S01]  /*24a60*/  IMAD.MOV.U32 R27, RZ, RZ, R0 ;  /* 0x000000ffff1b7224 */ /* 0x000fe200078e0000 */
[----:B----4-:R-:W-:Y:S02]  /*24a70*/  HMMA.16816.F32.BF16 R4, R8, R4, R16 ;  /* 0x000000040804723c */ /* 0x010fe40000041810 */
[----:B------:R-:W4:Y:S04]  /*24a80*/  LDL.LU.64 R18, [R1+0x1650] ;  /* 0x0016500001127983 */ /* 0x000f280000300a00 */
[----:B------:R-:W5:-:S13]  /*24a90*/  LDL.LU.64 R16, [R1+0x1648] ;  /* 0x0016480001107983 */ /* 0x000f5a0000300a00 */
[----:B------:R-:W-:Y:S01]  /*24aa0*/  IMAD.MOV.U32 R0, RZ, RZ, R6 ;  /* 0x000000ffff007224 */ /* 0x000fe200078e0006 */
[----:B------:R-:W-:Y:S02]  /*24ab0*/  MOV R3, R7 ;  /* 0x0000000700037202 */ /* 0x000fe40000000f00 */
[----:B------:R-:W5:Y:S01]  /*24ac0*/  LDL.LU.64 R6, [R1+0x1640] ;  /* 0x0016400001067983 */ /* 0x000f620000300a00 */
[----:B--2---:R-:W-:Y:S01]  /*24ad0*/  IMAD.MOV.U32 R20, RZ, RZ, R15 ;  /* 0x000000ffff147224 */ /* 0x004fe200078e000f */
[----:B------:R-:W-:Y:S02]  /*24ae0*/  MOV R26, R2 ;  /* 0x00000002001a7202 */ /* 0x000fe40000000f00 */
[----:B------:R-:W-:Y:S02]  /*24af0*/  MOV R15, R4 ;  /* 0x00000004000f7202 */ /* 0x000fe40000000f00 */
[----:B------:R-:W-:-:S03]  /*24b00*/  MOV R2, R5 ;  /* 0x0000000500027202 */ /* 0x000fc60000000f00 */
[----:B---3--:R-:W-:Y:S01]  /*24b10*/  HMMA.16816.F32.BF16 R20, R8, R20, R24 ;  /* 0x000000140814723c */ /* 0x008fe20000041818 */
[----:B------:R-:W-:Y:S01]  /*24b20*/  IMAD.MOV.U32 R24, RZ, RZ, R28 ;  /* 0x000000ffff187224 */ /* 0x000fe200078e001c */
[----:B------:R-:W-:Y:S01]  /*24b30*/  MOV R25, R29 ;  /* 0x0000001d00197202 */ /* 0x000fe20000000f00 */
[----:B----4-:R-:W-:Y:S01]  /*24b40*/  IMAD.MOV.U32 R5, RZ, RZ, R19 ;  /* 0x000000ffff057224 */ /* 0x010fe200078e0013 */
[----:B-----5:R-:W-:Y:S02]  /*24b50*/  MOV R4, R7 ;  /* 0x0000000700047202 */ /* 0x020fe40000000f00 */
[----:B------:R-:W2:Y:S04]  /*24b60*/  LDL.LU R7, [R1+0x1638] ;  /* 0x0016380001077983 */ /* 0x000ea80000300800 */
[----:B------:R-:W-:Y:S04]  /*24b70*/  STL.64 [R1+0x1618], R4 ;  /* 0x0016180401007387 */ /* 0x000fe80000100a00 */
[----:B------:R-:W-:Y:S04]  /*24b80*/  STL [R1+0x152c], R3 ;  /* 0x00152c0301007387 */ /* 0x000fe80000100800 */
[----:B------:R-:W-:Y:S04]  /*24b90*/  STL [R1+0x1528], R0 ;  /* 0x0015280001007387 */ /* 0x000fe80000100800 */
[----:B------:R-:W-:Y:S04]  /*24ba0*/  STL [R1+0x1524], R2 ;  /* 0x0015240201007387 */ /* 0x000fe80000100800 */
[----:B------:R-:W-:Y:S04]  /*24bb0*/  STL [R1+0x1520], R15 ;  /* 0x0015200f01007387 */ /* 0x000fe80000100800 */
[----:B------:R-:W-:Y:S04]  /*24bc0*/  STL [R1+0xa0], R20 ;  /* 0x0000a01401007387 */ /* 0x000fe80000100800 */
[----:B------:R-:W3:Y:S04]  /*24bd0*/  LDL.LU R28, [R1+0x1634] ;  /* 0x00163400011c7983 */ /* 0x000ee80000300800 */
[----:B------:R-:W4:Y:S04]  /*24be0*/  LDL.LU R29, [R1+0x1630] ;  /* 0x00163000011d7983 */ /* 0x000f280000300800 */
        /* <DEDUP_REMOVED lines=11> */
[----:B------:R-:W-:-:S02]  /*24ca0*/  MOV R4, R18 ;  /* 0x0000001200047202 */ /* 0x000fc40000000f00 */
[----:B------:R-:W-:Y:S01]  /*24cb0*/  MOV R5, R14 ;  /* 0x0000000e00057202 */ /* 0x000fe20000000f00 */
[----:B-----5:R-:W-:Y:S04]  /*24cc0*/  STL.64 [R1+0x1628], R26 ;  /* 0x0016281a01007387 */ /* 0x020fe80000100a00 */
[----:B--2---:R0:W-:Y:S04]  /*24cd0*/  STL.64 [R1+0x1620], R24 ;  /* 0x0016201801007387 */ /* 0x0041e80000100a00 */
[----:B0-----:R-:W2:Y:S04]  /*24ce0*/  LDL.LU R24, [R1+0x60] ;  /* 0x0000600001187983 */ /* 0x001ea80000300800 */
[----:B------:R-:W2:Y:S04]  /*24cf0*/  LDL.LU R25, [R1+0x64] ;  /* 0x0000640001197983 */ /* 0x000ea80000300800 */
[----:B------:R-:W2:Y:S04]  /*24d00*/  LDL.LU R26, [R1+0x68] ;  /* 0x00006800011a7983 */ /* 0x000ea80000300800 */
[----:B------:R-:W2:Y:S01]  /*24d10*/  LDL.LU R27, [R1+0x6c] ;  /* 0x00006c00011b7983 */ /* 0x000ea20000300800 */
[----:B------:R-:W-:-:S02]  /*24d20*/  MOV R18, R22 ;  /* 0x0000001600127202 */ /* 0x000fc40000000f00 */
[----:B------:R-:W-:Y:S02]  /*24d30*/  MOV R19, R23 ;  /* 0x0000001700137202 */ /* 0x000fe40000000f00 */
[----:B------:R-:W-:Y:S02]  /*24d40*/  MOV R22, R7 ;  /* 0x0000000700167202 */ /* 0x000fe40000000f00 */
[----:B------:R-:W-:Y:S01]  /*24d50*/  MOV R23, R6 ;  /* 0x0000000600177202 */ /* 0x000fe20000000f00 */
[----:B------:R-:W-:Y:S01]  /*24d60*/  IMAD.MOV.U32 R14, RZ, RZ, R21 ;  /* 0x000000ffff0e7224 */ /* 0x000fe200078e0015 */
[----:B------:R0:W-:Y:S04]  /*24d70*/  STL [R1+0x1538], R19 ;  /* 0x0015381301007387 */ /* 0x0001e80000100800 */
[----:B------:R-:W-:Y:S04]  /*24d80*/  STL [R1+0x1534], R18 ;  /* 0x0015341201007387 */ /* 0x000fe80000100800 */
[----:B------:R-:W-:Y:S01]  /*24d90*/  STL [R1+0x1530], R14 ;  /* 0x0015300e01007387 */ /* 0x000fe20000100800 */
[----:B--2---:R-:W-:Y:S03]  /*24da0*/  HMMA.16816.F32.BF16 R4, R8, R4, R24 ;  /* 0x000000040804723c */ /* 0x004fe60000041818 */
[----:B------:R-:W2:Y:S04]  /*24db0*/  LDL.LU.64 R26, [R1+0x1628] ;  /* 0x00162800011a7983 */ /* 0x000ea80000300a00 */
[----:B------:R-:W2:-:S12]  /*24dc0*/  LDL.LU.64 R24, [R1+0x1620] ;  /* 0x0016200001187983 */ /* 0x000e980000300a00 */
[----:B------:R-:W-:Y:S01]  /*24dd0*/  IMAD.MOV.U32 R3, RZ, RZ, R4 ;  /* 0x000000ffff037224 */ /* 0x000fe200078e0004 */
[----:B------:R-:W-:Y:S02]  /*24de0*/  MOV R0, R5 ;  /* 0x0000000500007202 */ /* 0x000fe40000000f00 */
[----:B------:R-:W2:Y:S01]  /*24df0*/  LDL.LU.64 R4, [R1+0x1618] ;  /* 0x0016180001047983 */ /* 0x000ea20000300a00 */
[----:B------:R-:W-:Y:S01]  /*24e00*/  MOV R2, R6 ;  /* 0x0000000600027202 */ /* 0x000fe20000000f00 */
[----:B------:R-:W-:-:S05]  /*24e10*/  IMAD.MOV.U32 R15, RZ, RZ, R7 ;  /* 0x000000ffff0f7224 */ /* 0x000fca00078e0007 */
[----:B------:R-:W-:Y:S04]  /*24e20*/  STL [R1+0x1548], R15 ;  /* 0x0015480f01007387 */ /* 0x000fe80000100800 */
[----:B------:R-:W-:Y:S04]  /*24e30*/  STL [R1+0x1544], R2 ;  /* 0x0015440201007387 */ /* 0x000fe80000100800 */
[----:B------:R-:W-:Y:S04]  /*24e40*/  STL [R1+0x1540], R0 ;  /* 0x0015400001007387 */ /* 0x000fe80000100800 */
[----:B------:R-:W-:Y:S01]  /*24e50*/  STL [R1+0x153c], R3 ;  /* 0x00153c0301007387 */ /* 0x000fe20000100800 */
[----:B--2---:R-:W-:Y:S03]  /*24e60*/  HMMA.16816.F32.BF16 R4, R8, R4, R24 ;  /* 0x000000040804723c */ /* 0x004fe60000041818 */
[----:B------:R-:W2:Y:S04]  /*24e70*/  LDL.LU.64 R26, [R1+0x1610] ;  /* 0x00161000011a7983 */ /* 0x000ea80000300a00 */
[----:B------:R-:W2:-:S12]  /*24e80*/  LDL.LU.64 R24, [R1+0x1608] ;  /* 0x0016080001187983 */ /* 0x000e980000300a00 */
[----:B0-----:R-:W-:Y:S01]  /*24e90*/  MOV R19, R5 ;  /* 0x0000000500137202 */ /* 0x001fe20000000f00 */
[----:B------:R0:W-:Y:S04]  /*24ea0*/  STL [R1+0x80], R4 ;  /* 0x0000800401007387 */ /* 0x0001e80000100800 */
[----:B0-----:R-:W2:Y:S01]  /*24eb0*/  LDL.LU.64 R4, [R1+0x1600] ;  /* 0x0016000001047983 */ /* 0x001ea20000300a00 */
[----:B------:R-:W-:Y:S01]  /*24ec0*/  MOV R18, R6 ;  /* 0x0000000600127202 */ /* 0x000fe20000000f00 */
[----:B------:R-:W-:-:S05]  /*24ed0*/  IMAD.MOV.U32 R14, RZ, RZ, R7 ;  /* 0x000000ffff0e7224 */ /* 0x000fca00078e0007 */
[----:B------:R-:W-:Y:S04]  /*24ee0*/  STL [R1+0x15c0], R14 ;  /* 0x0015c00e01007387 */ /* 0x000fe80000100800 */
[----:B------:R-:W-:Y:S04]  /*24ef0*/  STL [R1+0x1550], R18 ;  /* 0x0015501201007387 */ /* 0x000fe80000100800 */
[----:B------:R-:W-:Y:S01]  /*24f00*/  STL [R1+0x154c], R19 ;  /* 0x00154c1301007387 */ /* 0x000fe20000100800 */
[----:B--2---:R-:W-:Y:S03]  /*24f10*/  HMMA.16816.F32.BF16 R4, R8, R4, R24 ;  /* 0x000000040804723c */ /* 0x004fe60000041818 */
[----:B------:R-:W2:-:S15]  /*24f20*/  LDL.LU.64 R24, [R1+0x15f8] ;  /* 0x0015f80001187983 */ /* 0x000e9e0000300a00 */
[----:B------:R-:W-:Y:S01]  /*24f30*/  NOP ;  /* 0x0000000000007918 */ /* 0x000fe20000000000 */
[----:B------:R-:W-:Y:S01]  /*24f40*/  IMAD.MOV.U32 R0, RZ, RZ, R6 ;  /* 0x000000ffff007224 */ /* 0x000fe200078e0006 */
[----:B------:R-:W-:Y:S02]  /*24f50*/  MOV R3, R7 ;  /* 0x0000000700037202 */ /* 0x000fe40000000f00 */
[----:B------:R-:W-:Y:S02]  /*24f60*/  MOV R15, R4 ;  /* 0x00000004000f7202 */ /* 0x000fe40000000f00 */
[----:B------:R-:W-:Y:S01]  /*24f70*/  MOV R2, R5 ;  /* 0x0000000500027202 */ /* 0x000fe20000000f00 */
[----:B------:R-:W2:Y:S04]  /*24f80*/  LDL.LU.64 R6, [R1+0x15f0] ;  /* 0x0015f00001067983 */ /* 0x000ea80000300a00 */
[----:B------:R-:W2:Y:S01]  /*24f90*/  LDL.LU.64 R4, [R1+0x15e8] ;  /* 0x0015e80001047983 */ /* 0x000ea20000300a00 */
[----:B----4-:R-:W-:Y:S01]  /*24fa0*/  MOV R20, R29 ;  /* 0x0000001d00147202 */ /* 0x010fe20000000f00 */
[----:B---3--:R-:W-:-:S02]  /*24fb0*/  IMAD.MOV.U32 R21, RZ, RZ, R28 ;  /* 0x000000ffff157224 */ /* 0x008fc400078e001c */
[----:B------:R-:W3:Y:S04]  /*24fc0*/  LDL.LU R29, [R1+0x2e4] ;  /* 0x0002e400011d7983 */ /* 0x000ee80000300800 */
[----:B------:R-:W4:Y:S01]  /*24fd0*/  LDL.LU R28, [R1+0x2e0] ;  /* 0x0002e000011c7983 */ /* 0x000f220000300800 */
[C---:B------:R-:W-:Y:S08]  /*24fe0*/  HMMA.16816.F32.BF16 R20, R8.reuse, R16, R20 ;  /* 0x000000100814723c */ /* 0x040ff00000041814 */
[----:B--2---:R-:W-:Y:S01]  /*24ff0*/  HMMA.16816.F32.BF16 R24, R8, R24, R4 ;  /* 0x000000180818723c */ /* 0x004fe20000041804 */
[----:B------:R-:W2:-:S15]  /*25000*/  LDL.LU.64 R4, [R1+0x15e0] ;  /* 0x0015e00001047983 */ /* 0x000e9e0000300a00 */
[----:B------:R-:W-:-:S03]  /*25010*/  NOP ;  /* 0x0000000000007918 */ /* 0x000fc60000000000 */
[----:B------:R-:W-:Y:S01]  /*25020*/  MOV R6, R24 ;  /* 0x0000001800067202 */ /* 0x000fe20000000f00 */
[----:B------:R-:W-:Y:S01]  /*25030*/  IMAD.MOV.U32 R7, RZ, RZ, R25 ;  /* 0x000000ffff077224 */ /* 0x000fe200078e0019 */
[----:B------:R-:W-:Y:S04]  /*25040*/  STL [R1+0x68], R26 ;  /* 0x0000681a01007387 */ /* 0x000fe80000100800 */
[----:B------:R-:W-:Y:S04]  /*25050*/  STL.64 [R1+0x15d8], R6 ;  /* 0x0015d80601007387 */ /* 0x000fe80000100a00 */
[----:B--2---:R-:W-:Y:S04]  /*25060*/  STL.64 [R1+0x15d0], R4 ;  /* 0x0015d00401007387 */ /* 0x004fe80000100a00 */
[----:B------:R0:W-:Y:S04]  /*25070*/  STL.64 [R1+0x1450], R22 ;  /* 0x0014501601007387 */ /* 0x0001e80000100a00 */
[----:B------:R1:W-:Y:S04]  /*25080*/  STL.64 [R1+0x1448], R20 ;  /* 0x0014481401007387 */ /* 0x0003e80000100a00 */
[----:B0-----:R-:W2:Y:S04]  /*25090*/  LDL.LU R22, [R1+0x8] ;  /* 0x0000080001167983 */ /* 0x001ea80000300800 */
[----:B------:R-:W2:Y:S01]  /*250a0*/  LDL.LU R23, [R1+0xc] ;  /* 0x00000c0001177983 */ /* 0x000ea20000300800 */
[----:B------:R-:W-:-:S03]  /*250b0*/  MOV R14, R27 ;  /* 0x0000001b000e7202 */ /* 0x000fc60000000f00 */
[----:B--2---:R0:W-:Y:S04]  /*250c0*/  STL.64 [R1+0x1588], R22 ;  /* 0x0015881601007387 */ /* 0x0041e80000100a00 */
[----:B------:R-:W2:Y:S04]  /*250d0*/  LDL.LU R24, [R1+0x100] ;  /* 0x0001000001187983 */ /* 0x000ea80000300800 */
[----:B------:R-:W2:Y:S04]  /*250e0*/  LDL.LU R25, [R1+0x104] ;  /* 0x0001040001197983 */ /* 0x000ea80000300800 */
[----:B------:R-:W5:Y:S04]  /*250f0*/  LDL.LU R26, [R1+0x108] ;  /* 0x00010800011a7983 */ /* 0x000f680000300800 */
[----:B------:R-:W5:Y:S04]  /*25100*/  LDL.LU R27, [R1+0x10c] ;  /* 0x00010c00011b7983 */ /* 0x000f680000300800 */
[----:B------:R-:W2:Y:S04]  /*25110*/  LDL.LU R4, [R1+0x160] ;  /* 0x0001600001047983 */ /* 0x000ea80000300800 */
[----:B------:R-:W2:Y:S04]  /*25120*/  LDL.LU R5, [R1+0x164] ;  /* 0x0001640001057983 */ /* 0x000ea80000300800 */
[----:B------:R-:W2:Y:S04]  /*25130*/  LDL.LU R6, [R1+0x168] ;  /* 0x0001680001067983 */ /* 0x000ea80000300800 */
[----:B------:R-:W2:Y:S04]  /*25140*/  LDL.LU R7, [R1+0x16c] ;  /* 0x00016c0001077983 */ /* 0x000ea80000300800 */
[----:B-1----:R-:W2:Y:S04]  /*25150*/  LDL.LU R20, [R1+0x130] ;  /* 0x0001300001147983 */ /* 0x002ea80000300800 */
[----:B------:R-:W2:Y:S04]  /*25160*/  LDL.LU R21, [R1+0x134] ;  /* 0x0001340001157983 */ /* 0x000ea80000300800 */
[----:B0-----:R-:W2:Y:S04]  /*25170*/  LDL.LU R22, [R1+0x138] ;  /* 0x0001380001167983 */ /* 0x001ea80000300800 */
[----:B------:R-:W2:Y:S04]  /*25180*/  LDL.LU R23, [R1+0x13c] ;  /* 0x00013c0001177983 */ /* 0x000ea80000300800 */
[----:B--2---:R0:W-:Y:S04]  /*25190*/  STL.64 [R1+0x1598], R22 ;  /* 0x0015981601007387 */ /* 0x0041e80000100a00 */
[----:B------:R-:W-:Y:S04]  /*251a0*/  STL.64 [R1+0x1590], R20 ;  /* 0x0015901401007387 */ /* 0x000fe80000100a00 */
[----:B0-----:R-:W2:Y:S04]  /*251b0*/  LDL.LU.64 R22, [R1+0x48] ;  /* 0x0000480001167983 */ /* 0x001ea80000300a00 */
[----:B--2---:R0:W-:Y:S04]  /*251c0*/  STL.64 [R1+0x15a8], R22 ;  /* 0x0015a81601007387 */ /* 0x0041e80000100a00 */
[----:B0-----:R-:W2:Y:S04]  /*251d0*/  LDL.LU.64 R22, [R1+0x58] ;  /* 0x0000580001167983 */ /* 0x001ea80000300a00 */
[----:B------:R-:W2:Y:S04]  /*251e0*/  LDL.LU.64 R18, [R1+0x38] ;  /* 0x0000380001127983 */ /* 0x000ea80000300a00 */
[----:B--2---:R0:W-:Y:S04]  /*251f0*/  STL.64 [R1+0x15a0], R18 ;  /* 0x0015a01201007387 */ /* 0x0041e80000100a00 */
[----:B------:R-:W2:Y:S04]  /*25200*/  LDL.LU R16, [R1+0x140] ;  /* 0x0001400001107983 */ /* 0x000ea80000300800 */
[----:B------:R-:W2:Y:S04]  /*25210*/  LDL.LU R17, [R1+0x144] ;  /* 0x0001440001117983 */ /* 0x000ea80000300800 */
[----:B0-----:R-:W2:Y:S04]  /*25220*/  LDL.LU R18, [R1+0x148] ;  /* 0x0001480001127983 */ /* 0x001ea80000300800 */
[----:B------:R-:W2:Y:S04]  /*25230*/  LDL.LU R19, [R1+0x14c] ;  /* 0x00014c0001137983 */ /* 0x000ea80000300800 */
[----:B--2---:R-:W-:Y:S04]  /*25240*/  STL.64 [R1+0x15b8], R18 ;  /* 0x0015b81201007387 */ /* 0x004fe80000100a00 */
[----:B------:R0:W-:Y:S04]  /*25250*/  STL.64 [R1+0x15b0], R16 ;  /* 0x0015b01001007387 */ /* 0x0001e80000100a00 */
[----:B0-----:R-:W2:Y:S04]  /*25260*/  LDL.LU R16, [R1+0x150] ;  /* 0x0001500001107983 */ /* 0x001ea80000300800 */
[----:B------:R-:W2:Y:S04]  /*25270*/  LDL.LU R17, [R1+0x154] ;  /* 0x0001540001117983 */ /* 0x000ea80000300800 */
[----:B------:R-:W2:Y:S04]  /*25280*/  LDL.LU R18, [R1+0x158] ;  /* 0x0001580001127983 */ /* 0x000ea80000300800 */
[----:B------:R-:W2:Y:S04]  /*25290*/  LDL.LU R19, [R1+0x15c] ;  /* 0x00015c0001137983 */ /* 0x000ea80000300800 */
[----:B-----5:R-:W-:Y:S04]  /*252a0*/  STL.64 [R1+0x1560], R26 ;  /* 0x0015601a01007387 */ /* 0x020fe80000100a00 */
[----:B------:R0:W-:Y:S04]  /*252b0*/  STL.64 [R1+0x1558], R24 ;  /* 0x0015581801007387 */ /* 0x0001e80000100a00 */
[----:B0-----:R-:W5:Y:S04]  /*252c0*/  LDL.LU R24, [R1+0x110] ;  /* 0x0001100001187983 */ /* 0x001f680000300800 */
[----:B------:R-:W5:Y:S04]  /*252d0*/  LDL.LU R25, [R1+0x114] ;  /* 0x0001140001197983 */ /* 0x000f680000300800 */
[----:B------:R-:W2:Y:S04]  /*252e0*/  LDL.LU R26, [R1+0x118] ;  /* 0x00011800011a7983 */ /* 0x000ea80000300800 */
[----:B------:R-:W2:Y:S01]  /*252f0*/  LDL.LU R27, [R1+0x11c] ;  /* 0x00011c00011b7983 */ /* 0x000ea20000300800 */
[----:B------:R-:W-:Y:S03]  /*25300*/  HMMA.16816.F32.BF16 R8, R8, R12, R4 ;  /* 0x0000000c0808723c */ /* 0x000fe60000041804 */
[----:B--2---:R0:W-:Y:S04]  /*25310*/  STL.64 [R1+0x1570], R26 ;  /* 0x0015701a01007387 */ /* 0x0041e80000100a00 */
[----:B-----5:R-:W-:Y:S04]  /*25320*/  STL.64 [R1+0x1568], R24 ;  /* 0x0015681801007387 */ /* 0x020fe80000100a00 */
[----:B0-----:R-:W2:Y:S04]  /*25330*/  LDL.LU.64 R26, [R1+0x28] ;  /* 0x00002800011a7983 */ /* 0x001ea80000300a00 */
[----:B------:R-:W5:Y:S04]  /*25340*/  LDL.LU.64 R6, [R1+0x15d8] ;  /* 0x0015d80001067983 */ /* 0x000f680000300a00 */
[----:B------:R-:W2:Y:S04]  /*25350*/  LDL.LU.64 R4, [R1+0x15d0] ;  /* 0x0015d00001047983 */ /* 0x000ea80000300a00 */
[----:B------:R-:W-:Y:S04]  /*25360*/  STL.64 [R1+0x1460], R10 ;  /* 0x0014600a01007387 */ /* 0x000fe80000100a00 */
[----:B------:R5:W-:Y:S02]  /*25370*/  STL.64 [R1+0x1458], R8 ;  /* 0x0014580801007387 */ /* 0x000be40000100a00 */
[----:B-----5:R-:W-:Y:S01]  /*25380*/  MOV R8, R6 ;  /* 0x0000000600087202 */ /* 0x020fe20000000f00 */
[----:B------:R-:W-:Y:S01]  /*25390*/  IMAD.MOV.U32 R9, RZ, RZ, R7 ;  /* 0x000000ffff097224 */ /* 0x000fe200078e0007 */
[----:B------:R-:W2:Y:S04]  /*253a0*/  LDL.LU R6, [R1+0x15c8] ;  /* 0x0015c80001067983 */ /* 0x000ea80000300800 */
[----:B------:R-:W2:Y:S04]  /*253b0*/  LDL.LU R7, [R1+0x15c4] ;  /* 0x0015c40001077983 */ /* 0x000ea80000300800 */
[----:B------:R-:W5:Y:S01]  /*253c0*/  LDL.LU R10, [R1+0x68] ;  /* 0x00006800010a7983 */ /* 0x000f620000300800 */
[----:B------:R-:W-:-:S03]  /*253d0*/  MOV R11, R14 ;  /* 0x0000000e000b7202 */ /* 0x000fc60000000f00 */
[----:B------:R-:W3:Y:S01]  /*253e0*/  LDL.LU R14, [R1+0x15c0] ;  /* 0x0015c000010e7983 */ /* 0x000ee20000300800 */
[----:B--2---:R-:W-:Y:S03]  /*253f0*/  HMMA.16816.F32.BF16 R16, R4, R22, R16 ;  /* 0x000000160410723c */ /* 0x004fe60000041810 */
[----:B-----5:R0:W-:Y:S04]  /*25400*/  STL.64 [R1+0x1470], R10 ;  /* 0x0014700a01007387 */ /* 0x0201e80000100a00 */
[----:B------:R1:W-:Y:S04]  /*25410*/  STL.64 [R1+0x1468], R8 ;  /* 0x0014680801007387 */ /* 0x0003e80000100a00 */
[----:B0-----:R-:W2:Y:S04]  /*25420*/  LDL.LU R10, [R1+0x18] ;  /* 0x00001800010a7983 */ /* 0x001ea80000300800 */
[----:B------:R-:W2:Y:S01]  /*25430*/  LDL.LU R11, [R1+0x1c] ;  /* 0x00001c00010b7983 */ /* 0x000ea20000300800 */
[----:B-1----:R-:W-:Y:S01]  /*25440*/  MOV R9, R22 ;  /* 0x0000001600097202 */ /* 0x002fe20000000f00 */
[----:B------:R-:W-:-:S02]  /*25450*/  IMAD.MOV.U32 R8, RZ, RZ, R23 ;  /* 0x000000ffff087224 */ /* 0x000fc400078e0017 */
[----:B------:R-:W-:Y:S04]  /*25460*/  STL.64 [R1+0x220], R16 ;  /* 0x0002201001007387 */ /* 0x000fe80000100a00 */
[----:B------:R0:W-:Y:S04]  /*25470*/  STL.64 [R1+0x228], R18 ;  /* 0x0002281201007387 */ /* 0x0001e80000100a00 */
[----:B0-----:R-:W5:Y:S04]  /*25480*/  LDL.LU.64 R18, [R1+0x15b8] ;  /* 0x0015b80001127983 */ /* 0x001f680000300a00 */
[----:B------:R-:W5:Y:S04]  /*25490*/  LDL.LU.64 R16, [R1+0x15b0] ;  /* 0x0015b00001107983 */ /* 0x000f680000300a00 */
[----:B------:R-:W5:Y:S04]  /*254a0*/  LDL.LU.64 R22, [R1+0x15a8] ;  /* 0x0015a80001167983 */ /* 0x000f680000300a00 */
[----:B--2---:R-:W-:Y:S04]  /*254b0*/  STL.64 [R1+0x1580], R10 ;  /* 0x0015800a01007387 */ /* 0x004fe80000100a00 */
[----:B------:R0:W-:Y:S04]  /*254c0*/  STL.64 [R1+0x1578], R8 ;  /* 0x0015780801007387 */ /* 0x0001e80000100a00 */
[----:B0-----:R-:W2:Y:S04]  /*254d0*/  LDL.LU R8, [R1+0x120] ;  /* 0x0001200001087983 */ /* 0x001ea80000300800 */
[----:B------:R-:W2:Y:S04]  /*254e0*/  LDL.LU R9, [R1+0x124] ;  /* 0x0001240001097983 */ /* 0x000ea80000300800 */
[----:B------:R-:W2:Y:S04]  /*254f0*/  LDL.LU R10, [R1+0x128] ;  /* 0x00012800010a7983 */ /* 0x000ea80000300800 */
[----:B------:R-:W2:Y:S01]  /*25500*/  LDL.LU R11, [R1+0x12c] ;  /* 0x00012c00010b7983 */ /* 0x000ea20000300800 */
[----:B-----5:R-:W-:Y:S01]  /*25510*/  HMMA.16816.F32.BF16 R16, R4, R22, R16 ;  /* 0x000000160410723c */ /* 0x020fe20000041810 */
[----:B------:R-:W-:-:S02]  /*25520*/  MOV R13, R22 ;  /* 0x00000016000d7202 */ /* 0x000fc40000000f00 */
[----:B------:R-:W-:-:S15]  /*25530*/  MOV R12, R23 ;  /* 0x00000017000c7202 */ /* 0x000fde0000000f00 */
[----:B------:R-:W-:Y:S01]  /*25540*/  NOP ;  /* 0x0000000000007918 */ /* 0x000fe20000000000 */
[----:B------:R-:W-:Y:S04]  /*25550*/  STL.64 [R1+0x230], R16 ;  /* 0x0002301001007387 */ /* 0x000fe80000100a00 */
[----:B------:R0:W-:Y:S04]  /*25560*/  STL.64 [R1+0x238], R18 ;  /* 0x0002381201007387 */ /* 0x0001e80000100a00 */
[----:B0-----:R-:W5:Y:S04]  /*25570*/  LDL.LU.64 R18, [R1+0x15a0] ;  /* 0x0015a00001127983 */ /* 0x001f680000300a00 */
[----:B------:R-:W5:Y:S04]  /*25580*/  LDL.LU.64 R22, [R1+0x1598] ;  /* 0x0015980001167983 */ /* 0x000f680000300a00 */
[----:B------:R-:W5:Y:S01]  /*25590*/  LDL.LU.64 R20, [R1+0x1590] ;  /* 0x0015900001147983 */ /* 0x000f620000300a00 */
[C---:B--2---:R-:W-:Y:S08]  /*255a0*/  HMMA.16816.F32.BF16 R8, R4.reuse, R26, R8 ;  /* 0x0000001a0408723c */ /* 0x044ff00000041808 */
[----:B-----5:R-:W-:-:S15]  /*255b0*/  HMMA.16816.F32.BF16 R20, R4, R18, R20 ;  /* 0x000000120414723c */ /* 0x020fde0000041814 */
[----:B------:R-:W-:-:S04]  /*255c0*/  NOP ;  /* 0x0000000000007918 */ /* 0x000fc80000000000 */
[----:B------:R-:W-:Y:S04]  /*255d0*/  STL.64 [R1+0x250], R20 ;  /* 0x0002501401007387 */ /* 0x000fe80000100a00 */
[----:B------:R0:W-:Y:S04]  /*255e0*/  STL.64 [R1+0x258], R22 ;  /* 0x0002581601007387 */ /* 0x0001e80000100a00 */
[----:B0-----:R-:W2:Y:S04]  /*255f0*/  LDL.LU.64 R22, [R1+0x1588] ;  /* 0x0015880001167983 */ /* 0x001ea80000300a00 */
[----:B------:R-:W5:Y:S04]  /*25600*/  LDL.LU.64 R16, [R1+0x538] ;  /* 0x0005380001107983 */ /* 0x000f680000300a00 */
[----:B------:R-:W-:Y:S04]  /*25610*/  STL.64 [R1+0x2f0], R8 ;  /* 0x0002f00801007387 */ /* 0x000fe80000100a00 */
[----:B------:R0:W-:Y:S01]  /*25620*/  STL.64 [R1+0x2f8], R10 ;  /* 0x0002f80a01007387 */ /* 0x0001e20000100a00 */
[----:B------:R-:W-:Y:S01]  /*25630*/  IMAD.MOV.U32 R21, RZ, RZ, R18 ;  /* 0x000000ffff157224 */ /* 0x000fe200078e0012 */
[----:B------:R-:W-:-:S02]  /*25640*/  MOV R20, R19 ;  /* 0x0000001300147202 */ /* 0x000fc40000000f00 */
[----:B------:R-:W-:Y:S01]  /*25650*/  MOV R18, R26 ;  /* 0x0000001a00127202 */ /* 0x000fe20000000f00 */
[----:B------:R-:W-:Y:S01]  /*25660*/  IMAD.MOV.U32 R19, RZ, RZ, R27 ;  /* 0x000000ffff137224 */ /* 0x000fe200078e001b */
[----:B0-----:R-:W2:Y:S04]  /*25670*/  LDL.LU.64 R10, [R1+0x1580] ;  /* 0x00158000010a7983 */ /* 0x001ea80000300a00 */
[----:B------:R-:W2:Y:S04]  /*25680*/  LDL.LU.64 R8, [R1+0x1578] ;  /* 0x0015780001087983 */ /* 0x000ea80000300a00 */
        /* <DEDUP_REMOVED lines=8> */
[----:B------:R0:W-:Y:S02]  /*25710*/  STL.64 [R1+0x1480], R10 ;  /* 0x0014800a01007387 */ /* 0x0001e40000100a00 */
[----:B0-----:R-:W-:-:S02]  /*25720*/  MOV R10, R18 ;  /* 0x00000012000a7202 */ /* 0x001fc40000000f00 */
[----:B------:R-:W-:Y:S01]  /*25730*/  MOV R11, R19 ;  /* 0x00000013000b7202 */ /* 0x000fe20000000f00 */
[----:B------:R-:W3:Y:S04]  /*25740*/  LDL.LU R18, [R1+0x1550] ;  /* 0x0015500001127983 */ /* 0x000ee80000300800 */
[----:B------:R-:W3:Y:S04]  /*25750*/  LDL.LU R19, [R1+0x154c] ;  /* 0x00154c0001137983 */ /* 0x000ee80000300800 */
[----:B------:R0:W-:Y:S02]  /*25760*/  STL.64 [R1+0x1498], R10 ;  /* 0x0014980a01007387 */ /* 0x0001e40000100a00 */
[----:B0-----:R-:W-:Y:S01]  /*25770*/  IMAD.MOV.U32 R10, RZ, RZ, R21 ;  /* 0x000000ffff0a7224 */ /* 0x001fe200078e0015 */
[----:B------:R-:W-:-:S05]  /*25780*/  MOV R11, R20 ;  /* 0x00000014000b7202 */ /* 0x000fca0000000f00 */
[----:B------:R0:W-:Y:S02]  /*25790*/  STL.64 [R1+0x14b0], R10 ;  /* 0x0014b00a01007387 */ /* 0x0001e40000100a00 */
[----:B0-----:R-:W-:Y:S01]  /*257a0*/  MOV R10, R13 ;  /* 0x0000000d000a7202 */ /* 0x001fe20000000f00 */
[----:B------:R-:W-:Y:S02]  /*257b0*/  IMAD.MOV.U32 R11, RZ, RZ, R12 ;  /* 0x000000ffff0b7224 */ /* 0x000fe400078e000c */
[----:B------:R-:W-:Y:S01]  /*257c0*/  IMAD.MOV.U32 R20, RZ, RZ, R15 ;  /* 0x000000ffff147224 */ /* 0x000fe200078e000f */
[----:B------:R-:W-:Y:S01]  /*257d0*/  MOV R21, R2 ;  /* 0x0000000200157202 */ /* 0x000fe20000000f00 */
[----:B------:R-:W0:Y:S01]  /*257e0*/  LDC R12, c[0x0][0x3d4] ;  /* 0x0000f500ff0c7b82 */ /* 0x000e220000000800 */
[----:B------:R-:W-:Y:S01]  /*257f0*/  STL.64 [R1+0x14c8], R10 ;  /* 0x0014c80a01007387 */ /* 0x000fe20000100a00 */
[----:B--2---:R-:W-:-:S15]  /*25800*/  HMMA.16816.F32.BF16 R24, R4, R22, R24 ;  /* 0x000000160418723c */ /* 0x004fde0000041818 */
[----:B------:R-:W-:-:S04]  /*25810*/  NOP ;  /* 0x0000000000007918 */ /* 0x000fc80000000000 */
[----:B------:R1:W-:Y:S04]  /*25820*/  STL.64 [R1+0x310], R24 ;  /* 0x0003101801007387 */ /* 0x0003e80000100a00 */
[----:B------:R2:W-:Y:S04]  /*25830*/  STL.64 [R1+0x318], R26 ;  /* 0x0003181a01007387 */ /* 0x0005e80000100a00 */
[----:B-1----:R-:W4:Y:S04]  /*25840*/  LDL.LU R24, [R1+0xf0] ;  /* 0x0000f00001187983 */ /* 0x002f280000300800 */
[----:B------:R-:W4:Y:S04]  /*25850*/  LDL.LU R25, [R1+0xf4] ;  /* 0x0000f40001197983 */ /* 0x000f280000300800 */
[----:B--2---:R-:W4:Y:S04]  /*25860*/  LDL.LU R26, [R1+0xf8] ;  /* 0x0000f800011a7983 */ /* 0x004f280000300800 */
[----:B------:R-:W4:Y:S04]  /*25870*/  LDL.LU R27, [R1+0xfc] ;  /* 0x0000fc00011b7983 */ /* 0x000f280000300800 */
[----:B------:R1:W-:Y:S04]  /*25880*/  STL.64 [R1+0x1478], R22 ;  /* 0x0014781601007387 */ /* 0x0003e80000100a00 */
[----:B------:R-:W2:Y:S04]  /*25890*/  LDL.LU R15, [R1+0x1548] ;  /* 0x00154800010f7983 */ /* 0x000ea80000300800 */
[----:B------:R-:W4:Y:S01]  /*258a0*/  LDL.LU R2, [R1+0x1544] ;  /* 0x0015440001027983 */ /* 0x000f220000300800 */
[----:B-1----:R-:W-:Y:S01]  /*258b0*/  MOV R22, R0 ;  /* 0x0000000000167202 */ /* 0x002fe20000000f00 */
[----:B------:R-:W-:-:S02]  /*258c0*/  IMAD.MOV.U32 R23, RZ, RZ, R3 ;  /* 0x000000ffff177224 */ /* 0x000fc400078e0003 */
[----:B------:R-:W5:Y:S04]  /*258d0*/  LDL.LU R0, [R1+0x1540] ;  /* 0x0015400001007983 */ /* 0x000f680000300800 */
[----:B------:R-:W5:Y:S04]  /*258e0*/  LDL.LU R3, [R1+0x153c] ;  /* 0x00153c0001037983 */ /* 0x000f680000300800 */
[----:B------:R-:W-:Y:S04]  /*258f0*/  STL.64 [R1+0x1490], R22 ;  /* 0x0014901601007387 */ /* 0x000fe80000100a00 */
[----:B------:R1:W-:Y:S04]  /*25900*/  STL.64 [R1+0x1488], R20 ;  /* 0x0014881401007387 */ /* 0x0003e80000100a00 */
[----:B-1----:R-:W5:Y:S01]  /*25910*/  LDL.LU R20, [R1+0x80] ;  /* 0x0000800001147983 */ /* 0x002f620000300800 */
[----:B---3--:R-:W-:-:S03]  /*25920*/  MOV R21, R19 ;  /* 0x0000001300157202 */ /* 0x008fc60000000f00 */
[----:B------:R-:W3:Y:S01]  /*25930*/  LDL.LU R19, [R1+0x1538] ;  /* 0x0015380001137983 */ /* 0x000ee20000300800 */
[----:B------:R-:W-:Y:S01]  /*25940*/  MOV R22, R18 ;  /* 0x0000001200167202 */ /* 0x000fe20000000f00 */
[----:B------:R-:W-:Y:S02]  /*25950*/  IMAD.MOV.U32 R23, RZ, RZ, R14 ;  /* 0x000000ffff177224 */ /* 0x000fe400078e000e */
[----:B------:R-:W3:Y:S04]  /*25960*/  LDL.LU R18, [R1+0x1534] ;  /* 0x0015340001127983 */ /* 0x000ee80000300800 */
[----:B------:R-:W3:Y:S04]  /*25970*/  LDL.LU R14, [R1+0x1530] ;  /* 0x00153000010e7983 */ /* 0x000ee80000300800 */
[----:B------:R2:W-:Y:S02]  /*25980*/  STL.64 [R1+0x14a8], R22 ;  /* 0x0014a81601007387 */ /* 0x0005e40000100a00 */
[----:B--2---:R-:W-:Y:S01]  /*25990*/  MOV R23, R15 ;  /* 0x0000000f00177202 */ /* 0x004fe20000000f00 */
[----:B----4-:R-:W-:Y:S01]  /*259a0*/  IMAD.MOV.U32 R22, RZ, RZ, R2 ;  /* 0x000000ffff167224 */ /* 0x010fe200078e0002 */
[----:B-----5:R1:W-:Y:S02]  /*259b0*/  STL.64 [R1+0x14a0], R20 ;  /* 0x0014a01401007387 */ /* 0x0203e40000100a00 */
[----:B-1----:R-:W-:-:S02]  /*259c0*/  MOV R20, R3 ;  /* 0x0000000300147202 */ /* 0x002fc40000000f00 */
[----:B------:R-:W-:Y:S01]  /*259d0*/  MOV R21, R0 ;  /* 0x0000000000157202 */ /* 0x000fe20000000f00 */
[----:B------:R-:W2:Y:S04]  /*259e0*/  LDL.LU R3, [R1+0x152c] ;  /* 0x00152c0001037983 */ /* 0x000ea80000300800 */
[----:B------:R-:W4:Y:S04]  /*259f0*/  LDL.LU R0, [R1+0x1528] ;  /* 0x0015280001007983 */ /* 0x000f280000300800 */
[----:B------:R-:W5:Y:S04]  /*25a00*/  LDL.LU R2, [R1+0x1524] ;  /* 0x0015240001027983 */ /* 0x000f680000300800 */
[----:B------:R-:W2:Y:S04]  /*25a10*/  LDL.LU R15, [R1+0x1520] ;  /* 0x00152000010f7983 */ /* 0x000ea80000300800 */
[----:B------:R3:W-:Y:S04]  /*25a20*/  STL.64 [R1+0x14c0], R22 ;  /* 0x0014c01601007387 */ /* 0x0007e80000100a00 */
[----:B------:R1:W-:Y:S01]  /*25a30*/  STL.64 [R1+0x14b8], R20 ;  /* 0x0014b81401007387 */ /* 0x0003e20000100a00 */
[----:B---3--:R-:W-:-:S03]  /*25a40*/  IMAD.MOV.U32 R22, RZ, RZ, R18 ;  /* 0x000000ffff167224 */ /* 0x008fc600078e0012 */
[----:B-1----:R-:W3:Y:S01]  /*25a50*/  LDL.LU R20, [R1+0xa0] ;  /* 0x0000a00001147983 */ /* 0x002ee20000300800 */
[----:B------:R-:W-:-:S03]  /*25a60*/  MOV R21, R14 ;  /* 0x0000000e00157202 */ /* 0x000fc60000000f00 */
[----:B------:R-:W2:Y:S04]  /*25a70*/  LDL.LU R14, [R1+0x151c] ;  /* 0x00151c00010e7983 */ /* 0x000ea80000300800 */
[----:B------:R-:W2:Y:S01]  /*25a80*/  LDL.LU R18, [R1+0x1518] ;  /* 0x0015180001127983 */ /* 0x000ea20000300800 */
[----:B------:R-:W-:-:S03]  /*25a90*/  MOV R23, R19 ;  /* 0x0000001300177202 */ /* 0x000fc60000000f00 */
[----:B------:R-:W2:Y:S04]  /*25aa0*/  LDL.LU R19, [R1+0x1514] ;  /* 0x0015140001137983 */ /* 0x000ea80000300800 */
[----:B------:R4:W-:Y:S02]  /*25ab0*/  STL.64 [R1+0x14d8], R22 ;  /* 0x0014d81601007387 */ /* 0x0009e40000100a00 */
[----:B----4-:R-:W-:Y:S01]  /*25ac0*/  MOV R22, R0 ;  /* 0x0000000000167202 */ /* 0x010fe20000000f00 */
[----:B--2---:R-:W-:Y:S01]  /*25ad0*/  HMMA.16816.F32.BF16 R24, R4, R18, R24 ;  /* 0x000000120418723c */ /* 0x004fe20000041818 */
[----:B---3--:R1:W-:Y:S02]  /*25ae0*/  STL.64 [R1+0x14d0], R20 ;  /* 0x0014d01401007387 */ /* 0x0083e40000100a00 */
[----:B-1----:R-:W-:Y:S01]  /*25af0*/  MOV R20, R15 ;  /* 0x0000000f00147202 */ /* 0x002fe20000000f00 */
[----:B-----5:R-:W-:Y:S01]  /*25b00*/  IMAD.MOV.U32 R21, RZ, RZ, R2 ;  /* 0x000000ffff157224 */ /* 0x020fe200078e0002 */
[----:B------:R-:W2:Y:S04]  /*25b10*/  LDL.LU R15, [R1+0x1510] ;  /* 0x00151000010f7983 */ /* 0x000ea80000300800 */
[----:B------:R-:W3:Y:S04]  /*25b20*/  LDL.LU R2, [R1+0x150c] ;  /* 0x00150c0001027983 */ /* 0x000ee80000300800 */
[----:B------:R-:W4:Y:S06]  /*25b30*/  LDL.LU R0, [R1+0x1508] ;  /* 0x0015080001007983 */ /* 0x000f2c0000300800 */
[----:B------:R-:W-:Y:S04]  /*25b40*/  STL.64 [R1+0x320], R24 ;  /* 0x0003201801007387 */ /* 0x000fe80000100a00 */
[----:B------:R1:W-:Y:S04]  /*25b50*/  STL.64 [R1+0x328], R26 ;  /* 0x0003281a01007387 */ /* 0x0003e80000100a00 */
[----:B-1----:R-:W2:Y:S04]  /*25b60*/  LDL.LU.64 R26, [R1+0x1500] ;  /* 0x00150000011a7983 */ /* 0x002ea80000300a00 */
[----:B------:R-:W2:Y:S01]  /*25b70*/  LDL.LU.64 R24, [R1+0x14f8] ;  /* 0x0014f80001187983 */ /* 0x000ea20000300a00 */
[----:B------:R-:W-:-:S02]  /*25b80*/  MOV R10, R9 ;  /* 0x00000009000a7202 */ /* 0x000fc40000000f00 */
[----:B------:R-:W-:Y:S02]  /*25b90*/  MOV R11, R8 ;  /* 0x00000008000b7202 */ /* 0x000fe40000000f00 */
[----:B------:R-:W-:Y:S02]  /*25ba0*/  MOV R23, R3 ;  /* 0x0000000300177202 */ /* 0x000fe40000000f00 */
[----:B------:R-:W1:Y:S01]  /*25bb0*/  LDC R3, c[0x0][0x3c4] ;  /* 0x0000f100ff037b82 */ /* 0x000e620000000800 */
[----:B--2---:R-:W-:Y:S01]  /*25bc0*/  HMMA.16816.F32.BF16 R4, R4, R14, R24 ;  /* 0x0000000e0404723c */ /* 0x004fe20000041818 */
[----:B------:R-:W2:Y:S04]  /*25bd0*/  LDL.LU.64 R26, [R1+0x14f0] ;  /* 0x0014f000011a7983 */ /* 0x000ea80000300a00 */
[----:B------:R-:W2:-:S14]  /*25be0*/  LDL.LU.64 R24, [R1+0x14e8] ;  /* 0x0014e80001187983 */ /* 0x000e9c0000300a00 */
[----:B------:R5:W-:Y:S04]  /*25bf0*/  STL.64 [R1+0x330], R4 ;  /* 0x0003300401007387 */ /* 0x000be80000100a00 */
[----:B------:R4:W-:Y:S04]  /*25c00*/  STL.64 [R1+0x338], R6 ;  /* 0x0003380601007387 */ /* 0x0009e80000100a00 */
[----:B-----5:R-:W5:Y:S04]  /*25c10*/  LDL.LU R4, [R1+0x2c0] ;  /* 0x0002c00001047983 */ /* 0x020f680000300800 */
[----:B------:R-:W5:Y:S01]  /*25c20*/  LDL.LU R5, [R1+0x2c4] ;  /* 0x0002c40001057983 */ /* 0x000f620000300800 */
[----:B----4-:R-:W-:Y:S01]  /*25c30*/  IMAD.MOV.U32 R6, RZ, RZ, R0 ;  /* 0x000000ffff067224 */ /* 0x010fe200078e0000 */
[----:B---3--:R-:W-:-:S02]  /*25c40*/  MOV R7, R2 ;  /* 0x0000000200077202 */ /* 0x008fc40000000f00 */
[----:B------:R-:W0:Y:S04]  /*25c50*/  LDL.LU R0, [R1+0x14e4] ;  /* 0x0014e40001007983 */ /* 0x000e280000300800 */
[----:B------:R-:W1:Y:S01]  /*25c60*/  LDL.LU R2, [R1+0x14e0] ;  /* 0x0014e00001027983 */ /* 0x000e620000300800 */
[----:B--2---:R-:W-:Y:S03]  /*25c70*/  HMMA.16816.F32.BF16 R8, R24, R10, R20 ;  /* 0x0000000a1808723c */ /* 0x004fe60000041814 */
[----:B------:R-:W2:Y:S04]  /*25c80*/  LDL.LU.64 R22, [R1+0x14d8] ;  /* 0x0014d80001167983 */ /* 0x000ea80000300a00 */
[----:B------:R-:W2:-:S12]  /*25c90*/  LDL.LU.64 R20, [R1+0x14d0] ;  /* 0x0014d00001147983 */ /* 0x000e980000300a00 */
[----:B------:R-:W-:Y:S04]  /*25ca0*/  STL.64 [R1+0x340], R8 ;  /* 0x0003400801007387 */ /* 0x000fe80000100a00 */
[----:B------:R3:W-:Y:S04]  /*25cb0*/  STL.64 [R1+0x348], R10 ;  /* 0x0003480a01007387 */ /* 0x0007e80000100a00 */
[----:B---3--:R-:W2:Y:S02]  /*25cc0*/  LDL.LU.64 R10, [R1+0x14c8] ;  /* 0x0014c800010a7983 */ /* 0x008ea40000300a00 */
[----:B--2---:R-:W-:Y:S02]  /*25cd0*/  HMMA.16816.F32.BF16 R8, R24, R10, R20 ;  /* 0x0000000a1808723c */ /* 0x004fe40000041814 */
[----:B------:R-:W2:Y:S04]  /*25ce0*/  LDL.LU.64 R22, [R1+0x14c0] ;  /* 0x0014c00001167983 */ /* 0x000ea80000300a00 */
[----:B------:R-:W2:-:S13]  /*25cf0*/  LDL.LU.64 R20, [R1+0x14b8] ;  /* 0x0014b80001147983 */ /* 0x000e9a0000300a00 */
        /* <DEDUP_REMOVED lines=16> */
[----:B------:R-:W2:-:S15]  /*25e00*/  LDL.LU.64 R22, [R1+0x1478] ;  /* 0x0014780001167983 */ /* 0x000e9e0000300a00 */
[----:B------:R-:W-:Y:S02]  /*25e10*/  NOP ;  /* 0x0000000000007918 */ /* 0x000fe40000000000 */
[----:B------:R-:W-:Y:S04]  /*25e20*/  STL.64 [R1+0x380], R8 ;  /* 0x0003800801007387 */ /* 0x000fe80000100a00 */
[----:B------:R3:W-:Y:S04]  /*25e30*/  STL.64 [R1+0x388], R10 ;  /* 0x0003880a01007387 */ /* 0x0007e80000100a00 */
[----:B---3--:R-:W2:Y:S04]  /*25e40*/  LDL.LU.64 R10, [R1+0x1470] ;  /* 0x00147000010a7983 */ /* 0x008ea80000300a00 */
[----:B------:R-:W2:Y:S02]  /*25e50*/  LDL.LU.64 R8, [R1+0x1468] ;  /* 0x0014680001087983 */ /* 0x000ea40000300a00 */
[----:B--2---:R-:W-:Y:S02]  /*25e60*/  HMMA.16816.F32.BF16 R20, R24, R22, R8 ;  /* 0x000000161814723c */ /* 0x004fe40000041808 */
[----:B------:R-:W2:Y:S04]  /*25e70*/  LDL.LU.64 R10, [R1+0x1460] ;  /* 0x00146000010a7983 */ /* 0x000ea80000300a00 */
[----:B------:R-:W2:-:S13]  /*25e80*/  LDL.LU.64 R8, [R1+0x1458] ;  /* 0x0014580001087983 */ /* 0x000e9a0000300a00 */
[----:B------:R-:W-:Y:S04]  /*25e90*/  STL.64 [R1+0x390], R20 ;  /* 0x0003901401007387 */ /* 0x000fe80000100a00 */
[----:B------:R3:W-:Y:S04]  /*25ea0*/  STL.64 [R1+0x398], R22 ;  /* 0x0003981601007387 */ /* 0x0007e80000100a00 */
[----:B---3--:R-:W3:Y:S04]  /*25eb0*/  LDL.LU.64 R22, [R1+0x1450] ;  /* 0x0014500001167983 */ /* 0x008ee80000300a00 */
[----:B------:R-:W3:Y:S01]  /*25ec0*/  LDL.LU.64 R20, [R1+0x1448] ;  /* 0x0014480001147983 */ /* 0x000ee20000300a00 */
[----:B-----5:R-:W-:-:S02]  /*25ed0*/  FFMA2 R4, R16.F32x2.HI_LO, R6.F32x2.HI_LO, R4.F32x2.HI_LO ;  /* 0x0000000610047249 */ /* 0x020fc40000000004 */
[----:B-1----:R-:W-:Y:S01]  /*25ee0*/  IMAD R2, R3, 0x80, R2 ;  /* 0x0000008003027824 */ /* 0x002fe200078e0202 */
[C---:B--2---:R-:W-:Y:S08]  /*25ef0*/  HMMA.16816.F32.BF16 R8, R24.reuse, R14, R8 ;  /* 0x0000000e1808723c */ /* 0x044ff00000041808 */
[----:B---3--:R-:W-:-:S15]  /*25f00*/  HMMA.16816.F32.BF16 R20, R24, R18, R20 ;  /* 0x000000121814723c */ /* 0x008fde0000041814 */
[----:B------:R-:W-:-:S04]  /*25f10*/  NOP ;  /* 0x0000000000007918 */ /* 0x000fc80000000000 */
[----:B------:R-:W-:Y:S04]  /*25f20*/  STL.64 [R1+0x3a0], R20 ;  /* 0x0003a01401007387 */ /* 0x000fe80000100a00 */
[----:B------:R-:W-:Y:S04]  /*25f30*/  STL.64 [R1+0x3a8], R22 ;  /* 0x0003a81601007387 */ /* 0x000fe80000100a00 */
[----:B------:R-:W-:Y:S04]  /*25f40*/  STL.64 [R1+0x3b0], R8 ;  /* 0x0003b00801007387 */ /* 0x000fe80000100a00 */
[----:B------:R-:W-:Y:S04]  /*25f50*/  STL.64 [R1+0x3b8], R10 ;  /* 0x0003b80a01007387 */ /* 0x000fe80000100a00 */
[----:B------:R-:W2:Y:S04]  /*25f60*/  LDL R6, [R1+0x2d4] ;  /* 0x0002d40001067983 */ /* 0x000ea80000100800 */
[----:B------:R-:W3:Y:S04]  /*25f70*/  LDL R3, [R1+0x2d0] ;  /* 0x0002d00001037983 */ /* 0x000ee80000100800 */
[----:B--2---:R1:W-:Y:S04]  /*25f80*/  STL [R1+0x51c], R6 ;  /* 0x00051c0601007387 */ /* 0x0043e80000100800 */
[----:B-1----:R-:W2:Y:S04]  /*25f90*/  LDL R6, [R1+0x2cc] ;  /* 0x0002cc0001067983 */ /* 0x002ea80000100800 */
[----:B---3--:R1:W-:Y:S04]  /*25fa0*/  STL [R1+0x528], R3 ;  /* 0x0005280301007387 */ /* 0x0083e80000100800 */
[----:B-1----:R-:W3:Y:S01]  /*25fb0*/  LDL R3, [R1+0x2bc] ;  /* 0x0002bc0001037983 */ /* 0x002ee20000100800 */
[----:B------:R-:W-:Y:S01]  /*25fc0*/  MOV R7, R29 ;  /* 0x0000001d00077202 */ /* 0x000fe20000000f00 */
[----:B------:R-:W-:-:S04]  /*25fd0*/  UIADD3 UR4, UPT, UPT, UR4, 0x80, URZ ;  /* 0x0000008004047890 */ /* 0x000fc8000fffe0ff */
[----:B------:R-:W-:Y:S01]  /*25fe0*/  UISETP.GE.AND UP0, UPT, UR4, UR12, UPT ;  /* 0x0000000c0400728c */ /* 0x000fe2000bf06270 */
[----:B0-----:R-:W-:Y:S01]  /*25ff0*/  LEA R0, R12, R0, 0x7 ;  /* 0x000000000c007211 */ /* 0x001fe200078e38ff */
[----:B--2---:R0:W-:Y:S02]  /*26000*/  STL [R1+0x52c], R6 ;  /* 0x00052c0601007387 */ /* 0x0041e40000100800 */
[----:B0-----:R-:W-:Y:S02]  /*26010*/  MOV R6, R28 ;  /* 0x0000001c00067202 */ /* 0x001fe40000000f00 */
[----:B---3--:R1:W-:Y:S04]  /*26020*/  STL [R1+0x530], R3 ;  /* 0x0005300301007387 */ /* 0x0083e80000100800 */
[----:B------:R1:W-:Y:S04]  /*26030*/  STL.64 [R1+0x538], R4 ;  /* 0x0005380401007387 */ /* 0x0003e80000100a00 */
[----:B------:R1:W-:Y:S01]  /*26040*/  STL.64 [R1+0x520], R6 ;  /* 0x0005200601007387 */ /* 0x0003e20000100a00 */
[----:B------:R-:W-:Y:S05]  /*26050*/  BRA.U !UP0, `(.L_x_1) ;  /* 0xfffffe6108807547 */ /* 0x000fea000b83ffff */
.L_x_0:
[----:B01----:R-:W2:Y:S01]  /*26060*/  LDL.LU.64 R4, [R1+0x538] ;  /* 0x0005380001047983 */ /* 0x003ea20000300a00 */
[----:B------:R-:W0:Y:S03]  /*26070*/  LDCU.64 UR4, c[0x0][0x3e0] ;  /* 0x00007c00ff0477ac */ /* 0x000e260008000a00 */
[----:B------:R-:W3:Y:S01]  /*26080*/  LDL.LU.64 R6, [R1+0x520] ;  /* 0x0005200001067983 */ /* 0x000ee20000300a00 */
[----:B------:R-:W1:Y:S01]  /*26090*/  S2R R3, SR_TID.X ;  /* 0x0000000000037919 */ /* 0x000e620000002100 */
[----:B------:R-:W4:Y:S01]  /*260a0*/  S2R R2, SR_TID.X ;  /* 0x0000000000027919 */ /* 0x000f220000002100 */
[C---:B-1----:R-:W-:Y:S01]  /*260b0*/  IMAD.SHL.U32 R0, R3.reuse, 0x1000, RZ ;  /* 0x0000100003007824 */ /* 0x042fe200078e00ff */
[C---:B------:R-:W-:Y:S02]  /*260c0*/  SHF.L.U32 R9, R3.reuse, 0x4, RZ ;  /* 0x0000000403097819 */ /* 0x040fe400000006ff */
[----:B------:R-:W-:-:S02]  /*260d0*/  LOP3.LUT R8, R3, 0xff, RZ, 0xc0, !PT ;  /* 0x000000ff03087812 */ /* 0x000fc400078ec0ff */
[----:B----4-:R-:W-:Y:S02]  /*260e0*/  LOP3.LUT R2, R2, 0xc0, RZ, 0xc0, !PT ;  /* 0x000000c002027812 */ /* 0x010fe400078ec0ff */
[----:B------:R-:W-:Y:S02]  /*260f0*/  LOP3.LUT R0, R0, 0x6000, RZ, 0xc0, !PT ;  /* 0x0000600000007812 */ /* 0x000fe400078ec0ff */
[----:B------:R-:W-:Y:S02]  /*26100*/  SHF.R.U32.HI R2, RZ, 0x1, R2 ;  /* 0x00000001ff027819 */ /* 0x000fe40000011602 */
[----:B------:R-:W-:Y:S02]  /*26110*/  LOP3.LUT R0, R0, 0x3f0, R9, 0xf8, !PT ;  /* 0x000003f000007812 */ /* 0x000fe400078ef809 */
[----:B------:R-:W-:Y:S02]  /*26120*/  SHF.R.U32.HI R3, RZ, 0x5, R3 ;  /* 0x00000005ff037819 */ /* 0x000fe40000011603 */
[----:B------:R-:W-:-:S02]  /*26130*/  LOP3.LUT R2, R0, R2, RZ, 0x3c, !PT ;  /* 0x0000000200027212 */ /* 0x000fc400078e3cff */
[----:B------:R-:W-:Y:S01]  /*26140*/  SGXT.U32 R0, R3, 0x3 ;  /* 0x000000030300781a */ /* 0x000fe20000000000 */
[----:B------:R-:W-:Y:S01]  /*26150*/  BAR.SYNC.DEFER_BLOCKING 0x0 ;  /* 0x0000000000007b1d */ /* 0x000fe20000010000 */
[----:B------:R-:W-:-:S05]  /*26160*/  ISETP.GE.U32.AND P0, PT, R8, 0x20, PT ;  /* 0x000000200800780c */ /* 0x000fca0003f06070 */
[----:B------:R1:W-:Y:S01]  /*26170*/  STL [R1+0x214], R2 ;  /* 0x0002140201007387 */ /* 0x0003e20000100800 */
[----:B--2---:R-:W-:Y:S02]  /*26180*/  MOV R27, R4 ;  /* 0x00000004001b7202 */ /* 0x004fe40000000f00 */
[----:B------:R-:W-:Y:S02]  /*26190*/  MOV R26, R5 ;  /* 0x00000005001a7202 */ /* 0x000fe40000000f00 */
[----:B---3--:R-:W-:Y:S01]  /*261a0*/  MOV R29, R6 ;  /* 0x00000006001d7202 */ /* 0x008fe20000000f00 */
[----:B------:R-:W-:-:S04]  /*261b0*/  IMAD.MOV.U32 R28, RZ, RZ, R7 ;  /* 0x000000ffff1c7224 */ /* 0x000fc800078e0007 */
[----:B------:R-:W-:Y:S04]  /*261c0*/  STL [R1+0x1644], R29 ;  /* 0x0016441d01007387 */ /* 0x000fe80000100800 */
[----:B------:R2:W-:Y:S04]  /*261d0*/  STL [R1+0x1628], R27 ;  /* 0x0016281b01007387 */ /* 0x0005e80000100800 */
[----:B------:R-:W-:Y:S04]  /*261e0*/  STL [R1+0x1638], R26 ;  /* 0x0016381a01007387 */ /* 0x000fe80000100800 */
[----:B-1----:R-:W3:Y:S01]  /*261f0*/  LDL.LU R2, [R1+0x220] ;  /* 0x0002200001027983 */ /* 0x002ee20000300800 */
[----:B--2---:R-:W1:Y:S03]  /*26200*/  LDC R27, c[0x0][0x3e8] ;  /* 0x0000fa00ff1b7b82 */ /* 0x004e660000000800 */
[----:B------:R-:W2:Y:S01]  /*26210*/  LDL.LU R3, [R1+0x224] ;  /* 0x0002240001037983 */ /* 0x000ea20000300800 */
[----:B-1----:R-:W-:-:S03]  /*26220*/  IMAD R0, R0, R27, RZ ;  /* 0x0000001b00007224 */ /* 0x002fc600078e02ff */
[----:B---3--:R1:W-:Y:S04]  /*26230*/  STL [R1+0xa0], R2 ;  /* 0x0000a00201007387 */ /* 0x0083e80000100800 */
[----:B-1----:R-:W3:Y:S04]  /*26240*/  LDL.LU R2, [R1+0x228] ;  /* 0x0002280001027983 */ /* 0x002ee80000300800 */
[----:B--2---:R-:W-:Y:S04]  /*26250*/  STL [R1+0x98], R3 ;  /* 0x0000980301007387 */ /* 0x004fe80000100800 */
[----:B------:R-:W2:Y:S04]  /*26260*/  LDL.LU R26, [R1+0x22c] ;  /* 0x00022c00011a7983 */ /* 0x000ea80000300800 */
[----:B---3--:R1:W-:Y:S04]  /*26270*/  STL [R1+0x90], R2 ;  /* 0x0000900201007387 */ /* 0x0083e80000100800 */
[----:B--2---:R-:W-:Y:S04]  /*26280*/  STL [R1+0x1640], R26 ;  /* 0x0016401a01007387 */ /* 0x004fe80000100800 */
[----:B-1----:R-:W2:Y:S04]  /*26290*/  LDL.LU R2, [R1+0x230] ;  /* 0x0002300001027983 */ /* 0x002ea80000300800 */
[----:B------:R-:W3:Y:S04]  /*262a0*/  LDL.LU R3, [R1+0x234] ;  /* 0x0002340001037983 */ /* 0x000ee80000300800 */
[----:B--2---:R1:W-:Y:S04]  /*262b0*/  STL [R1+0x94], R2 ;  /* 0x0000940201007387 */ /* 0x0043e80000100800 */
[----:B-1----:R-:W2:Y:S04]  /*262c0*/  LDL.LU R2, [R1+0x238] ;  /* 0x0002380001027983 */ /* 0x002ea80000300800 */
[----:B---3--:R-:W-:Y:S04]  /*262d0*/  STL [R1+0x8c], R3 ;  /* 0x00008c0301007387 */ /* 0x008fe80000100800 */
[----:B------:R-:W3:Y:S04]  /*262e0*/  LDL.LU R25, [R1+0x23c] ;  /* 0x00023c0001197983 */ /* 0x000ee80000300800 */
[----:B--2---:R1:W-:Y:S04]  /*262f0*/  STL [R1+0x80], R2 ;  /* 0x0000800201007387 */ /* 0x0043e80000100800 */
[----:B---3--:R-:W-:Y:S04]  /*26300*/  STL [R1+0x1648], R25 ;  /* 0x0016481901007387 */ /* 0x008fe80000100800 */
[----:B-1----:R-:W2:Y:S04]  /*26310*/  LDL.LU R2, [R1+0x250] ;  /* 0x0002500001027983 */ /* 0x002ea80000300800 */
[----:B-----5:R-:W3:Y:S01]  /*26320*/  LDL.LU R24, [R1+0x254] ;  /* 0x0002540001187983 */ /* 0x020ee20000300800 */
[----:B------:R-:W-:-:S05]  /*26330*/  IMAD R0, R27, 0x8, R0 ;  /* 0x000000081b007824 */ /* 0x000fca00078e0200 */
[C---:B------:R-:W-:Y:S01]  /*26340*/  LEA R0, R27.reuse, R0, 0x3 ;  /* 0x000000001b007211 */ /* 0x040fe200078e18ff */
[----:B--2---:R-:W-:Y:S04]  /*26350*/  STL [R1+0x84], R2 ;  /* 0x0000840201007387 */ /* 0x004fe80000100800 */
[----:B---3--:R-:W-:Y:S04]  /*26360*/  STL [R1+0x1630], R24 ;  /* 0x0016301801007387 */ /* 0x008fe80000100800 */
[----:B------:R1:W-:Y:S04]  /*26370*/  STL [R1+0x160], R0 ;  /* 0x0001600001007387 */ /* 0x0003e80000100800 */
[----:B------:R-:W2:Y:S04]  /*26380*/  LDL.LU R23, [R1+0x258] ;  /* 0x0002580001177983 */ /* 0x000ea80000300800 */
[----:B--2---:R-:W-:Y:S04]  /*26390*/  STL [R1+0x164c], R23 ;  /* 0x00164c1701007387 */ /* 0x004fe80000100800 */
[----:B------:R-:W2:Y:S04]  /*263a0*/  LDL.LU R22, [R1+0x25c] ;  /* 0x00025c0001167983 */ /* 0x000ea80000300800 */
[----:B--2---:R-:W-:Y:S04]  /*263b0*/  STL [R1+0x1650], R22 ;  /* 0x0016501601007387 */ /* 0x004fe80000100800 */
[----:B------:R-:W2:Y:S01]  /*263c0*/  LDL.LU R21, [R1+0x2f0] ;  /* 0x0002f00001157983 */ /* 0x000ea20000300800 */
[----:B-1----:R-:W-:-:S03]  /*263d0*/  LEA R0, R27, R0, 0x3 ;  /* 0x000000001b007211 */ /* 0x002fc600078e18ff */
[----:B--2---:R-:W-:Y:S04]  /*263e0*/  STL [R1+0x1634], R21 ;  /* 0x0016341501007387 */ /* 0x004fe80000100800 */
[----:B------:R-:W2:Y:S04]  /*263f0*/  LDL.LU R20, [R1+0x2f4] ;  /* 0x0002f40001147983 */ /* 0x000ea80000300800 */
[----:B------:R1:W-:Y:S02]  /*26400*/  STL [R1+0x15c], R0 ;  /* 0x00015c0001007387 */ /* 0x0003e40000100800 */
[----:B-1----:R-:W-:-:S02]  /*26410*/  IMAD R0, R27, 0x8, R0 ;  /* 0x000000081b007824 */ /* 0x002fc400078e0200 */
[----:B--2---:R-:W-:Y:S04]  /*26420*/  STL [R1+0x163c], R20 ;  /* 0x00163c1401007387 */ /* 0x004fe80000100800 */
[----:B------:R-:W2:Y:S04]  /*26430*/  LDL.LU R19, [R1+0x2f8] ;  /* 0x0002f80001137983 */ /* 0x000ea80000300800 */
[----:B------:R-:W3:Y:S04]  /*26440*/  LDL.LU R18, [R1+0x2fc] ;  /* 0x0002fc0001127983 */ /* 0x000ee80000300800 */
[----:B------:R-:W4:Y:S04]  /*26450*/  LDL.LU R17, [R1+0x300] ;  /* 0x0003000001117983 */ /* 0x000f280000300800 */
[----:B------:R-:W2:Y:S04]  /*26460*/  LDL.LU R16, [R1+0x304] ;  /* 0x0003040001107983 */ /* 0x000ea80000300800 */
[----:B------:R-:W2:Y:S04]  /*26470*/  LDL.LU R15, [R1+0x308] ;  /* 0x00030800010f7983 */ /* 0x000ea80000300800 */
[----:B------:R1:W-:Y:S04]  /*26480*/  STL [R1+0x168], R0 ;  /* 0x0001680001007387 */ /* 0x0003e80000100800 */
[----:B------:R-:W2:Y:S04]  /*26490*/  LDL.LU R14, [R1+0x30c] ;  /* 0x00030c00010e7983 */ /* 0x000ea80000300800 */
[----:B------:R-:W2:Y:S01]  /*264a0*/  LDL.LU R13, [R1+0x310] ;  /* 0x00031000010d7983 */ /* 0x000ea20000300800 */
[----:B-1----:R-:W-:-:S03]  /*264b0*/  LEA R0, R27, R0, 0x3 ;  /* 0x000000001b007211 */ /* 0x002fc600078e18ff */
        /* <DEDUP_REMOVED lines=11> */
[----:B-1----:R-:W-:-:S03]  /*26570*/  IMAD R0, R27, 0x8, R0 ;  /* 0x000000081b007824 */ /* 0x002fc600078e0200 */
[----:B------:R-:W2:Y:S04]  /*26580*/  LDL.LU R4, [R1+0x334] ;  /* 0x0003340001047983 */ /* 0x000ea80000300800 */
[----:B------:R-:W2:Y:S01]  /*26590*/  LDL.LU R3, [R1+0x338] ;  /* 0x0003380001037983 */ /* 0x000ea20000300800 */
[----:B------:R-:W-:-:S03]  /*265a0*/  LEA R20, R27, R0, 0x3 ;  /* 0x000000001b147211 */ /* 0x000fc600078e18ff */
[----:B------:R1:W-:Y:S04]  /*265b0*/  STL [R1+0x138], R0 ;  /* 0x0001380001007387 */ /* 0x0003e80000100800 */
[----:B------:R-:W2:Y:S04]  /*265c0*/  LDL.LU R2, [R1+0x33c] ;  /* 0x00033c0001027983 */ /* 0x000ea80000300800 */
[----:B-1----:R-:W2:Y:S04]  /*265d0*/  LDL.LU R0, [R1+0x340] ;  /* 0x0003400001007983 */ /* 0x002ea80000300800 */
[----:B--2---:R1:W-:Y:S04]  /*265e0*/  STL [R1+0x1600], R0 ;  /* 0x0016000001007387 */ /* 0x0043e80000100800 */
[----:B------:R-:W2:Y:S04]  /*265f0*/  LDL.LU R21, [R1+0x344] ;  /* 0x0003440001157983 */ /* 0x000ea80000300800 */
[----:B------:R-:W-:Y:S04]  /*26600*/  STL [R1+0x134], R20 ;  /* 0x0001341401007387 */ /* 0x000fe80000100800 */
[----:B-1----:R-:W2:Y:S04]  /*26610*/  LDL.LU R0, [R1+0x348] ;  /* 0x0003480001007983 */ /* 0x002ea80000300800 */
[----:B--2---:R1:W-:Y:S04]  /*26620*/  STL [R1+0x162c], R0 ;  /* 0x00162c0001007387 */ /* 0x0043e80000100800 */
[----:B------:R-:W2:Y:S01]  /*26630*/  LDL.LU R22, [R1+0x34c] ;  /* 0x00034c0001167983 */ /* 0x000ea20000300800 */
[----:B-1----:R-:W-:-:S03]  /*26640*/  LEA R0, R27, R20, 0x3 ;  /* 0x000000141b007211 */ /* 0x002fc600078e18ff */
[----:B------:R-:W3:Y:S04]  /*26650*/  LDL.LU R20, [R1+0x350] ;  /* 0x0003500001147983 */ /* 0x000ee80000300800 */
[----:B--2---:R1:W-:Y:S04]  /*26660*/  STL [R1+0x8], R22 ;  /* 0x0000081601007387 */ /* 0x0043e80000100800 */
[----:B-1----:R-:W2:Y:S04]  /*26670*/  LDL.LU R22, [R1+0x354] ;  /* 0x0003540001167983 */ /* 0x002ea80000300800 */
[----:B---3--:R1:W-:Y:S04]  /*26680*/  STL [R1+0xc], R20 ;  /* 0x00000c1401007387 */ /* 0x0083e80000100800 */
[----:B-1----:R-:W3:Y:S04]  /*26690*/  LDL.LU R20, [R1+0x358] ;  /* 0x0003580001147983 */ /* 0x002ee80000300800 */
[----:B--2---:R1:W-:Y:S04]  /*266a0*/  STL [R1+0x10], R22 ;  /* 0x0000101601007387 */ /* 0x0043e80000100800 */
[----:B------:R-:W-:Y:S04]  /*266b0*/  STL [R1+0x130], R0 ;  /* 0x0001300001007387 */ /* 0x000fe80000100800 */
[----:B-1----:R-:W2:Y:S04]  /*266c0*/  LDL.LU R22, [R1+0x35c] ;  /* 0x00035c0001167983 */ /* 0x002ea80000300800 */
[----:B---3--:R1:W-:Y:S04]  /*266d0*/  STL [R1+0x14], R20 ;  /* 0x0000141401007387 */ /* 0x0083e80000100800 */
[----:B-1----:R-:W3:Y:S04]  /*266e0*/  LDL.LU R20, [R1+0x360] ;  /* 0x0003600001147983 */ /* 0x002ee80000300800 */
[----:B--2---:R1:W-:Y:S04]  /*266f0*/  STL [R1+0x18], R22 ;  /* 0x0000181601007387 */ /* 0x0043e80000100800 */
[----:B-1----:R-:W2:Y:S01]  /*26700*/  LDL.LU R22, [R1+0x364] ;  /* 0x0003640001167983 */ /* 0x002ea20000300800 */
[----:B------:R-:W-:-:S03]  /*26710*/  IMAD R0, R27, 0x8, R0 ;  /* 0x000000081b007824 */ /* 0x000fc600078e0200 */
        /* <DEDUP_REMOVED lines=9> */
[----:B------:R-:W-:-:S03]  /*267b0*/  LEA R0, R27, R0, 0x3 ;  /* 0x000000001b007211 */ /* 0x000fc600078e18ff */
        /* <DEDUP_REMOVED lines=14> */
[----:B------:R-:W2:Y:S04]  /*268a0*/  LDL.LU R23, [R1+0x38c] ;  /* 0x00038c0001177983 */ /* 0x000ea80000300800 */
[----:B---3--:R3:W-:Y:S04]  /*268b0*/  STL [R1+0x44], R20 ;  /* 0x0000441401007387 */ /* 0x0087e80000100800 */
[----:B-1----:R-:W4:Y:S01]  /*268c0*/  LDL.LU R22, [R1+0x390] ;  /* 0x0003900001167983 */ /* 0x002f220000300800 */
[----:B---3--:R-:W-:-:S03]  /*268d0*/  IMAD R20, R27, 0x8, R0 ;  /* 0x000000081b147824 */ /* 0x008fc600078e0200 */
[----:B--2---:R-:W-:Y:S04]  /*268e0*/  STL [R1+0x48], R23 ;  /* 0x0000481701007387 */ /* 0x004fe80000100800 */
[----:B------:R-:W2:Y:S04]  /*268f0*/  LDL.LU R0, [R1+0x394] ;  /* 0x0003940001007983 */ /* 0x000ea80000300800 */
[----:B----4-:R-:W-:Y:S04]  /*26900*/  STL [R1+0x4c], R22 ;  /* 0x00004c1601007387 */ /* 0x010fe80000100800 */
[----:B------:R-:W-:Y:S04]  /*26910*/  STL [R1+0x114], R20 ;  /* 0x0001141401007387 */ /* 0x000fe80000100800 */
[----:B--2---:R1:W-:Y:S04]  /*26920*/  STL [R1+0x50], R0 ;  /* 0x0000500001007387 */ /* 0x0043e80000100800 */
[----:B-1----:R-:W2:Y:S04]  /*26930*/  LDL.LU R0, [R1+0x398] ;  /* 0x0003980001007983 */ /* 0x002ea80000300800 */
[----:B------:R-:W3:Y:S04]  /*26940*/  LDL.LU R22, [R1+0x39c] ;  /* 0x00039c0001167983 */ /* 0x000ee80000300800 */
[----:B--2---:R-:W-:Y:S04]  /*26950*/  STL [R1+0x54], R0 ;  /* 0x0000540001007387 */ /* 0x004fe80000100800 */
[----:B---3--:R1:W-:Y:S04]  /*26960*/  STL [R1+0x58], R22 ;  /* 0x0000581601007387 */ /* 0x0083e80000100800 */
[----:B------:R-:W2:Y:S04]  /*26970*/  LDL.LU R23, [R1+0x3a0] ;  /* 0x0003a00001177983 */ /* 0x000ea80000300800 */
[----:B-1----:R-:W3:Y:S01]  /*26980*/  LDL.LU R22, [R1+0x3a4] ;  /* 0x0003a40001167983 */ /* 0x002ee20000300800 */
[----:B------:R-:W-:Y:S01]  /*26990*/  IMAD R20, R27, 0x8, R20 ;  /* 0x000000081b147824 */ /* 0x000fe200078e0214 */
[----:B------:R-:W1:Y:S02]  /*269a0*/  S2R R26, SR_TID.X ;  /* 0x00000000001a7919 */ /* 0x000e640000002100 */
[----:B--2---:R2:W-:Y:S04]  /*269b0*/  STL [R1+0x5c], R23 ;  /* 0x00005c1701007387 */ /* 0x0045e80000100800 */
[----:B--2---:R-:W2:Y:S04]  /*269c0*/  LDL.LU R23, [R1+0x3a8] ;  /* 0x0003a80001177983 */ /* 0x004ea80000300800 */
[----:B---3--:R3:W-:Y:S04]  /*269d0*/  STL [R1+0x60], R22 ;  /* 0x0000601601007387 */ /* 0x0087e80000100800 */
[----:B------:R4:W-:Y:S04]  /*269e0*/  STL [R1+0x110], R20 ;  /* 0x0001101401007387 */ /* 0x0009e80000100800 */
[----:B---3--:R-:W3:Y:S01]  /*269f0*/  LDL.LU R22, [R1+0x3ac] ;  /* 0x0003ac0001167983 */ /* 0x008ee20000300800 */
[----:B------:R-:W-:-:S02]  /*26a00*/  MOV R0, R21 ;  /* 0x0000001500007202 */ /* 0x000fc40000000f00 */
[----:B-1----:R-:W-:Y:S01]  /*26a10*/  SHF.L.U32 R21, R26, 0x2, RZ ;  /* 0x000000021a157819 */ /* 0x002fe200000006ff */
[----:B----4-:R-:W-:-:S03]  /*26a20*/  IMAD R20, R27, 0x8, R20 ;  /* 0x000000081b147824 */ /* 0x010fc600078e0214 */
[----:B------:R-:W-:Y:S02]  /*26a30*/  LOP3.LUT R21, R21, 0x70, RZ, 0xc0, !PT ;  /* 0x0000007015157812 */ /* 0x000fe400078ec0ff */
[----:B------:R-:W-:Y:S01]  /*26a40*/  LEA R24, R27, R20, 0x3 ;  /* 0x000000141b187211 */ /* 0x000fe200078e18ff */
[----:B--2---:R1:W-:Y:S02]  /*26a50*/  STL [R1+0x64], R23 ;  /* 0x0000641701007387 */ /* 0x0043e40000100800 */
[C---:B-1----:R-:W-:Y:S02]  /*26a60*/  SHF.L.U32 R23, R26.reuse, 0x5, RZ ;  /* 0x000000051a177819 */ /* 0x042fe400000006ff */
[----:B---3--:R-:W-:Y:S02]  /*26a70*/  STL [R1+0x68], R22 ;  /* 0x0000681601007387 */ /* 0x008fe40000100800 */
[----:B------:R-:W-:Y:S02]  /*26a80*/  LOP3.LUT R25, R21, 0x1c60, R23, 0x78, !PT ;  /* 0x00001c6015197812 */ /* 0x000fe400078e7817 */
[----:B------:R1:W-:Y:S04]  /*26a90*/  STL [R1+0x108], R20 ;  /* 0x0001081401007387 */ /* 0x0003e80000100800 */
[----:B-1----:R-:W2:Y:S04]  /*26aa0*/  LDL.LU R20, [R1+0x3b0] ;  /* 0x0003b00001147983 */ /* 0x002ea80000300800 */
[----:B------:R-:W3:Y:S01]  /*26ab0*/  LDL.LU R21, [R1+0x3b4] ;  /* 0x0003b40001157983 */ /* 0x000ee20000300800 */
[----:B------:R-:W-:-:S04]  /*26ac0*/  SHF.L.U32 R29, R26, 0x4, RZ ;  /* 0x000000041a1d7819 */ /* 0x000fc800000006ff */
[----:B------:R-:W-:Y:S01]  /*26ad0*/  LOP3.LUT R22, R29, 0x70, RZ, 0xc0, !PT ;  /* 0x000000701d167812 */ /* 0x000fe200078ec0ff */
[----:B--2---:R1:W-:Y:S04]  /*26ae0*/  STL [R1+0x6c], R20 ;  /* 0x00006c1401007387 */ /* 0x0043e80000100800 */
[----:B-1----:R-:W2:Y:S04]  /*26af0*/  LDL.LU R20, [R1+0x80] ;  /* 0x0000800001147983 */ /* 0x002ea80000300800 */
[----:B------:R-:W-:Y:S04]  /*26b00*/  STL [R1+0x10c], R24 ;  /* 0x00010c1801007387 */ /* 0x000fe80000100800 */
[----:B---3--:R1:W-:Y:S04]  /*26b10*/  STL [R1+0x70], R21 ;  /* 0x0000701501007387 */ /* 0x0083e80000100800 */
[----:B-1----:R-:W3:Y:S04]  /*26b20*/  LDL.LU R21, [R1+0x90] ;  /* 0x0000900001157983 */ /* 0x002ee80000300800 */
[----:B------:R-:W4:Y:S01]  /*26b30*/  LDL.LU R29, [R1+0x3b8] ;  /* 0x0003b800011d7983 */ /* 0x000f220000300800 */
[----:B------:R-:W-:-:S04]  /*26b40*/  LOP3.LUT R26, R26, 0x18, RZ, 0xc0, !PT ;  /* 0x000000181a1a7812 */ /* 0x000fc800078ec0ff */
[----:B------:R-:W-:Y:S01]  /*26b50*/  LEA R23, R26, UR6, 0xa ;  /* 0x000000061a177c11 */ /* 0x000fe2000f8e50ff */
[----:B----4-:R1:W-:Y:S02]  /*26b60*/  STL [R1+0x74], R29 ;  /* 0x0000741d01007387 */ /* 0x0103e40000100800 */
[----:B-1----:R-:W-:Y:S02]  /*26b70*/  IADD3 R29, PT, PT, R22, UR6, RZ ;  /* 0x00000006161d7c10 */ /* 0x002fe4000fffe0ff */
[----:B------:R-:W4:Y:S01]  /*26b80*/  LDL.LU R22, [R1+0x3bc] ;  /* 0x0003bc0001167983 */ /* 0x000f220000300800 */
[----:B------:R-:W-:Y:S01]  /*26b90*/  IMAD.IADD R25, R25, 0x1, R23 ;  /* 0x0000000119197824 */ /* 0x000fe200078e0217 */
[----:B------:R-:W-:Y:S02]  /*26ba0*/  LEA.HI R26, R26, R29, RZ, 0x1f ;  /* 0x0000001d1a1a7211 */ /* 0x000fe400078ff8ff */
[----:B------:R-:W-:Y:S02]  /*26bb0*/  FSETP.GEU.AND P2, PT, R28, 1.175494350822287508e-38, PT ;  /* 0x008000001c00780b */ /* 0x000fe40003f4e000 */
[----:B------:R-:W-:-:S02]  /*26bc0*/  LEA R24, R27, R24, 0x3 ;  /* 0x000000181b187211 */ /* 0x000fc400078e18ff */
[C---:B------:R-:W-:Y:S02]  /*26bd0*/  FSETP.GT.AND P1, PT, |R28|.reuse, 8.50705917302346158658e+37, PT ;  /* 0x7e8000001c00780b */ /* 0x040fe40003f24200 */
[C---:B------:R-:W-:Y:S01]  /*26be0*/  FSETP.GEU.AND P4, PT, |R28|.reuse, 1.175494350822287508e-38, PT ;  /* 0x008000001c00780b */ /* 0x040fe20003f8e200 */
[----:B----4-:R1:W-:Y:S04]  /*26bf0*/  STL [R1+0x78], R22 ;  /* 0x0000781601007387 */ /* 0x0103e80000100800 */
[----:B-1----:R-:W4:Y:S04]  /*26c00*/  LDL.LU R22, [R1+0x1650] ;  /* 0x0016500001167983 */ /* 0x002f280000300800 */
[----:B------:R-:W4:Y:S04]  /*26c10*/  LDL.LU R23, [R1+0x164c] ;  /* 0x00164c0001177983 */ /* 0x000f280000300800 */
[----:B------:R1:W-:Y:S04]  /*26c20*/  STL [R1+0x7c], R25 ;  /* 0x00007c1901007387 */ /* 0x0003e80000100800 */
[----:B-1----:R-:W4:Y:S04]  /*26c30*/  LDL.LU R25, [R1+0x1648] ;  /* 0x0016480001197983 */ /* 0x002f280000300800 */
[----:B------:R-:W4:Y:S04]  /*26c40*/  LDL.LU R29, [R1+0x1644] ;  /* 0x00164400011d7983 */ /* 0x000f280000300800 */
[----:B------:R1:W-:Y:S02]  /*26c50*/  STL [R1+0x234], R26 ;  /* 0x0002341a01007387 */ /* 0x0003e40000100800 */
[----:B-1----:R-:W-:-:S02]  /*26c60*/  FMUL R26, R28, 8388608 ;  /* 0x4b0000001c1a7820 */ /* 0x002fc40000400000 */
[----:B------:R-:W-:Y:S03]  /*26c70*/  STL [R1+0x100], R24 ;  /* 0x0001001801007387 */ /* 0x000fe60000100800 */
[----:B------:R-:W-:-:S05]  /*26c80*/  FSEL R26, R26, R28, !P2 ;  /* 0x0000001c1a1a7208 */ /* 0x000fca0005000000 */
[----:B------:R1:W-:Y:S04]  /*26c90*/  STL [R1+0x9c], R26 ;  /* 0x00009c1a01007387 */ /* 0x0003e80000100800 */
[----:B-1----:R-:W4:Y:S01]  /*26ca0*/  LDL.LU R26, [R1+0x1640] ;  /* 0x00164000011a7983 */ /* 0x002f220000300800 */
[----:B------:R-:W-:-:S04]  /*26cb0*/  @P1 FMUL R28, R28, 0.25 ;  /* 0x3e8000001c1c1820 */ /* 0x000fc80000400000 */
[----:B------:R-:W-:-:S06]  /*26cc0*/  @!P4 FMUL R28, R28, 16777216 ;  /* 0x4b8000001c1cc820 */ /* 0x000fcc0000400000 */
[----:B------:R-:W1:Y:S01]  /*26cd0*/  MUFU.RCP R28, R28 ;  /* 0x0000001c001c7308 */ /* 0x000e620000001000 */
[----:B------:R-:W-:Y:S01]  /*26ce0*/  @P1 FMUL R2, R2, 0.25 ;  /* 0x3e80000002021820 */ /* 0x000fe20000400000 */
[----:B------:R-:W-:-:S03]  /*26cf0*/  LEA R24, R27, R24, 0x3 ;  /* 0x000000181b187211 */ /* 0x000fc600078e18ff */
[----:B------:R-:W-:Y:S01]  /*26d00*/  @!P4 FMUL R2, R2, 16777216 ;  /* 0x4b8000000202c820 */ /* 0x000fe20000400000 */
[----:B------:R-:W-:Y:S01]  /*26d10*/  @P1 FMUL R3, R3, 0.25 ;  /* 0x3e80000003031820 */ /* 0x000fe20000400000 */
[----:B------:R-:W-:Y:S01]  /*26d20*/  @P1 FMUL R6, R6, 0.25 ;  /* 0x3e80000006061820 */ /* 0x000fe20000400000 */
[----:B------:R-:W-:Y:S01]  /*26d30*/  @P1 FMUL R7, R7, 0.25 ;  /* 0x3e80000007071820 */ /* 0x000fe20000400000 */
[----:B------:R-:W-:Y:S01]  /*26d40*/  STL [R1+0x104], R24 ;  /* 0x0001041801007387 */ /* 0x000fe20000100800 */
[----:B------:R-:W-:Y:S01]  /*26d50*/  @!P4 FMUL R3, R3, 16777216 ;  /* 0x4b8000000303c820 */ /* 0x000fe20000400000 */
[----:B------:R-:W-:Y:S01]  /*26d60*/  @!P4 FMUL R6, R6, 16777216 ;  /* 0x4b8000000606c820 */ /* 0x000fe20000400000 */
[----:B------:R-:W-:Y:S01]  /*26d70*/  @P1 FMUL R10, R10, 0.25 ;  /* 0x3e8000000a0a1820 */ /* 0x000fe20000400000 */
[----:B-1----:R-:W-:Y:S01]  /*26d80*/  FMUL R2, R28, R2 ;  /* 0x000000021c027220 */ /* 0x002fe20000400000 */
[----:B------:R-:W-:Y:S01]  /*26d90*/  @P1 FMUL R11, R11, 0.25 ;  /* 0x3e8000000b0b1820 */ /* 0x000fe20000400000 */
[----:B------:R-:W-:-:S03]  /*26da0*/  @!P4 FMUL R7, R7, 16777216 ;  /* 0x4b8000000707c820 */ /* 0x000fc60000400000 */
[----:B------:R1:W-:Y:S01]  /*26db0*/  STL [R1+0x14c], R2 ;  /* 0x00014c0201007387 */ /* 0x0003e20000100800 */
[----:B------:R-:W-:Y:S01]  /*26dc0*/  @P1 FMUL R14, R14, 0.25 ;  /* 0x3e8000000e0e1820 */ /* 0x000fe20000400000 */
[----:B------:R-:W-:Y:S01]  /*26dd0*/  FMUL R6, R28, R6 ;  /* 0x000000061c067220 */ /* 0x000fe20000400000 */
[----:B------:R-:W-:Y:S01]  /*26de0*/  @!P4 FMUL R10, R10, 16777216 ;  /* 0x4b8000000a0ac820 */ /* 0x000fe20000400000 */
[----:B------:R-:W-:Y:S01]  /*26df0*/  @!P4 FMUL R11, R11, 16777216 ;  /* 0x4b8000000b0bc820 */ /* 0x000fe20000400000 */
[----:B-1----:R-:W-:Y:S02]  /*26e00*/  IMAD.MOV.U32 R2, RZ, RZ, R0 ;  /* 0x000000ffff027224 */ /* 0x002fe400078e0000 */
[C---:B------:R-:W-:Y:S01]  /*26e10*/  FMUL R0, R28.reuse, R3 ;  /* 0x000000031c007220 */ /* 0x040fe20000400000 */
[----:B------:R-:W-:Y:S01]  /*26e20*/  FMUL R3, R28, R7 ;  /* 0x000000071c037220 */ /* 0x000fe20000400000 */
[----:B------:R-:W-:Y:S01]  /*26e30*/  @P1 FMUL R15, R15, 0.25 ;  /* 0x3e8000000f0f1820 */ /* 0x000fe20000400000 */
[----:B------:R-:W-:-:S02]  /*26e40*/  @!P4 FMUL R14, R14, 16777216 ;  /* 0x4b8000000e0ec820 */ /* 0x000fc40000400000 */
[----:B------:R1:W-:Y:S01]  /*26e50*/  STL [R1+0x120], R0 ;  /* 0x0001200001007387 */ /* 0x0003e20000100800 */
[----:B------:R-:W-:Y:S01]  /*26e60*/  @P1 FMUL R18, R18, 0.25 ;  /* 0x3e80000012121820 */ /* 0x000fe20000400000 */
[----:B------:R-:W-:Y:S02]  /*26e70*/  @P1 FMUL R19, R19, 0.25 ;  /* 0x3e80000013131820 */ /* 0x000fe40000400000 */
[----:B------:R0:W-:Y:S01]  /*26e80*/  STL [R1+0x148], R6 ;  /* 0x0001480601007387 */ /* 0x0001e20000100800 */
[----:B------:R-:W-:-:S03]  /*26e90*/  @!P4 FMUL R15, R15, 16777216 ;  /* 0x4b8000000f0fc820 */ /* 0x000fc60000400000 */
[----:B------:R2:W-:Y:S01]  /*26ea0*/  STL [R1+0xf8], R3 ;  /* 0x0000f80301007387 */ /* 0x0005e20000100800 */
[C---:B-1----:R-:W-:Y:S01]  /*26eb0*/  FMUL R0, R28.reuse, R10 ;  /* 0x0000000a1c007220 */ /* 0x042fe20000400000 */
[----:B0-----:R-:W-:Y:S01]  /*26ec0*/  FMUL R6, R28, R11 ;  /* 0x0000000b1c067220 */ /* 0x001fe20000400000 */
[----:B------:R-:W-:-:S03]  /*26ed0*/  @!P4 FMUL R18, R18, 16777216 ;  /* 0x4b8000001212c820 */ /* 0x000fc60000400000 */
[----:B------:R0:W-:Y:S01]  /*26ee0*/  STL [R1+0x140], R0 ;  /* 0x0001400001007387 */ /* 0x0001e20000100800 */
[C---:B--2---:R-:W-:Y:S01]  /*26ef0*/  FMUL R3, R28.reuse, R14 ;  /* 0x0000000e1c037220 */ /* 0x044fe20000400000 */
[----:B------:R-:W-:Y:S02]  /*26f00*/  @!P4 FMUL R19, R19, 16777216 ;  /* 0x4b8000001313c820 */ /* 0x000fe40000400000 */
[----:B------:R-:W-:Y:S04]  /*26f10*/  STL [R1+0xd4], R6 ;  /* 0x0000d40601007387 */ /* 0x000fe80000100800 */
[----:B------:R-:W2:Y:S01]  /*26f20*/  LDL.LU R11, [R1+0x8c] ;  /* 0x00008c00010b7983 */ /* 0x000ea20000300800 */
[----:B0-----:R-:W-:-:S03]  /*26f30*/  FMUL R0, R28, R15 ;  /* 0x0000000f1c007220 */ /* 0x001fc60000400000 */
[----:B------:R0:W-:Y:S01]  /*26f40*/  STL [R1+0x118], R3 ;  /* 0x0001180301007387 */ /* 0x0001e20000100800 */
[----:B------:R-:W-:Y:S01]  /*26f50*/  FMUL R7, R28, R19 ;  /* 0x000000131c077220 */ /* 0x000fe20000400000 */
[----:B------:R-:W-:Y:S02]  /*26f60*/  @P1 FMUL R20, R20, 0.25 ;  /* 0x3e80000014141820 */ /* 0x000fe40000400000 */
[----:B------:R-:W2:Y:S01]  /*26f70*/  LDL.LU R10, [R1+0x94] ;  /* 0x00009400010a7983 */ /* 0x000ea20000300800 */
[----:B0-----:R-:W-:-:S03]  /*26f80*/  FMUL R3, R28, R18 ;  /* 0x000000121c037220 */ /* 0x001fc60000400000 */
[----:B------:R0:W-:Y:S01]  /*26f90*/  STL [R1+0xcc], R0 ;  /* 0x0000cc0001007387 */ /* 0x0001e20000100800 */
[----:B------:R-:W-:Y:S01]  /*26fa0*/  @!P4 FMUL R20, R20, 16777216 ;  /* 0x4b8000001414c820 */ /* 0x000fe20000400000 */
[----:B---3--:R-:W-:Y:S02]  /*26fb0*/  @P1 FMUL R21, R21, 0.25 ;  /* 0x3e80000015151820 */ /* 0x008fe40000400000 */
[----:B0-----:R-:W3:Y:S04]  /*26fc0*/  LDL.LU R0, [R1+0xa0] ;  /* 0x0000a00001007983 */ /* 0x001ee80000300800 */
[----:B------:R0:W-:Y:S04]  /*26fd0*/  STL [R1+0xf4], R3 ;  /* 0x0000f40301007387 */ /* 0x0001e80000100800 */
[----:B------:R-:W-:Y:S01]  /*26fe0*/  STL [R1+0xc0], R7 ;  /* 0x0000c00701007387 */ /* 0x000fe20000100800 */
[----:B------:R-:W-:Y:S01]  /*26ff0*/  @!P4 FMUL R21, R21, 16777216 ;  /* 0x4b8000001515c820 */ /* 0x000fe20000400000 */
[----:B------:R-:W-:-:S02]  /*27000*/  LEA R27, R27, R24, 0x3 ;  /* 0x000000181b1b7211 */ /* 0x000fc400078e18ff */
[----:B------:R-:W-:Y:S01]  /*27010*/  MOV R14, R2 ;  /* 0x00000002000e7202 */ /* 0x000fe20000000f00 */
[----:B----4-:R-:W-:Y:S01]  /*27020*/  @P1 FMUL R22, R22, 0.25 ;  /* 0x3e80000016161820 */ /* 0x010fe20000400000 */
[----:B------:R-:W-:-:S03]  /*27030*/  @P1 FMUL R23, R23, 0.25 ;  /* 0x3e80000017171820 */ /* 0x000fc60000400000 */
[----:B------:R-:W-:Y:S01]  /*27040*/  @!P4 FMUL R22, R22, 16777216 ;  /* 0x4b8000001616c820 */ /* 0x000fe20000400000 */
[----:B------:R-:W-:-:S03]  /*27050*/  @!P4 FMUL R23, R23, 16777216 ;  /* 0x4b8000001717c820 */ /* 0x000fc60000400000 */
[C---:B------:R-:W-:Y:S01]  /*27060*/  FMUL R6, R28.reuse, R22 ;  /* 0x000000161c067220 */ /* 0x040fe20000400000 */
[----:B0-----:R-:W-:Y:S02]  /*27070*/  FMUL R3, R28, R23 ;  /* 0x000000171c037220 */ /* 0x001fe40000400000 */
[----:B------:R-:W4:Y:S01]  /*27080*/  LDL.LU R23, [R1+0x98] ;  /* 0x0000980001177983 */ /* 0x000f220000300800 */
[----:B------:R-:W-:-:S03]  /*27090*/  @P1 FMUL R25, R25, 0.25 ;  /* 0x3e80000019191820 */ /* 0x000fc60000400000 */
[----:B------:R0:W-:Y:S01]  /*270a0*/  STL [R1+0xe8], R6 ;  /* 0x0000e80601007387 */ /* 0x0001e20000100800 */
[----:B------:R-:W-:-:S03]  /*270b0*/  @!P4 FMUL R25, R25, 16777216 ;  /* 0x4b8000001919c820 */ /* 0x000fc60000400000 */
[----:B------:R1:W-:Y:S01]  /*270c0*/  STL [R1+0xbc], R3 ;  /* 0x0000bc0301007387 */ /* 0x0003e20000100800 */
[----:B0-----:R-:W-:-:S03]  /*270d0*/  FMUL R6, R28, R25 ;  /* 0x000000191c067220 */ /* 0x001fc60000400000 */
[----:B------:R-:W4:Y:S01]  /*270e0*/  LDL.LU R25, [R1+0x84] ;  /* 0x0000840001197983 */ /* 0x000f220000300800 */
[----:B-1----:R-:W-:-:S03]  /*270f0*/  FMUL R3, R28, R20 ;  /* 0x000000141c037220 */ /* 0x002fc60000400000 */
[----:B------:R0:W-:Y:S04]  /*27100*/  STL [R1+0xd0], R6 ;  /* 0x0000d00601007387 */ /* 0x0001e80000100800 */
[----:B------:R-:W4:Y:S01]  /*27110*/  LDL.LU R20, [R1+0x163c] ;  /* 0x00163c0001147983 */ /* 0x000f220000300800 */
[----:B------:R-:W-:-:S04]  /*27120*/  @P1 FMUL R26, R26, 0.25 ;  /* 0x3e8000001a1a1820 */ /* 0x000fc80000400000 */
[----:B------:R-:W-:-:S04]  /*27130*/  @!P4 FMUL R26, R26, 16777216 ;  /* 0x4b8000001a1ac820 */ /* 0x000fc80000400000 */
[C---:B0-----:R-:W-:Y:S02]  /*27140*/  FMUL R6, R28.reuse, R26 ;  /* 0x0000001a1c067220 */ /* 0x041fe40000400000 */
[----:B------:R-:W4:Y:S04]  /*27150*/  LDL.LU R26, [R1+0x1638] ;  /* 0x00163800011a7983 */ /* 0x000f280000300800 */
[----:B------:R0:W-:Y:S02]  /*27160*/  STL [R1+0xac], R3 ;  /* 0x0000ac0301007387 */ /* 0x0001e40000100800 */
[----:B0-----:R-:W-:Y:S02]  /*27170*/  FMUL R3, R28, R21 ;  /* 0x000000151c037220 */ /* 0x001fe40000400000 */
[----:B------:R-:W4:Y:S04]  /*27180*/  LDL.LU R21, [R1+0x1634] ;  /* 0x0016340001157983 */ /* 0x000f280000300800 */
[----:B------:R-:W-:Y:S04]  /*27190*/  STL [R1+0xc8], R6 ;  /* 0x0000c80601007387 */ /* 0x000fe80000100800 */
[----:B------:R0:W-:Y:S04]  /*271a0*/  STL [R1+0xa4], R3 ;  /* 0x0000a40301007387 */ /* 0x0001e80000100800 */
[----:B------:R-:W4:Y:S04]  /*271b0*/  LDL.LU R24, [R1+0x1630] ;  /* 0x0016300001187983 */ /* 0x000f280000300800 */
[----:B------:R-:W4:Y:S01]  /*271c0*/  LDL R2, [R1+0x9c] ;  /* 0x00009c0001027983 */ /* 0x000f220000100800 */
[----:B------:R-:W-:-:S02]  /*271d0*/  FSETP.GT.AND P3, PT, |R29|, 8.50705917302346158658e+37, PT ;  /* 0x7e8000001d00780b */ /* 0x000fc40003f64200 */
[C---:B------:R-:W-:Y:S01]  /*271e0*/  FSETP.GEU.AND P5, PT, |R29|.reuse, 1.175494350822287508e-38, PT ;  /* 0x008000001d00780b */ /* 0x040fe20003fae200 */
[C---:B------:R-:W-:Y:S01]  /*271f0*/  FMUL R22, R29.reuse, 8388608 ;  /* 0x4b0000001d167820 */ /* 0x040fe20000400000 */
[----:B------:R-:W-:-:S04]  /*27200*/  FSETP.GEU.AND P4, PT, R29, 1.175494350822287508e-38, PT ;  /* 0x008000001d00780b */ /* 0x000fc80003f8e000 */
[----:B------:R-:W-:-:S05]  /*27210*/  FSEL R22, R22, R29, !P4 ;  /* 0x0000001d16167208 */ /* 0x000fca0006000000 */
[----:B------:R-:W-:-:S04]  /*27220*/  @P3 FMUL R29, R29, 0.25 ;  /* 0x3e8000001d1d3820 */ /* 0x000fc80000400000 */
[----:B------:R-:W-:-:S06]  /*27230*/  @!P5 FMUL R29, R29, 16777216 ;  /* 0x4b8000001d1dd820 */ /* 0x000fcc0000400000 */
[----:B------:R-:W1:Y:S01]  /*27240*/  MUFU.RCP R29, R29 ;  /* 0x0000001d001d7308 */ /* 0x000e620000001000 */
[----:B------:R-:W-:Y:S01]  /*27250*/  @P3 FMUL R4, R4, 0.25 ;  /* 0x3e80000004043820 */ /* 0x000fe20000400000 */
[----:B------:R-:W-:Y:S01]  /*27260*/  @P3 FMUL R5, R5, 0.25 ;  /* 0x3e80000005053820 */ /* 0x000fe20000400000 */
[----:B------:R-:W-:Y:S01]  /*27270*/  @P3 FMUL R8, R8, 0.25 ;  /* 0x3e80000008083820 */ /* 0x000fe20000400000 */
[----:B0-----:R-:W-:Y:S02]  /*27280*/  VIADD R3, R22, 0xc0cafb0d ;  /* 0xc0cafb0d16037836 */ /* 0x001fe40000000000 */
[----:B------:R-:W-:Y:S01]  /*27290*/  @!P5 FMUL R4, R4, 16777216 ;  /* 0x4b8000000404d820 */ /* 0x000fe20000400000 */
[----:B------:R-:W-:Y:S01]  /*272a0*/  STL [R1+0xe0], R27 ;  /* 0x0000e01b01007387 */ /* 0x000fe20000100800 */
[----:B------:R-:W-:Y:S01]  /*272b0*/  @!P5 FMUL R5, R5, 16777216 ;  /* 0x4b8000000505d820 */ /* 0x000fe20000400000 */
[----:B------:R-:W-:Y:S01]  /*272c0*/  @P3 FMUL R9, R9, 0.25 ;  /* 0x3e80000009093820 */ /* 0x000fe20000400000 */
[----:B------:R-:W-:Y:S01]  /*272d0*/  @!P5 FMUL R8, R8, 16777216 ;  /* 0x4b8000000808d820 */ /* 0x000fe20000400000 */
[----:B------:R0:W-:Y:S01]  /*272e0*/  STL [R1+0x15d4], R22 ;  /* 0x0015d41601007387 */ /* 0x0001e20000100800 */
[----:B------:R-:W-:Y:S01]  /*272f0*/  @P3 FMUL R12, R12, 0.25 ;  /* 0x3e8000000c0c3820 */ /* 0x000fe20000400000 */
[----:B------:R-:W-:Y:S01]  /*27300*/  LOP3.LUT R19, R3, 0xff800000, RZ, 0xc0, !PT ;  /* 0xff80000003137812 */ /* 0x000fe200078ec0ff */
[----:B------:R-:W-:Y:S01]  /*27310*/  @P3 FMUL R13, R13, 0.25 ;  /* 0x3e8000000d0d3820 */ /* 0x000fe20000400000 */
[----:B------:R-:W-:Y:S01]  /*27320*/  @!P5 FMUL R9, R9, 16777216 ;  /* 0x4b8000000909d820 */ /* 0x000fe20000400000 */
[----:B------:R-:W-:Y:S01]  /*27330*/  @P3 FMUL R16, R16, 0.25 ;  /* 0x3e80000010103820 */ /* 0x000fe20000400000 */
[----:B-1----:R-:W-:Y:S01]  /*27340*/  FMUL R5, R29, R5 ;  /* 0x000000051d057220 */ /* 0x002fe20000400000 */
[----:B------:R-:W-:Y:S01]  /*27350*/  @!P5 FMUL R12, R12, 16777216 ;  /* 0x4b8000000c0cd820 */ /* 0x000fe20000400000 */
[----:B------:R-:W-:Y:S01]  /*27360*/  @P3 FMUL R17, R17, 0.25 ;  /* 0x3e80000011113820 */ /* 0x000fe20000400000 */
[----:B------:R-:W-:Y:S01]  /*27370*/  @!P5 FMUL R13, R13, 16777216 ;  /* 0x4b8000000d0dd820 */ /* 0x000fe20000400000 */
[----:B------:R-:W-:Y:S01]  /*27380*/  @!P5 FMUL R16, R16, 16777216 ;  /* 0x4b8000001010d820 */ /* 0x000fe20000400000 */
[----:B--2---:R-:W-:Y:S01]  /*27390*/  @P3 FMUL R11, R11, 0.25 ;  /* 0x3e8000000b0b3820 */ /* 0x004fe20000400000 */
[----:B------:R-:W-:Y:S01]  /*273a0*/  @!P5 FMUL R17, R17, 16777216 ;  /* 0x4b8000001111d820 */ /* 0x000fe20000400000 */
[----:B------:R-:W-:Y:S01]  /*273b0*/  @P3 FMUL R10, R10, 0.25 ;  /* 0x3e8000000a0a3820 */ /* 0x000fe20000400000 */
[----:B------:R-:W-:Y:S01]  /*273c0*/  FMUL R18, R29, R16 ;  /* 0x000000101d127220 */ /* 0x000fe20000400000 */
[----:B------:R-:W-:Y:S01]  /*273d0*/  @!P5 FMUL R11, R11, 16777216 ;  /* 0x4b8000000b0bd820 */ /* 0x000fe20000400000 */
[C---:B------:R-:W-:Y:S01]  /*273e0*/  FMUL R17, R29.reuse, R17 ;  /* 0x000000111d117220 */ /* 0x040fe20000400000 */
[----:B------:R-:W-:Y:S01]  /*273f0*/  @!P5 FMUL R10, R10, 16777216 ;  /* 0x4b8000000a0ad820 */ /* 0x000fe20000400000 */
[----:B0-----:R-:W-:Y:S01]  /*27400*/  MOV R22, R14 ;  /* 0x0000000e00167202 */ /* 0x001fe20000000f00 */
[----:B------:R-:W-:-:S02]  /*27410*/  FMUL R11, R29, R11 ;  /* 0x0000000b1d0b7220 */ /* 0x000fc40000400000 */
[----:B------:R-:W-:Y:S01]  /*27420*/  FMUL R10, R29, R10 ;  /* 0x0000000a1d0a7220 */ /* 0x000fe20000400000 */
[----:B---3--:R-:W-:Y:S01]  /*27430*/  @P3 FMUL R0, R0, 0.25 ;  /* 0x3e80000000003820 */ /* 0x008fe20000400000 */
[----:B------:R-:W-:-:S03]  /*27440*/  FSEL R7, RZ, -23, P4 ;  /* 0xc1b80000ff077808 */ /* 0x000fc60002000000 */
[----:B------:R-:W-:Y:S01]  /*27450*/  @!P5 FMUL R0, R0, 16777216 ;  /* 0x4b8000000000d820 */ /* 0x000fe20000400000 */
[----:B------:R-:W-:Y:S02]  /*27460*/  I2FP.F32.S32 R3, R19 ;  /* 0x0000001300037245 */ /* 0x000fe40000201400 */
[----:B------:R-:W-:-:S03]  /*27470*/  FSEL R6, RZ, -23, P2 ;  /* 0xc1b80000ff067808 */ /* 0x000fc60001000000 */
[----:B------:R-:W-:Y:S01]  /*27480*/  FFMA.FTZ R3, R3, 1.1920928955078125e-07, R7 ;  /* 0x3400000003037823 */ /* 0x000fe20000010007 */
[----:B----4-:R-:W-:-:S04]  /*27490*/  @P3 FMUL R23, R23, 0.25 ;  /* 0x3e80000017173820 */ /* 0x010fc80000400000 */
[----:B------:R-:W-:Y:S01]  /*274a0*/  @!P5 FMUL R23, R23, 16777216 ;  /* 0x4b8000001717d820 */ /* 0x000fe20000400000 */
[----:B------:R-:W-:Y:S01]  /*274b0*/  @P3 FMUL R25, R25, 0.25 ;  /* 0x3e80000019193820 */ /* 0x000fe20000400000 */
[----:B------:R-:W-:-:S03]  /*274c0*/  @P3 FMUL R20, R20, 0.25 ;  /* 0x3e80000014143820 */ /* 0x000fc60000400000 */
[----:B------:R-:W-:Y:S01]  /*274d0*/  @!P5 FMUL R25, R25, 16777216 ;  /* 0x4b8000001919d820 */ /* 0x000fe20000400000 */
[----:B------:R-:W-:-:S04]  /*274e0*/  @!P5 FMUL R20, R20, 16777216 ;  /* 0x4b8000001414d820 */ /* 0x000fc80000400000 */
[----:B------:R-:W-:Y:S01]  /*274f0*/  FMUL R16, R29, R20 ;  /* 0x000000141d107220 */ /* 0x000fe20000400000 */
[----:B------:R-:W-:Y:S01]  /*27500*/  @P3 FMUL R21, R21, 0.25 ;  /* 0x3e80000015153820 */ /* 0x000fe20000400000 */
[----:B------:R-:W-:-:S04]  /*27510*/  IADD3 R2, PT, PT, R2, -0x3f3504f3, RZ ;  /* 0xc0cafb0d02027810 */ /* 0x000fc80007ffe0ff */
[----:B------:R-:W-:-:S04]  /*27520*/  LOP3.LUT R15, R2, 0xff800000, RZ, 0xc0, !PT ;  /* 0xff800000020f7812 */ /* 0x000fc800078ec0ff */
[----:B------:R-:W-:Y:S01]  /*27530*/  I2FP.F32.S32 R2, R15 ;  /* 0x0000000f00027245 */ /* 0x000fe20000201400 */
[----:B------:R0:W-:Y:S01]  /*27540*/  STL [R1+0x88], R15 ;  /* 0x0000880f01007387 */ /* 0x0001e20000100800 */
[----:B------:R-:W-:-:S03]  /*27550*/  @P3 FMUL R24, R24, 0.25 ;  /* 0x3e80000018183820 */ /* 0x000fc60000400000 */
[----:B------:R-:W-:Y:S01]  /*27560*/  STL [R1+0x15d8], R19 ;  /* 0x0015d81301007387 */ /* 0x000fe20000100800 */
[C---:B0-----:R-:W-:Y:S01]  /*27570*/  FMUL R15, R29.reuse, R4 ;  /* 0x000000041d0f7220 */ /* 0x041fe20000400000 */
[C---:B------:R-:W-:Y:S01]  /*27580*/  FMUL R4, R29.reuse, R8 ;  /* 0x000000081d047220 */ /* 0x040fe20000400000 */
[----:B------:R-:W-:-:S03]  /*27590*/  FMUL R8, R29, R9 ;  /* 0x000000091d087220 */ /* 0x000fc60000400000 */
[----:B------:R-:W-:Y:S04]  /*275a0*/  STL [R1+0xb8], R15 ;  /* 0x0000b80f01007387 */ /* 0x000fe80000100800 */
[----:B------:R0:W-:Y:S01]  /*275b0*/  STL [R1+0xb4], R5 ;  /* 0x0000b40501007387 */ /* 0x0001e20000100800 */
[----:B------:R-:W-:-:S03]  /*275c0*/  @!P5 FMUL R21, R21, 16777216 ;  /* 0x4b8000001515d820 */ /* 0x000fc60000400000 */
[----:B------:R1:W-:Y:S01]  /*275d0*/  STL [R1+0xb0], R4 ;  /* 0x0000b00401007387 */ /* 0x0003e20000100800 */
[----:B------:R-:W-:Y:S01]  /*275e0*/  @!P5 FMUL R24, R24, 16777216 ;  /* 0x4b8000001818d820 */ /* 0x000fe20000400000 */
[C---:B0-----:R-:W-:Y:S02]  /*275f0*/  FMUL R5, R29.reuse, R12 ;  /* 0x0000000c1d057220 */ /* 0x041fe40000400000 */
[----:B------:R-:W-:Y:S01]  /*27600*/  STL [R1+0xa8], R8 ;  /* 0x0000a80801007387 */ /* 0x000fe20000100800 */
[----:B-1----:R-:W-:-:S03]  /*27610*/  FMUL R4, R29, R13 ;  /* 0x0000000d1d047220 */ /* 0x002fc60000400000 */
[----:B------:R-:W-:Y:S01]  /*27620*/  STL [R1+0x90], R5 ;  /* 0x0000900501007387 */ /* 0x000fe20000100800 */
[C---:B------:R-:W-:Y:S01]  /*27630*/  FMUL R15, R29.reuse, R21 ;  /* 0x000000151d0f7220 */ /* 0x040fe20000400000 */
[C---:B------:R-:W-:Y:S02]  /*27640*/  FMUL R14, R29.reuse, R24 ;  /* 0x000000181d0e7220 */ /* 0x040fe40000400000 */
[----:B------:R0:W-:Y:S01]  /*27650*/  STL [R1+0x80], R4 ;  /* 0x0000800401007387 */ /* 0x0001e20000100800 */
[----:B------:R-:W-:-:S03]  /*27660*/  FMUL R13, R29, R25 ;  /* 0x000000191d0d7220 */ /* 0x000fc60000400000 */
[----:B------:R-:W-:Y:S01]  /*27670*/  STL [R1+0x15ec], R18 ;  /* 0x0015ec1201007387 */ /* 0x000fe20000100800 */
[----:B0-----:R-:W0:Y:S03]  /*27680*/  LDC R4, c[0x0][0x3e8] ;  /* 0x0000fa00ff047b82 */ /* 0x001e260000000800 */
[----:B------:R-:W-:Y:S04]  /*27690*/  STL [R1+0x15f0], R17 ;  /* 0x0015f01101007387 */ /* 0x000fe80000100800 */
[----:B------:R-:W-:Y:S04]  /*276a0*/  STL [R1+0x15f4], R16 ;  /* 0x0015f41001007387 */ /* 0x000fe80000100800 */
[----:B------:R-:W-:Y:S04]  /*276b0*/  STL [R1+0x15f8], R15 ;  /* 0x0015f80f01007387 */ /* 0x000fe80000100800 */
[----:B------:R-:W-:Y:S04]  /*276c0*/  STL [R1+0x15fc], R14 ;  /* 0x0015fc0e01007387 */ /* 0x000fe80000100800 */
[----:B------:R-:W-:Y:S01]  /*276d0*/  STL [R1+0x1604], R13 ;  /* 0x0016040d01007387 */ /* 0x000fe20000100800 */
[----:B------:R-:W-:-:S03]  /*276e0*/  FMUL R9, R29, R23 ;  /* 0x000000171d097220 */ /* 0x000fc60000400000 */
[----:B------:R-:W-:Y:S04]  /*276f0*/  STL [R1+0x1608], R11 ;  /* 0x0016080b01007387 */ /* 0x000fe80000100800 */
[----:B------:R1:W-:Y:S01]  /*27700*/  STL [R1+0x160c], R10 ;  /* 0x00160c0a01007387 */ /* 0x0003e20000100800 */
[----:B------:R-:W-:-:S03]  /*27710*/  FMUL R8, R29, R0 ;  /* 0x000000001d087220 */ /* 0x000fc60000400000 */
[----:B-1----:R-:W2:Y:S04]  /*27720*/  LDL.LU R10, [R1+0x34] ;  /* 0x00003400010a7983 */ /* 0x002ea80000300800 */
[----:B------:R-:W3:Y:S04]  /*27730*/  LDL.LU R11, [R1+0x28] ;  /* 0x00002800010b7983 */ /* 0x000ee80000300800 */
[----:B------:R-:W4:Y:S04]  /*27740*/  LDL.LU R13, [R1+0x24] ;  /* 0x00002400010d7983 */ /* 0x000f280000300800 */
[----:B------:R-:W2:Y:S04]  /*27750*/  LDL.LU R28, [R1+0x78] ;  /* 0x00007800011c7983 */ /* 0x000ea80000300800 */
[----:B------:R-:W2:Y:S04]  /*27760*/  LDL.LU R25, [R1+0x74] ;  /* 0x0000740001197983 */ /* 0x000ea80000300800 */
[----:B------:R-:W2:Y:S01]  /*27770*/  LDL.LU R23, [R1+0x68] ;  /* 0x0000680001177983 */ /* 0x000ea20000300800 */
[----:B------:R-:W-:-:S03]  /*27780*/  FFMA.FTZ R2, R2, 1.1920928955078125e-07, R6 ;  /* 0x3400000002027823 */ /* 0x000fc60000010006 */
[----:B------:R1:W-:Y:S01]  /*27790*/  STL [R1+0x1610], R9 ;  /* 0x0016100901007387 */ /* 0x0003e20000100800 */
[----:B0-----:R-:W-:-:S03]  /*277a0*/  IMAD R5, R4, 0x8, R27 ;  /* 0x0000000804057824 */ /* 0x001fc600078e021b */
[----:B-1----:R-:W2:Y:S04]  /*277b0*/  LDL.LU R9, [R1+0x38] ;  /* 0x0000380001097983 */ /* 0x002ea80000300800 */
[----:B------:R-:W2:Y:S04]  /*277c0*/  LDL.LU R17, [R1+0x8] ;  /* 0x0000080001117983 */ /* 0x000ea80000300800 */
[----:B------:R-:W2:Y:S04]  /*277d0*/  LDL.LU R0, [R1+0x162c] ;  /* 0x00162c0001007983 */ /* 0x000ea80000300800 */
[----:B------:R0:W-:Y:S04]  /*277e0*/  STL [R1+0x1614], R8 ;  /* 0x0016140801007387 */ /* 0x0001e80000100800 */
[----:B0-----:R-:W2:Y:S04]  /*277f0*/  LDL.LU R8, [R1+0x44] ;  /* 0x0000440001087983 */ /* 0x001ea80000300800 */
[----:B------:R-:W2:Y:S04]  /*27800*/  LDL.LU R6, [R1+0x14] ;  /* 0x0000140001067983 */ /* 0x000ea80000300800 */
[----:B------:R-:W-:Y:S04]  /*27810*/  STL [R1+0x158], R3 ;  /* 0x0001580301007387 */ /* 0x000fe80000100800 */
[----:B------:R-:W-:Y:S04]  /*27820*/  STL [R1+0x154], R2 ;  /* 0x0001540201007387 */ /* 0x000fe80000100800 */
[----:B------:R-:W2:Y:S01]  /*27830*/  LDL.LU R27, [R1+0x1628] ;  /* 0x00162800011b7983 */ /* 0x000ea20000300800 */
[----:B------:R-:W-:-:S05]  /*27840*/  MOV R7, R22 ;  /* 0x0000001600077202 */ /* 0x000fca0000000f00 */
[----:B------:R0:W-:Y:S04]  /*27850*/  STL [R1+0x1620], R7 ;  /* 0x0016200701007387 */ /* 0x0001e80000100800 */
[----:B0-----:R-:W3:Y:S04]  /*27860*/  LDL.LU R7, [R1+0x58] ;  /* 0x0000580001077983 */ /* 0x001ee80000300800 */
[----:B------:R0:W-:Y:S04]  /*27870*/  STL [R1+0x1618], R4 ;  /* 0x0016180401007387 */ /* 0x0001e80000100800 */
[----:B0-----:R-:W3:Y:S04]  /*27880*/  LDL.LU R4, [R1+0x48] ;  /* 0x0000480001047983 */ /* 0x001ee80000300800 */
[----:B------:R-:W-:Y:S04]  /*27890*/  STL [R1+0x98], R5 ;  /* 0x0000980501007387 */ /* 0x000fe80000100800 */
[----:B------:R0:W-:Y:S04]  /*278a0*/  STL [R1+0x161c], R5 ;  /* 0x00161c0501007387 */ /* 0x0001e80000100800 */
[----:B0-----:R-:W3:Y:S01]  /*278b0*/  LDL.LU R5, [R1+0x54] ;  /* 0x0000540001057983 */ /* 0x001ee20000300800 */
[C---:B------:R-:W-:Y:S01]  /*278c0*/  FMUL R2, R26.reuse, 8388608 ;  /* 0x4b0000001a027820 */ /* 0x040fe20000400000 */
[----:B------:R-:W-:-:S04]  /*278d0*/  FSETP.GEU.AND P4, PT, R26, 1.175494350822287508e-38, PT ;  /* 0x008000001a00780b */ /* 0x000fc80003f8e000 */
[----:B------:R-:W-:Y:S02]  /*278e0*/  FSEL R14, R2, R26, !P4 ;  /* 0x0000001a020e7208 */ /* 0x000fe40006000000 */
[C---:B--2---:R-:W-:Y:S01]  /*278f0*/  FSETP.GEU.AND P3, PT, R27.reuse, 1.175494350822287508e-38, PT ;  /* 0x008000001b00780b */ /* 0x044fe20003f6e000 */
[C---:B------:R-:W-:Y:S01]  /*27900*/  FMUL R3, R27.reuse, 8388608 ;  /* 0x4b0000001b037820 */ /* 0x040fe20000400000 */
[----:B------:R-:W-:Y:S01]  /*27910*/  FSETP.GT.AND P2, PT, |R27|, 8.50705917302346158658e+37, PT ;  /* 0x7e8000001b00780b */ /* 0x000fe20003f44200 */
[----:B------:R0:W-:Y:S04]  /*27920*/  STL [R1+0x1624], R27 ;  /* 0x0016241b01007387 */ /* 0x0001e80000100800 */
[----:B0-----:R-:W2:Y:S04]  /*27930*/  LDL.LU R27, [R1+0x64] ;  /* 0x00006400011b7983 */ /* 0x001ea80000300800 */
[----:B------:R-:W2:Y:S01]  /*27940*/  LDL.LU R2, [R1+0x18] ;  /* 0x0000180001027983 */ /* 0x000ea20000300800 */
[----:B------:R-:W-:-:S02]  /*27950*/  FSETP.GT.AND P1, PT, |R26|, 8.50705917302346158658e+37, PT ;  /* 0x7e8000001a00780b */ /* 0x000fc40003f24200 */
[----:B------:R-:W-:-:S11]  /*27960*/  FSETP.GEU.AND P5, PT, |R26|, 1.175494350822287508e-38, PT ;  /* 0x008000001a00780b */ /* 0x000fd60003fae200 */
[----:B------:R-:W-:-:S04]  /*27970*/  @P1 FMUL R26, R26, 0.25 ;  /* 0x3e8000001a1a1820 */ /* 0x000fc80000400000 */
[----:B------:R-:W-:-:S06]  /*27980*/  @!P5 FMUL R26, R26, 16777216 ;  /* 0x4b8000001a1ad820 */ /* 0x000fcc0000400000 */
[----:B------:R-:W0:Y:S01]  /*27990*/  MUFU.RCP R26, R26 ;  /* 0x0000001a001a7308 */ /* 0x000e220000001000 */
[----:B------:R-:W-:Y:S01]  /*279a0*/  @P1 FMUL R28, R28, 0.25 ;  /* 0x3e8000001c1c1820 */ /* 0x000fe20000400000 */
[----:B------:R-:W-:Y:S01]  /*279b0*/  @P1 FMUL R25, R25, 0.25 ;  /* 0x3e80000019191820 */ /* 0x000fe20000400000 */
[----:B------:R-:W-:Y:S02]  /*279c0*/  @P1 FMUL R23, R23, 0.25 ;  /* 0x3e80000017171820 */ /* 0x000fe40000400000 */
[----:B------:R-:W-:Y:S01]  /*279d0*/  @!P5 FMUL R28, R28, 16777216 ;  /* 0x4b8000001c1cd820 */ /* 0x000fe20000400000 */
[----:B------:R-:W-:Y:S01]  /*279e0*/  @!P5 FMUL R25, R25, 16777216 ;  /* 0x4b8000001919d820 */ /* 0x000fe20000400000 */
[----:B------:R-:W-:Y:S01]  /*279f0*/  @!P5 FMUL R23, R23, 16777216 ;  /* 0x4b8000001717d820 */ /* 0x000fe20000400000 */
[----:B------:R-:W-:Y:S04]  /*27a00*/  STL [R1+0x21c], R14 ;  /* 0x00021c0e01007387 */ /* 0x000fe80000100800 */
[----:B------:R-:W2:Y:S01]  /*27a10*/  LDL.LU R15, [R1+0x70] ;  /* 0x00007000010f7983 */ /* 0x000ea20000300800 */
[C---:B0-----:R-:W-:Y:S01]  /*27a20*/  FMUL R12, R26.reuse, R28 ;  /* 0x0000001c1a0c7220 */ /* 0x041fe20000400000 */
[----:B------:R-:W-:-:S04]  /*27a30*/  FMUL R16, R26, R25 ;  /* 0x000000191a107220 */ /* 0x000fc80000400000 */
[----:B------:R0:W-:Y:S04]  /*27a40*/  STL [R1+0x128], R12 ;  /* 0x0001280c01007387 */ /* 0x0001e80000100800 */
[----:B------:R1:W-:Y:S01]  /*27a50*/  STL [R1+0xec], R16 ;  /* 0x0000ec1001007387 */ /* 0x0003e20000100800 */
[----:B0-----:R-:W-:-:S03]  /*27a60*/  FMUL R12, R26, R23 ;  /* 0x000000171a0c7220 */ /* 0x001fc60000400000 */
[----:B-1----:R-:W2:Y:S04]  /*27a70*/  LDL R16, [R1+0x6c] ;  /* 0x00006c0001107983 */ /* 0x002ea80000100800 */
[----:B------:R-:W2:Y:S04]  /*27a80*/  LDL.LU R29, [R1+0x5c] ;  /* 0x00005c00011d7983 */ /* 0x000ea80000300800 */
[----:B------:R0:W-:Y:S04]  /*27a90*/  STL [R1+0xfc], R12 ;  /* 0x0000fc0c01007387 */ /* 0x0001e80000100800 */
[----:B------:R-:W2:Y:S04]  /*27aa0*/  LDL.LU R18, [R1+0x50] ;  /* 0x0000500001127983 */ /* 0x000ea80000300800 */
[----:B0-----:R-:W2:Y:S04]  /*27ab0*/  LDL.LU R12, [R1+0x4c] ;  /* 0x00004c00010c7983 */ /* 0x001ea80000300800 */
[----:B------:R-:W2:Y:S04]  /*27ac0*/  LDL.LU R19, [R1+0x40] ;  /* 0x0000400001137983 */ /* 0x000ea80000300800 */
[----:B------:R-:W2:Y:S04]  /*27ad0*/  LDL.LU R28, [R1+0x3c] ;  /* 0x00003c00011c7983 */ /* 0x000ea80000300800 */
[----:B------:R-:W2:Y:S04]  /*27ae0*/  LDL.LU R22, [R1+0x30] ;  /* 0x0000300001167983 */ /* 0x000ea80000300800 */
[----:B------:R-:W2:Y:S04]  /*27af0*/  LDL.LU R25, [R1+0x2c] ;  /* 0x00002c0001197983 */ /* 0x000ea80000300800 */
[----:B------:R-:W2:Y:S04]  /*27b00*/  LDL.LU R24, [R1+0x20] ;  /* 0x0000200001187983 */ /* 0x000ea80000300800 */
[----:B------:R-:W2:Y:S04]  /*27b10*/  LDL.LU R23, [R1+0x1c] ;  /* 0x00001c0001177983 */ /* 0x000ea80000300800 */
[----:B------:R-:W2:Y:S01]  /*27b20*/  LDL.LU R21, [R1+0x10] ;  /* 0x0000100001157983 */ /* 0x000ea20000300800 */
[----:B---3--:R-:W-:-:S03]  /*27b30*/  @P1 FMUL R7, R7, 0.25 ;  /* 0x3e80000007071820 */ /* 0x008fc60000400000 */
[----:B------:R-:W3:Y:S01]  /*27b40*/  LDL.LU R20, [R1+0xc] ;  /* 0x00000c0001147983 */ /* 0x000ee20000300800 */
[----:B------:R-:W-:Y:S01]  /*27b50*/  @P1 FMUL R5, R5, 0.25 ;  /* 0x3e80000005051820 */ /* 0x000fe20000400000 */
[----:B------:R-:W-:Y:S01]  /*27b60*/  @P1 FMUL R4, R4, 0.25 ;  /* 0x3e80000004041820 */ /* 0x000fe20000400000 */
[----:B------:R-:W-:Y:S01]  /*27b70*/  @!P5 FMUL R7, R7, 16777216 ;  /* 0x4b8000000707d820 */ /* 0x000fe20000400000 */
[----:B------:R-:W-:Y:S01]  /*27b80*/  @P1 FMUL R8, R8, 0.25 ;  /* 0x3e80000008081820 */ /* 0x000fe20000400000 */
[----:B------:R-:W-:Y:S01]  /*27b90*/  @!P5 FMUL R5, R5, 16777216 ;  /* 0x4b8000000505d820 */ /* 0x000fe20000400000 */
[----:B------:R-:W-:Y:S01]  /*27ba0*/  @P1 FMUL R9, R9, 0.25 ;  /* 0x3e80000009091820 */ /* 0x000fe20000400000 */
[----:B------:R-:W-:Y:S01]  /*27bb0*/  @!P5 FMUL R4, R4, 16777216 ;  /* 0x4b8000000404d820 */ /* 0x000fe20000400000 */
[----:B------:R-:W-:Y:S01]  /*27bc0*/  FMUL R7, R26, R7 ;  /* 0x000000071a077220 */ /* 0x000fe20000400000 */
[----:B------:R-:W-:Y:S01]  /*27bd0*/  @P1 FMUL R10, R10, 0.25 ;  /* 0x3e8000000a0a1820 */ /* 0x000fe20000400000 */
[----:B------:R-:W-:Y:S01]  /*27be0*/  @!P5 FMUL R8, R8, 16777216 ;  /* 0x4b8000000808d820 */ /* 0x000fe20000400000 */
[C---:B------:R-:W-:Y:S01]  /*27bf0*/  FMUL R5, R26.reuse, R5 ;  /* 0x000000051a057220 */ /* 0x040fe20000400000 */
[----:B------:R-:W-:Y:S01]  /*27c00*/  @P1 FMUL R11, R11, 0.25 ;  /* 0x3e8000000b0b1820 */ /* 0x000fe20000400000 */
[----:B------:R-:W-:Y:S01]  /*27c10*/  @!P5 FMUL R9, R9, 16777216 ;  /* 0x4b8000000909d820 */ /* 0x000fe20000400000 */
[----:B------:R-:W-:Y:S01]  /*27c20*/  FMUL R4, R26, R4 ;  /* 0x000000041a047220 */ /* 0x000fe20000400000 */
[----:B----4-:R-:W-:Y:S01]  /*27c30*/  @P1 FMUL R13, R13, 0.25 ;  /* 0x3e8000000d0d1820 */ /* 0x010fe20000400000 */
[----:B------:R-:W-:Y:S01]  /*27c40*/  @!P5 FMUL R10, R10, 16777216 ;  /* 0x4b8000000a0ad820 */ /* 0x000fe20000400000 */
[C---:B------:R-:W-:Y:S01]  /*27c50*/  FMUL R8, R26.reuse, R8 ;  /* 0x000000081a087220 */ /* 0x040fe20000400000 */
[----:B------:R-:W-:Y:S01]  /*27c60*/  @!P5 FMUL R11, R11, 16777216 ;  /* 0x4b8000000b0bd820 */ /* 0x000fe20000400000 */
[C---:B------:R-:W-:Y:S01]  /*27c70*/  FMUL R9, R26.reuse, R9 ;  /* 0x000000091a097220 */ /* 0x040fe20000400000 */
[----:B------:R-:W-:Y:S01]  /*27c80*/  @!P5 FMUL R13, R13, 16777216 ;  /* 0x4b8000000d0dd820 */ /* 0x000fe20000400000 */
[C---:B------:R-:W-:Y:S01]  /*27c90*/  FMUL R10, R26.reuse, R10 ;  /* 0x0000000a1a0a7220 */ /* 0x040fe20000400000 */
[----:B------:R-:W-:Y:S01]  /*27ca0*/  FMUL R11, R26, R11 ;  /* 0x0000000b1a0b7220 */ /* 0x000fe20000400000 */
[----:B------:R-:W-:Y:S01]  /*27cb0*/  @P1 FMUL R6, R6, 0.25 ;  /* 0x3e80000006061820 */ /* 0x000fe20000400000 */
[----:B------:R-:W-:Y:S01]  /*27cc0*/  FMUL R13, R26, R13 ;  /* 0x0000000d1a0d7220 */ /* 0x000fe20000400000 */
[----:B------:R-:W-:Y:S01]  /*27cd0*/  @P1 FMUL R17, R17, 0.25 ;  /* 0x3e80000011111820 */ /* 0x000fe20000400000 */
[----:B------:R-:W-:Y:S01]  /*27ce0*/  @P1 FMUL R0, R0, 0.25 ;  /* 0x3e80000000001820 */ /* 0x000fe20000400000 */
[----:B------:R-:W-:-:S02]  /*27cf0*/  @!P5 FMUL R6, R6, 16777216 ;  /* 0x4b8000000606d820 */ /* 0x000fc40000400000 */
[----:B------:R-:W-:Y:S01]  /*27d00*/  @!P5 FMUL R17, R17, 16777216 ;  /* 0x4b8000001111d820 */ /* 0x000fe20000400000 */
[----:B------:R-:W-:Y:S01]  /*27d10*/  @!P5 FMUL R0, R0, 16777216 ;  /* 0x4b8000000000d820 */ /* 0x000fe20000400000 */
[----:B--2---:R-:W-:-:S04]  /*27d20*/  @P1 FMUL R27, R27, 0.25 ;  /* 0x3e8000001b1b1820 */ /* 0x004fc80000400000 */
[----:B------:R-:W-:-:S04]  /*27d30*/  @!P5 FMUL R27, R27, 16777216 ;  /* 0x4b8000001b1bd820 */ /* 0x000fc80000400000 */
[----:B------:R-:W-:-:S05]  /*27d40*/  FMUL R27, R26, R27 ;  /* 0x0000001b1a1b7220 */ /* 0x000fca0000400000 */
[----:B------:R0:W-:Y:S04]  /*27d50*/  STL [R1+0xdc], R27 ;  /* 0x0000dc1b01007387 */ /* 0x0001e80000100800 */
[----:B0-----:R-:W2:Y:S01]  /*27d60*/  LDL.LU R27, [R1+0x1624] ;  /* 0x00162400011b7983 */ /* 0x001ea20000300800 */
[----:B------:R-:W-:-:S03]  /*27d70*/  @P1 FMUL R2, R2, 0.25 ;  /* 0x3e80000002021820 */ /* 0x000fc60000400000 */
[----:B------:R0:W-:Y:S01]  /*27d80*/  STL [R1+0xe4], R7 ;  /* 0x0000e40701007387 */ /* 0x0001e20000100800 */
[----:B------:R-:W-:-:S03]  /*27d90*/  @!P5 FMUL R2, R2, 16777216 ;  /* 0x4b8000000202d820 */ /* 0x000fc60000400000 */
[----:B0-----:R-:W4:Y:S04]  /*27da0*/  LDL.LU R7, [R1+0x1620] ;  /* 0x0016200001077983 */ /* 0x001f280000300800 */
[----:B------:R0:W-:Y:S01]  /*27db0*/  STL [R1+0xc4], R5 ;  /* 0x0000c40501007387 */ /* 0x0001e20000100800 */
[----:B------:R-:W-:-:S03]  /*27dc0*/  FMUL R2, R26, R2 ;  /* 0x000000021a027220 */ /* 0x000fc60000400000 */
[----:B0-----:R-:W3:Y:S04]  /*27dd0*/  LDL.LU R5, [R1+0x161c] ;  /* 0x00161c0001057983 */ /* 0x001ee80000300800 */
[----:B------:R0:W-:Y:S04]  /*27de0*/  STL [R1+0xd8], R4 ;  /* 0x0000d80401007387 */ /* 0x0001e80000100800 */
        /* <DEDUP_REMOVED lines=11> */
[----:B------:R0:W-:Y:S02]  /*27ea0*/  STL [R1+0x68], R2 ;  /* 0x0000680201007387 */ /* 0x0001e40000100800 */
[C---:B0-----:R-:W-:Y:S01]  /*27eb0*/  FMUL R2, R26.reuse, R6 ;  /* 0x000000061a027220 */ /* 0x041fe20000400000 */
[----:B------:R-:W-:-:S04]  /*27ec0*/  FMUL R6, R26, R17 ;  /* 0x000000111a067220 */ /* 0x000fc80000400000 */
[----:B------:R0:W-:Y:S02]  /*27ed0*/  STL [R1+0x48], R2 ;  /* 0x0000480201007387 */ /* 0x0001e40000100800 */
[----:B0-----:R-:W-:Y:S02]  /*27ee0*/  FMUL R2, R26, R0 ;  /* 0x000000001a027220 */ /* 0x001fe40000400000 */
[----:B------:R-:W3:Y:S04]  /*27ef0*/  LDL.LU R0, [R1+0x1600] ;  /* 0x0016000001007983 */ /* 0x000ee80000300800 */
[----:B------:R-:W-:Y:S04]  /*27f00*/  STL [R1+0x64], R6 ;  /* 0x0000640601007387 */ /* 0x000fe80000100800 */
[----:B------:R-:W3:Y:S04]  /*27f10*/  LDL.LU R26, [R1+0x60] ;  /* 0x00006000011a7983 */ /* 0x000ee80000300800 */
[----:B------:R0:W-:Y:S01]  /*27f20*/  STL [R1+0x44], R2 ;  /* 0x0000440201007387 */ /* 0x0001e20000100800 */
[----:B------:R-:W-:Y:S01]  /*27f30*/  @P2 FMUL R15, R15, 0.25 ;  /* 0x3e8000000f0f2820 */ /* 0x000fe20000400000 */
[----:B------:R-:W-:Y:S01]  /*27f40*/  @P2 FMUL R16, R16, 0.25 ;  /* 0x3e80000010102820 */ /* 0x000fe20000400000 */
[----:B------:R-:W-:Y:S01]  /*27f50*/  @P2 FMUL R29, R29, 0.25 ;  /* 0x3e8000001d1d2820 */ /* 0x000fe20000400000 */
[----:B------:R-:W-:Y:S01]  /*27f60*/  @P2 FMUL R12, R12, 0.25 ;  /* 0x3e8000000c0c2820 */ /* 0x000fe20000400000 */
[----:B------:R-:W-:Y:S01]  /*27f70*/  @P2 FMUL R18, R18, 0.25 ;  /* 0x3e80000012122820 */ /* 0x000fe20000400000 */
[----:B------:R-:W-:Y:S01]  /*27f80*/  @P2 FMUL R19, R19, 0.25 ;  /* 0x3e80000013132820 */ /* 0x000fe20000400000 */
[----:B--2---:R-:W-:-:S02]  /*27f90*/  FSETP.GEU.AND P1, PT, |R27|, 1.175494350822287508e-38, PT ;  /* 0x008000001b00780b */ /* 0x004fc40003f2e200 */
[----:B0-----:R-:W-:Y:S01]  /*27fa0*/  FSEL R2, R3, R27, !P3 ;  /* 0x0000001b03027208 */ /* 0x001fe20005800000 */
[----:B------:R-:W-:-:S10]  /*27fb0*/  @P2 FMUL R27, R27, 0.25 ;  /* 0x3e8000001b1b2820 */ /* 0x000fd40000400000 */
[----:B------:R-:W-:-:S06]  /*27fc0*/  @!P1 FMUL R27, R27, 16777216 ;  /* 0x4b8000001b1b9820 */ /* 0x000fcc0000400000 */
[----:B------:R-:W0:Y:S01]  /*27fd0*/  MUFU.RCP R27, R27 ;  /* 0x0000001b001b7308 */ /* 0x000e220000001000 */
[----:B------:R-:W-:Y:S01]  /*27fe0*/  VIADD R6, R2, 0xc0cafb0d ;  /* 0xc0cafb0d02067836 */ /* 0x000fe20000000000 */
[----:B------:R-:W-:Y:S01]  /*27ff0*/  IADD3 R3, PT, PT, R14, -0x3f3504f3, RZ ;  /* 0xc0cafb0d0e037810 */ /* 0x000fe20007ffe0ff */
[----:B----4-:R-:W-:Y:S01]  /*28000*/  @P2 FMUL R7, R7, 0.25 ;  /* 0x3e80000007072820 */ /* 0x010fe20000400000 */
[----:B------:R-:W-:Y:S02]  /*28010*/  @!P1 FMUL R15, R15, 16777216 ;  /* 0x4b8000000f0f9820 */ /* 0x000fe40000400000 */
[----:B------:R-:W-:Y:S01]  /*28020*/  LOP3.LUT R6, R6, 0xff800000, RZ, 0xc0, !PT ;  /* 0xff80000006067812 */ /* 0x000fe200078ec0ff */
[----:B------:R-:W-:Y:S01]  /*28030*/  @!P1 FMUL R16, R16, 16777216 ;  /* 0x4b80000010109820 */ /* 0x000fe20000400000 */
[----:B---3--:R-:W-:-:S05]  /*28040*/  LEA R17, R4, R5, 0x3 ;  /* 0x0000000504117211 */ /* 0x008fca00078e18ff */
[----:B------:R-:W-:Y:S04]  /*28050*/  STL [R1+0x78], R17 ;  /* 0x0000781101007387 */ /* 0x000fe80000100800 */
[----:B------:R1:W-:Y:S04]  /*28060*/  STL [R1+0x15c8], R2 ;  /* 0x0015c80201007387 */ /* 0x0003e80000100800 */
[----:B------:R-:W2:Y:S01]  /*28070*/  LDL.LU R14, [R1+0x15fc] ;  /* 0x0015fc00010e7983 */ /* 0x000ea20000300800 */
[----:B-1----:R-:W-:Y:S02]  /*28080*/  LOP3.LUT R2, R3, 0xff800000, RZ, 0xc0, !PT ;  /* 0xff80000003027812 */ /* 0x002fe400078ec0ff */
[----:B------:R-:W-:-:S02]  /*28090*/  MOV R3, R7 ;  /* 0x0000000700037202 */ /* 0x000fc40000000f00 */
[----:B------:R-:W-:Y:S01]  /*280a0*/  I2FP.F32.S32 R7, R6 ;  /* 0x0000000600077245 */ /* 0x000fe20000201400 */
[----:B------:R0:W-:Y:S01]  /*280b0*/  STL [R1+0x8], R2 ;  /* 0x0000080201007387 */ /* 0x0001e20000100800 */
[----:B------:R-:W-:Y:S01]  /*280c0*/  I2FP.F32.S32 R6, R2 ;  /* 0x0000000200067245 */ /* 0x000fe20000201400 */
[----:B0-----:R-:W-:Y:S02]  /*280d0*/  FMUL R2, R27, R15 ;  /* 0x0000000f1b027220 */ /* 0x001fe40000400000 */
[----:B------:R-:W3:Y:S04]  /*280e0*/  LDL.LU R15, [R1+0x15f8] ;  /* 0x0015f800010f7983 */ /* 0x000ee80000300800 */
[----:B------:R0:W-:Y:S01]  /*280f0*/  STL [R1+0x38], R2 ;  /* 0x0000380201007387 */ /* 0x0001e20000100800 */
[----:B------:R-:W-:Y:S01]  /*28100*/  @!P1 FMUL R29, R29, 16777216 ;  /* 0x4b8000001d1d9820 */ /* 0x000fe20000400000 */
[----:B------:R-:W-:Y:S01]  /*28110*/  @!P1 FMUL R12, R12, 16777216 ;  /* 0x4b8000000c0c9820 */ /* 0x000fe20000400000 */
[----:B0-----:R-:W-:-:S02]  /*28120*/  FMUL R2, R27, R16 ;  /* 0x000000101b027220 */ /* 0x001fc40000400000 */
[----:B------:R-:W2:Y:S04]  /*28130*/  LDL.LU R16, [R1+0x15f4] ;  /* 0x0015f40001107983 */ /* 0x000ea80000300800 */
[----:B------:R0:W-:Y:S01]  /*28140*/  STL [R1+0x34], R2 ;  /* 0x0000340201007387 */ /* 0x0001e20000100800 */
[----:B------:R-:W-:Y:S01]  /*28150*/  @!P1 FMUL R18, R18, 16777216 ;  /* 0x4b80000012129820 */ /* 0x000fe20000400000 */
[----:B------:R-:W-:-:S03]  /*28160*/  @!P1 FMUL R19, R19, 16777216 ;  /* 0x4b80000013139820 */ /* 0x000fc60000400000 */
[----:B------:R-:W-:Y:S01]  /*28170*/  FMUL R18, R27, R18 ;  /* 0x000000121b127220 */ /* 0x000fe20000400000 */
[----:B------:R-:W-:-:S04]  /*28180*/  @P2 FMUL R26, R26, 0.25 ;  /* 0x3e8000001a1a2820 */ /* 0x000fc80000400000 */
[----:B------:R-:W-:-:S04]  /*28190*/  @!P1 FMUL R26, R26, 16777216 ;  /* 0x4b8000001a1a9820 */ /* 0x000fc80000400000 */
[C---:B0-----:R-:W-:Y:S01]  /*281a0*/  FMUL R2, R27.reuse, R26 ;  /* 0x0000001a1b027220 */ /* 0x041fe20000400000 */
[----:B------:R-:W-:-:S04]  /*281b0*/  FMUL R26, R27, R29 ;  /* 0x0000001d1b1a7220 */ /* 0x000fc80000400000 */
[----:B------:R0:W-:Y:S01]  /*281c0*/  STL [R1+0x15cc], R2 ;  /* 0x0015cc0201007387 */ /* 0x0001e20000100800 */
[----:B------:R-:W-:-:S03]  /*281d0*/  FMUL R29, R27, R19 ;  /* 0x000000131b1d7220 */ /* 0x000fc60000400000 */
[----:B------:R-:W-:Y:S01]  /*281e0*/  STL [R1+0x24], R26 ;  /* 0x0000241a01007387 */ /* 0x000fe20000100800 */
[----:B0-----:R-:W-:-:S05]  /*281f0*/  FMUL R2, R27, R12 ;  /* 0x0000000c1b027220 */ /* 0x001fca0000400000 */
[----:B------:R0:W-:Y:S04]  /*28200*/  STL [R1+0x15d0], R2 ;  /* 0x0015d00201007387 */ /* 0x0001e80000100800 */
[----:B------:R1:W-:Y:S04]  /*28210*/  STL [R1+0x18], R18 ;  /* 0x0000181201007387 */ /* 0x0003e80000100800 */
[----:B------:R-:W4:Y:S01]  /*28220*/  LDL.LU R12, [R1+0xac] ;  /* 0x0000ac00010c7983 */ /* 0x000f220000300800 */
[----:B------:R-:W-:Y:S01]  /*28230*/  @P2 FMUL R28, R28, 0.25 ;  /* 0x3e8000001c1c2820 */ /* 0x000fe20000400000 */
[----:B0-----:R-:W0:Y:S02]  /*28240*/  LDC R2, c[0x0][0x3e8] ;  /* 0x0000fa00ff027b82 */ /* 0x001e240000000800 */
[----:B------:R-:W4:Y:S01]  /*28250*/  LDL.LU R19, [R1+0xa4] ;  /* 0x0000a40001137983 */ /* 0x000f220000300800 */
[----:B------:R-:W-:Y:S01]  /*28260*/  @P2 FMUL R22, R22, 0.25 ;  /* 0x3e80000016162820 */ /* 0x000fe20000400000 */
[----:B------:R-:W-:Y:S01]  /*28270*/  @P2 FMUL R25, R25, 0.25 ;  /* 0x3e80000019192820 */ /* 0x000fe20000400000 */
[----:B------:R-:W-:-:S02]  /*28280*/  @!P1 FMUL R28, R28, 16777216 ;  /* 0x4b8000001c1c9820 */ /* 0x000fc40000400000 */
[----:B------:R-:W-:Y:S01]  /*28290*/  @!P1 FMUL R22, R22, 16777216 ;  /* 0x4b80000016169820 */ /* 0x000fe20000400000 */
[----:B------:R-:W-:Y:S01]  /*282a0*/  @!P1 FMUL R25, R25, 16777216 ;  /* 0x4b80000019199820 */ /* 0x000fe20000400000 */
[C---:B------:R-:W-:Y:S02]  /*282b0*/  FMUL R28, R27.reuse, R28 ;  /* 0x0000001c1b1c7220 */ /* 0x040fe40000400000 */
[C---:B------:R-:W-:Y:S01]  /*282c0*/  FMUL R26, R27.reuse, R22 ;  /* 0x000000161b1a7220 */ /* 0x040fe20000400000 */
[----:B------:R-:W-:Y:S01]  /*282d0*/  FMUL R25, R27, R25 ;  /* 0x000000191b197220 */ /* 0x000fe20000400000 */
[----:B------:R-:W-:Y:S01]  /*282e0*/  STL [R1+0x15dc], R29 ;  /* 0x0015dc1d01007387 */ /* 0x000fe20000100800 */
[----:B------:R-:W-:-:S03]  /*282f0*/  FSEL R5, RZ, -23, P3 ;  /* 0xc1b80000ff057808 */ /* 0x000fc60001800000 */
[----:B------:R-:W-:Y:S01]  /*28300*/  STL [R1+0x15e0], R28 ;  /* 0x0015e01c01007387 */ /* 0x000fe20000100800 */
[----:B------:R-:W-:-:S03]  /*28310*/  FSEL R4, RZ, -23, P4 ;  /* 0xc1b80000ff047808 */ /* 0x000fc60002000000 */
[----:B------:R-:W-:Y:S01]  /*28320*/  STL [R1+0x15e4], R26 ;  /* 0x0015e41a01007387 */ /* 0x000fe20000100800 */
[----:B------:R-:W-:-:S03]  /*28330*/  FFMA.FTZ R5, R7, 1.1920928955078125e-07, R5 ;  /* 0x3400000007057823 */ /* 0x000fc60000010005 */
[----:B-1----:R-:W2:Y:S04]  /*28340*/  LDL.LU R18, [R1+0xc0] ;  /* 0x0000c00001127983 */ /* 0x002ea80000300800 */
[----:B------:R1:W-:Y:S01]  /*28350*/  STL [R1+0x15e8], R25 ;  /* 0x0015e81901007387 */ /* 0x0003e20000100800 */
[----:B------:R-:W-:Y:S01]  /*28360*/  FFMA.FTZ R4, R6, 1.1920928955078125e-07, R4 ;  /* 0x3400000006047823 */ /* 0x000fe20000010004 */
[----:B------:R-:W-:Y:S01]  /*28370*/  @P2 FMUL R24, R24, 0.25 ;  /* 0x3e80000018182820 */ /* 0x000fe20000400000 */
[----:B------:R-:W-:Y:S01]  /*28380*/  @P2 FMUL R23, R23, 0.25 ;  /* 0x3e80000017172820 */ /* 0x000fe20000400000 */
[----:B------:R-:W-:Y:S01]  /*28390*/  @P2 FMUL R21, R21, 0.25 ;  /* 0x3e80000015152820 */ /* 0x000fe20000400000 */
[----:B------:R-:W-:Y:S01]  /*283a0*/  @P2 FMUL R20, R20, 0.25 ;  /* 0x3e80000014142820 */ /* 0x000fe20000400000 */
[----:B-1----:R-:W2:Y:S04]  /*283b0*/  LDL.LU R25, [R1+0xd4] ;  /* 0x0000d40001197983 */ /* 0x002ea80000300800 */
[----:B------:R-:W2:Y:S01]  /*283c0*/  LDL.LU R26, [R1+0xb4] ;  /* 0x0000b400011a7983 */ /* 0x000ea20000300800 */
[----:B------:R-:W-:-:S03]  /*283d0*/  @P2 FMUL R0, R0, 0.25 ;  /* 0x3e80000000002820 */ /* 0x000fc60000400000 */
[----:B------:R-:W2:Y:S04]  /*283e0*/  LDL.LU R28, [R1+0xb8] ;  /* 0x0000b800011c7983 */ /* 0x000ea80000300800 */
[----:B------:R-:W2:Y:S04]  /*283f0*/  LDL.LU R29, [R1+0x120] ;  /* 0x00012000011d7983 */ /* 0x000ea80000300800 */
[----:B------:R-:W2:Y:S04]  /*28400*/  LDL R22, [R1+0x7c] ;  /* 0x00007c0001167983 */ /* 0x000ea80000100800 */
[----:B------:R-:W2:Y:S01]  /*28410*/  LDL.LU R7, [R1+0xa8] ;  /* 0x0000a80001077983 */ /* 0x000ea20000300800 */
[----:B------:R-:W-:-:S03]  /*28420*/  @!P1 FMUL R24, R24, 16777216 ;  /* 0x4b80000018189820 */ /* 0x000fc60000400000 */
[----:B------:R0:W-:Y:S01]  /*28430*/  STL [R1+0x20], R5 ;  /* 0x0000200501007387 */ /* 0x0001e20000100800 */
[----:B------:R-:W-:Y:S01]  /*28440*/  @!P1 FMUL R23, R23, 16777216 ;  /* 0x4b80000017179820 */ /* 0x000fe20000400000 */
[----:B------:R-:W-:Y:S01]  /*28450*/  @!P1 FMUL R21, R21, 16777216 ;  /* 0x4b80000015159820 */ /* 0x000fe20000400000 */
[----:B------:R-:W-:Y:S01]  /*28460*/  @!P1 FMUL R20, R20, 16777216 ;  /* 0x4b80000014149820 */ /* 0x000fe20000400000 */
[----:B------:R-:W2:Y:S01]  /*28470*/  LDL.LU R6, [R1+0x80] ;  /* 0x0000800001067983 */ /* 0x000ea20000300800 */
[----:B------:R-:W-:Y:S01]  /*28480*/  @!P1 FMUL R3, R3, 16777216 ;  /* 0x4b80000003039820 */ /* 0x000fe20000400000 */
[----:B------:R-:W-:Y:S02]  /*28490*/  @!P1 FMUL R0, R0, 16777216 ;  /* 0x4b80000000009820 */ /* 0x000fe40000400000 */
[----:B------:R1:W-:Y:S01]  /*284a0*/  STL [R1+0x2c], R4 ;  /* 0x00002c0401007387 */ /* 0x0003e20000100800 */
[----:B0-----:R-:W-:-:S03]  /*284b0*/  IMAD R5, R2, 0x8, R17 ;  /* 0x0000000802057824 */ /* 0x001fc600078e0211 */
[----:B------:R-:W2:Y:S01]  /*284c0*/  LDL.LU R17, [R1+0x15f0] ;  /* 0x0015f00001117983 */ /* 0x000ea20000300800 */
[C---:B------:R-:W-:Y:S01]  /*284d0*/  FMUL R24, R27.reuse, R24 ;  /* 0x000000181b187220 */ /* 0x040fe20000400000 */
[C---:B------:R-:W-:Y:S01]  /*284e0*/  FMUL R23, R27.reuse, R23 ;  /* 0x000000171b177220 */ /* 0x040fe20000400000 */
[----:B------:R-:W-:Y:S01]  /*284f0*/  FMUL R21, R27, R21 ;  /* 0x000000151b157220 */ /* 0x000fe20000400000 */
[----:B-1----:R-:W-:Y:S02]  /*28500*/  F2FP.BF16.F32.PACK_AB R4, R10, R8 ;  /* 0x000000080a04723e */ /* 0x002fe400000010ff */
[----:B------:R-:W2:Y:S01]  /*28510*/  LDL.LU R10, [R1+0x90] ;  /* 0x00009000010a7983 */ /* 0x000ea20000300800 */
[----:B------:R-:W-:Y:S01]  /*28520*/  F2FP.BF16.F32.PACK_AB R8, R11, R9 ;  /* 0x000000090b08723e */ /* 0x000fe200000010ff */
[C---:B------:R-:W-:Y:S01]  /*28530*/  FMUL R20, R27.reuse, R20 ;  /* 0x000000141b147220 */ /* 0x040fe20000400000 */
[C---:B------:R-:W-:Y:S01]  /*28540*/  FMUL R3, R27.reuse, R3 ;  /* 0x000000031b037220 */ /* 0x040fe20000400000 */
[----:B------:R3:W-:Y:S01]  /*28550*/  STL [R1+0x5c], R5 ;  /* 0x00005c0501007387 */ /* 0x0007e20000100800 */
[----:B------:R-:W-:-:S03]  /*28560*/  FMUL R0, R27, R0 ;  /* 0x000000001b007220 */ /* 0x000fc60000400000 */
[----:B------:R-:W2:Y:S04]  /*28570*/  LDL.LU R11, [R1+0xb0] ;  /* 0x0000b000010b7983 */ /* 0x000ea80000300800 */
[----:B------:R-:W2:Y:S01]  /*28580*/  LDL.LU R27, [R1+0x148] ;  /* 0x00014800011b7983 */ /* 0x000ea20000300800 */
[----:B----4-:R-:W-:Y:S02]  /*28590*/  F2FP.BF16.F32.PACK_AB R12, R12, R19 ;  /* 0x000000130c0c723e */ /* 0x010fe400000010ff */
[----:B------:R-:W-:Y:S02]  /*285a0*/  LEA R19, R2, R5, 0x3 ;  /* 0x0000000502137211 */ /* 0x000fe400078e18ff */
[----:B---3--:R-:W-:Y:S02]  /*285b0*/  F2FP.BF16.F32.PACK_AB R5, R15, R13 ;  /* 0x0000000d0f05723e */ /* 0x008fe400000010ff */
[----:B------:R-:W3:Y:S01]  /*285c0*/  LDL.LU R13, [R1+0xbc] ;  /* 0x0000bc00010d7983 */ /* 0x000ee20000300800 */
[----:B--2---:R-:W-:-:S03]  /*285d0*/  F2FP.BF16.F32.PACK_AB R9, R16, R14 ;  /* 0x0000000e1009723e */ /* 0x004fc600000010ff */
[----:B------:R-:W2:Y:S04]  /*285e0*/  LDL.LU R15, [R1+0xf8] ;  /* 0x0000f800010f7983 */ /* 0x000ea80000300800 */
[----:B------:R0:W-:Y:S04]  /*285f0*/  STL [R1+0x58], R19 ;  /* 0x0000581301007387 */ /* 0x0001e80000100800 */
[----:B------:R-:W4:Y:S04]  /*28600*/  LDL.LU R14, [R1+0xcc] ;  /* 0x0000cc00010e7983 */ /* 0x000f280000300800 */
[----:B------:R-:W2:Y:S01]  /*28610*/  LDL.LU R16, [R1+0xc8] ;  /* 0x0000c80001107983 */ /* 0x000ea20000300800 */
[----:B---3--:R-:W-:-:S03]  /*28620*/  F2FP.BF16.F32.PACK_AB R13, R18, R13 ;  /* 0x0000000d120d723e */ /* 0x008fc600000010ff */
[----:B------:R-:W3:Y:S01]  /*28630*/  LDL.LU R18, [R1+0x15ec] ;  /* 0x0015ec0001127983 */ /* 0x000ee20000300800 */
[----:B0-----:R-:W-:Y:S02]  /*28640*/  LEA R19, R2, R19, 0x3 ;  /* 0x0000001302137211 */ /* 0x001fe400078e18ff */
[----:B------:R-:W-:Y:S02]  /*28650*/  F2FP.BF16.F32.PACK_AB R6, R6, R17 ;  /* 0x000000110606723e */ /* 0x000fe400000010ff */
[----:B------:R-:W3:Y:S01]  /*28660*/  LDL.LU R17, [R1+0xe8] ;  /* 0x0000e80001117983 */ /* 0x000ee20000300800 */
[----:B------:R-:W-:-:S03]  /*28670*/  F2FP.BF16.F32.PACK_AB R7, R26, R7 ;  /* 0x000000071a07723e */ /* 0x000fc600000010ff */
[----:B------:R0:W-:Y:S01]  /*28680*/  STL [R1+0x54], R19 ;  /* 0x0000541301007387 */ /* 0x0001e20000100800 */
[----:B----4-:R-:W-:Y:S02]  /*28690*/  F2FP.BF16.F32.PACK_AB R14, R25, R14 ;  /* 0x0000000e190e723e */ /* 0x010fe400000010ff */
[----:B------:R-:W-:Y:S02]  /*286a0*/  F2FP.BF16.F32.PACK_AB R11, R28, R11 ;  /* 0x0000000b1c0b723e */ /* 0x000fe400000010ff */
[----:B--2---:R-:W-:Y:S01]  /*286b0*/  F2FP.BF16.F32.PACK_AB R15, R29, R15 ;  /* 0x0000000f1d0f723e */ /* 0x004fe200000010ff */
[C---:B0-----:R-:W-:Y:S01]  /*286c0*/  IMAD R19, R2.reuse, 0x8, R19 ;  /* 0x0000000802137824 */ /* 0x041fe200078e0213 */
[----:B------:R-:W-:Y:S04]  /*286d0*/  STS.128 [R22], R4 ;  /* 0x0000000416007388 */ /* 0x000fe80000000c00 */
[----:B------:R-:W-:-:S02]  /*286e0*/  LEA R2, R2, R19, 0x3 ;  /* 0x0000001302027211 */ /* 0x000fc400078e18ff */
[----:B---3--:R-:W-:Y:S02]  /*286f0*/  F2FP.BF16.F32.PACK_AB R10, R10, R18 ;  /* 0x000000120a0a723e */ /* 0x008fe400000010ff */
[----:B------:R-:W2:Y:S04]  /*28700*/  LDL.LU R18, [R1+0x118] ;  /* 0x0001180001127983 */ /* 0x000ea80000300800 */
[----:B------:R-:W3:Y:S04]  /*28710*/  LDL.LU R25, [R1+0x15e8] ;  /* 0x0015e80001197983 */ /* 0x000ee80000300800 */
[----:B------:R-:W4:Y:S04]  /*28720*/  LDL.LU R26, [R1+0x15e4] ;  /* 0x0015e400011a7983 */ /* 0x000f280000300800 */
[----:B------:R-:W2:Y:S04]  /*28730*/  LDL.LU R28, [R1+0x15e0] ;  /* 0x0015e000011c7983 */ /* 0x000ea80000300800 */
[----:B------:R-:W2:Y:S04]  /*28740*/  LDL.LU R29, [R1+0x15dc] ;  /* 0x0015dc00011d7983 */ /* 0x000ea80000300800 */
[----:B------:R0:W-:Y:S04]  /*28750*/  STL [R1+0x4c], R19 ;  /* 0x00004c1301007387 */ /* 0x0001e80000100800 */
[----:B0-----:R-:W2:Y:S04]  /*28760*/  LDL.LU R19, [R1+0x15d8] ;  /* 0x0015d80001137983 */ /* 0x001ea80000300800 */
[----:B------:R-:W2:Y:S04]  /*28770*/  LDL.LU R6, [R1+0x114] ;  /* 0x0001140001067983 */ /* 0x000ea80000300800 */
[----:B------:R-:W3:Y:S04]  /*28780*/  LDL.LU R5, [R1+0x110] ;  /* 0x0001100001057983 */ /* 0x000ee80000300800 */
[----:B------:R-:W4:Y:S04]  /*28790*/  LDL.LU R4, [R1+0x14c] ;  /* 0x00014c0001047983 */ /* 0x000f280000300800 */
[----:B------:R-:W-:Y:S04]  /*287a0*/  STL [R1+0x50], R2 ;  /* 0x0000500201007387 */ /* 0x000fe80000100800 */
[----:B------:R-:W4:Y:S04]  /*287b0*/  LDL.LU R7, [R1+0x24] ;  /* 0x0000240001077983 */ /* 0x000f280000300800 */
[----:B------:R0:W-:Y:S04]  /*287c0*/  STS.128 [R22+0x200], R8 ;  /* 0x0002000816007388 */ /* 0x0001e80000000c00 */
[----:B------:R1:W-:Y:S04]  /*287d0*/  STS.128 [R22+0x80], R12 ;  /* 0x0000800c16007388 */ /* 0x0003e80000000c00 */
[----:B0-----:R-:W4:Y:S04]  /*287e0*/  LDL.LU R8, [R1+0xd0] ;  /* 0x0000d00001087983 */ /* 0x001f280000300800 */
[----:B------:R-:W4:Y:S04]  /*287f0*/  LDL.LU R9, [R1+0xf4] ;  /* 0x0000f40001097983 */ /* 0x000f280000300800 */
[----:B------:R-:W4:Y:S04]  /*28800*/  LDL.LU R11, [R1+0x140] ;  /* 0x00014000010b7983 */ /* 0x000f280000300800 */
[----:B------:R-:W4:Y:S04]  /*28810*/  LDL.LU R10, [R1+0x18] ;  /* 0x00001800010a7983 */ /* 0x000f280000300800 */
[----:B-1----:R-:W4:Y:S04]  /*28820*/  LDL.LU R22, [R1+0x15d4] ;  /* 0x0015d40001167983 */ /* 0x002f280000300800 */
[----:B------:R-:W4:Y:S04]  /*28830*/  LDL.LU R14, [R1+0x34] ;  /* 0x00003400010e7983 */ /* 0x000f280000300800 */
[----:B------:R-:W4:Y:S01]  /*28840*/  LDL.LU R15, [R1+0x38] ;  /* 0x00003800010f7983 */ /* 0x000f220000300800 */
[----:B--2---:R-:W-:-:S02]  /*28850*/  MOV R12, R6 ;  /* 0x00000006000c7202 */ /* 0x004fc40000000f00 */
[----:B------:R-:W0:Y:S01]  /*28860*/  LDC R6, c[0x0][0x3e8] ;  /* 0x0000fa00ff067b82 */ /* 0x000e220000000800 */
[----:B---3--:R-:W-:Y:S01]  /*28870*/  IMAD.MOV.U32 R13, RZ, RZ, R5 ;  /* 0x000000ffff0d7224 */ /* 0x008fe200078e0005 */
[----:B0-----:R-:W-:Y:S02]  /*28880*/  LEA R5, R6, R2, 0x3 ;  /* 0x0000000206057211 */ /* 0x001fe400078e18ff */
[----:B------:R-:W2:Y:S01]  /*28890*/  LDL.LU R2, [R1+0x15d0] ;  /* 0x0015d00001027983 */ /* 0x000ea20000300800 */
[----:B----4-:R-:W-:Y:S02]  /*288a0*/  F2FP.BF16.F32.PACK_AB R16, R8, R16 ;  /* 0x000000100810723e */ /* 0x010fe400000010ff */
[C---:B------:R-:W-:Y:S02]  /*288b0*/  LEA R8, R6.reuse, R5, 0x3 ;  /* 0x0000000506087211 */ /* 0x040fe400078e18ff */
[----:B------:R-:W-:Y:S02]  /*288c0*/  F2FP.BF16.F32.PACK_AB R17, R9, R17 ;  /* 0x000000110911723e */ /* 0x000fe400000010ff */
[C---:B------:R-:W-:Y:S01]  /*288d0*/  LEA R9, R6.reuse, R8, 0x3 ;  /* 0x0000000806097211 */ /* 0x040fe200078e18ff */
[----:B------:R-:W-:Y:S04]  /*288e0*/  STL [R1+0xc], R5 ;  /* 0x00000c0501007387 */ /* 0x000fe80000100800 */
[----:B------:R-:W-:Y:S01]  /*288f0*/  STL [R1+0x1c], R8 ;  /* 0x00001c0801007387 */ /* 0x000fe20000100800 */
[----:B------:R-:W-:-:S03]  /*28900*/  IMAD R6, R6, 0x8, R9 ;  /* 0x0000000806067824 */ /* 0x000fc600078e0209 */
[----:B------:R0:W-:Y:S02]  /*28910*/  STL [R1+0x10], R9 ;  /* 0x0000100901007387 */ /* 0x0001e40000100800 */
[----:B0-----:R-:W-:Y:S02]  /*28920*/  F2FP.BF16.F32.PACK_AB R9, R26, R24 ;  /* 0x000000181a09723e */ /* 0x001fe400000010ff */
[----:B------:R-:W0:Y:S01]  /*28930*/  LDC R24, c[0x0][0x3e8] ;  /* 0x0000fa00ff187b82 */ /* 0x000e220000000800 */
[----:B------:R2:W-:Y:S01]  /*28940*/  STL [R1], R6 ;  /* 0x0000000601007387 */ /* 0x0005e20000100800 */
[----:B0-----:R-:W-:Y:S02]  /*28950*/  LEA R26, R24, R6, 0x3 ;  /* 0x00000006181a7211 */ /* 0x001fe400078e18ff */
[----:B--2---:R-:W-:Y:S02]  /*28960*/  F2FP.BF16.F32.PACK_AB R6, R2, R28 ;  /* 0x0000001c0206723e */ /* 0x004fe400000010ff */
[----:B------:R-:W2:Y:S04]  /*28970*/  LDL.LU R2, [R1+0x15cc] ;  /* 0x0015cc0001027983 */ /* 0x000ea80000300800 */
[----:B------:R-:W3:Y:S01]  /*28980*/  LDL R28, [R1+0x7c] ;  /* 0x00007c00011c7983 */ /* 0x000ee20000100800 */
[----:B------:R-:W-:Y:S01]  /*28990*/  IMAD.IADD R5, R22, 0x1, -R19 ;  /* 0x0000000116057824 */ /* 0x000fe200078e0a13 */
[----:B------:R-:W-:-:S02]  /*289a0*/  F2FP.BF16.F32.PACK_AB R19, R4, R27 ;  /* 0x0000001b0413723e */ /* 0x000fc400000010ff */
[----:B------:R-:W-:Y:S01]  /*289b0*/  F2FP.BF16.F32.PACK_AB R4, R20, R0 ;  /* 0x000000001404723e */ /* 0x000fe200000010ff */
[----:B------:R-:W-:Y:S01]  /*289c0*/  FADD R0, R5, -1 ;  /* 0xbf80000005007421 */ /* 0x000fe20000000000 */
[----:B------:R-:W-:Y:S02]  /*289d0*/  MOV R27, 0x3dc6b27f ;  /* 0x3dc6b27f001b7802 */ /* 0x000fe40000000f00 */
[----:B------:R-:W-:-:S03]  /*289e0*/  F2FP.BF16.F32.PACK_AB R8, R21, R3 ;  /* 0x000000031508723e */ /* 0x000fc600000010ff */
[----:B------:R-:W-:Y:S01]  /*289f0*/  FFMA.FTZ R3, R0, R27, -0.16845393180847167969 ;  /* 0xbe2c7f3000037423 */ /* 0x000fe2000001001b */
[----:B------:R-:W-:-:S03]  /*28a00*/  F2FP.BF16.F32.PACK_AB R18, R11, R18 ;  /* 0x000000120b12723e */ /* 0x000fc600000010ff */
[C---:B------:R-:W-:Y:S01]  /*28a10*/  FFMA.FTZ R11, R0.reuse, R3, 0.1716887056827545166 ;  /* 0x3e2fcf2a000b7423 */ /* 0x040fe20000010003 */
[----:B------:R-:W-:Y:S01]  /*28a20*/  F2FP.BF16.F32.PACK_AB R5, R25, R23 ;  /* 0x000000171905723e */ /* 0x000fe200000010ff */
[----:B------:R-:W-:Y:S01]  /*28a30*/  IMAD.MOV.U32 R21, RZ, RZ, R13 ;  /* 0x000000ffff157224 */ /* 0x000fe200078e000d */
[----:B------:R-:W4:Y:S01]  /*28a40*/  LDL.LU R23, [R1+0x44] ;  /* 0x0000440001177983 */ /* 0x000f220000300800 */
[----:B------:R-:W-:Y:S01]  /*28a50*/  FFMA.FTZ R13, R0, R11, -0.17900948226451873779 ;  /* 0xbe374e43000d7423 */ /* 0x000fe2000001000b */
[----:B------:R-:W-:Y:S02]  /*28a60*/  LEA R3, R24, R26, 0x3 ;  /* 0x0000001a18037211 */ /* 0x000fe400078e18ff */
[----:B------:R0:W-:Y:S01]  /*28a70*/  STL [R1+0x159c], R26 ;  /* 0x00159c1a01007387 */ /* 0x0001e20000100800 */
[----:B------:R-:W-:Y:S02]  /*28a80*/  F2FP.BF16.F32.PACK_AB R10, R10, R29 ;  /* 0x0000001d0a0a723e */ /* 0x000fe400000010ff */
[----:B------:R-:W-:-:S02]  /*28a90*/  MOV R25, R12 ;  /* 0x0000000c00197202 */ /* 0x000fc40000000f00 */
[----:B------:R-:W-:Y:S02]  /*28aa0*/  LEA R12, R24, R3, 0x3 ;  /* 0x00000003180c7211 */ /* 0x000fe400078e18ff */
[----:B------:R-:W-:Y:S01]  /*28ab0*/  F2FP.BF16.F32.PACK_AB R7, R14, R7 ;  /* 0x000000070e07723e */ /* 0x000fe200000010ff */
[----:B------:R-:W-:Y:S01]  /*28ac0*/  FFMA.FTZ R14, R0, R13, 0.20512372255325317383 ;  /* 0x3e520bf4000e7423 */ /* 0x000fe2000001000d */
[----:B--2---:R-:W-:Y:S02]  /*28ad0*/  F2FP.BF16.F32.PACK_AB R11, R15, R2 ;  /* 0x000000020f0b723e */ /* 0x004fe400000010ff */
[----:B------:R-:W2:Y:S04]  /*28ae0*/  LDL.LU R2, [R1+0x15c8] ;  /* 0x0015c80001027983 */ /* 0x000ea80000300800 */
[----:B------:R-:W2:Y:S04]  /*28af0*/  LDL.LU R15, [R1+0xa0] ;  /* 0x0000a000010f7983 */ /* 0x000ea80000300800 */
[----:B0-----:R-:W2:Y:S04]  /*28b00*/  LDL.LU R26, [R1+0x128] ;  /* 0x00012800011a7983 */ /* 0x001ea80000300800 */
[----:B------:R-:W2:Y:S04]  /*28b10*/  LDL.LU R29, [R1+0xfc] ;  /* 0x0000fc00011d7983 */ /* 0x000ea80000300800 */
[----:B------:R-:W2:Y:S04]  /*28b20*/  LDL.LU R20, [R1+0x88] ;  /* 0x0000880001147983 */ /* 0x000ea80000300800 */
[----:B------:R0:W-:Y:S04]  /*28b30*/  STL [R1+0x1598], R3 ;  /* 0x0015980301007387 */ /* 0x0001e80000100800 */
[----:B---3--:R1:W-:Y:S04]  /*28b40*/  STS.128 [R28+0x280], R16 ;  /* 0x000280101c007388 */ /* 0x0083e80000000c00 */
[----:B0-----:R-:W3:Y:S04]  /*28b50*/  LDL.LU R3, [R1+0xd8] ;  /* 0x0000d80001037983 */ /* 0x001ee80000300800 */
[----:B-1----:R-:W4:Y:S04]  /*28b60*/  LDL.LU R17, [R1+0x48] ;  /* 0x0000480001117983 */ /* 0x002f280000300800 */
[----:B------:R-:W2:Y:S04]  /*28b70*/  LDL.LU R19, [R1+0x64] ;  /* 0x0000640001137983 */ /* 0x000ea80000300800 */
[----:B------:R-:W2:Y:S04]  /*28b80*/  LDL.LU R16, [R1+0x74] ;  /* 0x0000740001107983 */ /* 0x000ea80000300800 */
[----:B------:R-:W3:Y:S04]  /*28b90*/  LDL.LU R18, [R1+0xe4] ;  /* 0x0000e40001127983 */ /* 0x000ee80000300800 */
[----:B------:R-:W2:Y:S04]  /*28ba0*/  LDL.LU R13, [R1+0x21c] ;  /* 0x00021c00010d7983 */ /* 0x000ea80000300800 */
[----:B------:R0:W-:Y:S04]  /*28bb0*/  STS.128 [R28+0x100], R4 ;  /* 0x000100041c007388 */ /* 0x0001e80000000c00 */
[----:B------:R-:W-:Y:S04]  /*28bc0*/  STS.128 [R28+0x300], R8 ;  /* 0x000300081c007388 */ /* 0x000fe80000000c00 */
[----:B0-----:R-:W3:Y:S04]  /*28bd0*/  LDL.LU R5, [R1+0x84] ;  /* 0x0000840001057983 */ /* 0x001ee80000300800 */
[----:B------:R-:W3:Y:S04]  /*28be0*/  LDL.LU R6, [R1+0xc4] ;  /* 0x0000c40001067983 */ /* 0x000ee80000300800 */
[----:B------:R-:W3:Y:S04]  /*28bf0*/  LDL.LU R7, [R1+0xdc] ;  /* 0x0000dc0001077983 */ /* 0x000ee80000300800 */
[----:B------:R0:W-:Y:S01]  /*28c00*/  STL [R1+0x1594], R12 ;  /* 0x0015940c01007387 */ /* 0x0001e20000100800 */
[----:B--2---:R-:W-:Y:S01]  /*28c10*/  IMAD.MOV.U32 R4, RZ, RZ, R13 ;  /* 0x000000ffff047224 */ /* 0x004fe200078e000d */
[----:B------:R-:W-:-:S02]  /*28c20*/  LEA R13, R24, R12, 0x3 ;  /* 0x0000000c180d7211 */ /* 0x000fc400078e18ff */
[----:B0-----:R-:W2:Y:S04]  /*28c30*/  LDL.LU R12, [R1+0xec] ;  /* 0x0000ec00010c7983 */ /* 0x001ea80000300800 */
[----:B------:R-:W2:Y:S04]  /*28c40*/  LDL.LU R8, [R1+0x68] ;  /* 0x0000680001087983 */ /* 0x000ea80000300800 */
[----:B------:R-:W2:Y:S04]  /*28c50*/  LDL.LU R9, [R1+0x94] ;  /* 0x0000940001097983 */ /* 0x000ea80000300800 */
[----:B------:R-:W2:Y:S01]  /*28c60*/  LDL.LU R10, [R1+0x8c] ;  /* 0x00008c00010a7983 */ /* 0x000ea20000300800 */
[----:B------:R-:W-:-:S02]  /*28c70*/  MOV R11, R4 ;  /* 0x00000004000b7202 */ /* 0x000fc40000000f00 */
[----:B----4-:R-:W-:Y:S01]  /*28c80*/  F2FP.BF16.F32.PACK_AB R4, R17, R23 ;  /* 0x000000171104723e */ /* 0x010fe200000010ff */
[----:B------:R-:W-:Y:S01]  /*28c90*/  IMAD R17, R24, 0x8, R13 ;  /* 0x0000000818117824 */ /* 0x000fe200078e020d */
[----:B------:R-:W4:Y:S04]  /*28ca0*/  LDL.LU R23, [R1+0x8] ;  /* 0x0000080001177983 */ /* 0x000f280000300800 */
[----:B------:R0:W-:Y:S04]  /*28cb0*/  STL [R1+0x1590], R13 ;  /* 0x0015900d01007387 */ /* 0x0001e80000100800 */
[----:B0-----:R-:W4:Y:S01]  /*28cc0*/  LDL.LU R13, [R1+0x9c] ;  /* 0x00009c00010d7983 */ /* 0x001f220000300800 */
[----:B------:R-:W-:Y:S01]  /*28cd0*/  FFMA.FTZ R14, R0, R14, -0.24046532809734344482 ;  /* 0xbe763c8b000e7423 */ /* 0x000fe2000001000e */
[----:B---3--:R-:W-:-:S02]  /*28ce0*/  F2FP.BF16.F32.PACK_AB R5, R5, R16 ;  /* 0x000000100505723e */ /* 0x008fc400000010ff */
[----:B------:R-:W-:Y:S02]  /*28cf0*/  LEA R16, R24, R17, 0x3 ;  /* 0x0000001118107211 */ /* 0x000fe400078e18ff */
[----:B------:R-:W-:Y:S02]  /*28d00*/  F2FP.BF16.F32.PACK_AB R6, R6, R15 ;  /* 0x0000000f0606723e */ /* 0x000fe400000010ff */
[----:B------:R-:W-:Y:S01]  /*28d10*/  LEA R15, R24, R16, 0x3 ;  /* 0x00000010180f7211 */ /* 0x000fe200078e18ff */
[----:B------:R0:W-:Y:S02]  /*28d20*/  STL.64 [R1+0x1588], R16 ;  /* 0x0015881001007387 */ /* 0x0001e40000100a00 */
[----:B0-----:R-:W-:Y:S01]  /*28d30*/  IMAD.MOV.U32 R16, RZ, RZ, R11 ;  /* 0x000000ffff107224 */ /* 0x001fe200078e000b */
[----:B------:R-:W-:Y:S02]  /*28d40*/  F2FP.BF16.F32.PACK_AB R11, R26, R29 ;  /* 0x0000001d1a0b723e */ /* 0x000fe400000010ff */
[----:B--2---:R-:W-:Y:S01]  /*28d50*/  F2FP.BF16.F32.PACK_AB R8, R8, R19 ;  /* 0x000000130808723e */ /* 0x004fe200000010ff */
[----:B------:R-:W-:-:S04]  /*28d60*/  FFMA.FTZ R19, R0, R14, 0.28857114911079406738 ;  /* 0x3e93bf9900137423 */ /* 0x000fc8000001000e */
[----:B------:R-:W-:Y:S01]  /*28d70*/  FFMA.FTZ R19, R0, R19, -0.36067417263984680176 ;  /* 0xbeb8aa4900137423 */ /* 0x000fe20000010013 */
[----:B------:R-:W-:-:S03]  /*28d80*/  LEA R14, R24, R15, 0x3 ;  /* 0x0000000f180e7211 */ /* 0x000fc600078e18ff */
[----:B------:R-:W-:Y:S01]  /*28d90*/  FFMA.FTZ R19, R0, R19, 0.48089820146560668945 ;  /* 0x3ef6384a00137423 */ /* 0x000fe20000010013 */
[----:B------:R-:W-:Y:S02]  /*28da0*/  F2FP.BF16.F32.PACK_AB R7, R12, R7 ;  /* 0x000000070c07723e */ /* 0x000fe400000010ff */
[----:B------:R-:W-:Y:S01]  /*28db0*/  F2FP.BF16.F32.PACK_AB R9, R9, R10 ;  /* 0x0000000a0909723e */ /* 0x000fe200000010ff */
[----:B------:R-:W-:Y:S01]  /*28dc0*/  FFMA.FTZ R19, R0, R19, -0.72134751081466674805 ;  /* 0xbf38aa3b00137423 */ /* 0x000fe20000010013 */
[----:B------:R-:W-:Y:S02]  /*28dd0*/  F2FP.BF16.F32.PACK_AB R10, R18, R3 ;  /* 0x00000003120a723e */ /* 0x000fe400000010ff */
[----:B------:R-:W-:Y:S01]  /*28de0*/  LEA R18, R24, R14, 0x3 ;  /* 0x0000000e18127211 */ /* 0x000fe200078e18ff */
[----:B------:R0:W-:Y:S04]  /*28df0*/  STS.128 [R28+0x180], R4 ;  /* 0x000180041c007388 */ /* 0x0001e80000000c00 */
[----:B------:R-:W-:Y:S01]  /*28e00*/  STL.64 [R1+0x1580], R14 ;  /* 0x0015800e01007387 */ /* 0x000fe20000100a00 */
[----:B0-----:R-:W-:Y:S01]  /*28e10*/  FMUL R4, R0, R19 ;  /* 0x0000001300047220 */ /* 0x001fe20000400000 */
[----:B------:R-:W-:-:S05]  /*28e20*/  LEA R19, R24, R18, 0x3 ;  /* 0x0000001218137211 */ /* 0x000fca00078e18ff */
[----:B------:R0:W-:Y:S04]  /*28e30*/  STL.64 [R1+0x1578], R18 ;  /* 0x0015781201007387 */ /* 0x0001e80000100a00 */
[----:B------:R-:W2:Y:S04]  /*28e40*/  LDL.LU R3, [R1+0x158] ;  /* 0x0001580001037983 */ /* 0x000ea80000300800 */
[----:B0-----:R-:W3:Y:S04]  /*28e50*/  LDL.LU R18, [R1+0x154] ;  /* 0x0001540001127983 */ /* 0x001ee80000300800 */
[----:B------:R-:W3:Y:S04]  /*28e60*/  LDL.LU R15, [R1+0x20] ;  /* 0x00002000010f7983 */ /* 0x000ee80000300800 */
[----:B------:R-:W3:Y:S04]  /*28e70*/  LDL.LU R17, [R1+0x2c] ;  /* 0x00002c0001117983 */ /* 0x000ee80000300800 */
[----:B------:R0:W-:Y:S02]  /*28e80*/  STS.128 [R28+0x380], R8 ;  /* 0x000380081c007388 */ /* 0x0001e40000000c00 */
[----:B0-----:R-:W-:-:S02]  /*28e90*/  LEA R11, R24, R19, 0x3 ;  /* 0x00000013180b7211 */ /* 0x001fc400078e18ff */
[----:B------:R-:W0:Y:S01]  /*28ea0*/  LDC R19, c[0x0][0x3e8] ;  /* 0x0000fa00ff137b82 */ /* 0x000e220000000800 */
[----:B----4-:R-:W-:Y:S01]  /*28eb0*/  IMAD.IADD R6, R13, 0x1, -R20 ;  /* 0x000000010d067824 */ /* 0x010fe200078e0a14 */
[----:B------:R-:W-:Y:S01]  /*28ec0*/  IADD3 R20, PT, PT, R2, -0x3f3504f3, RZ ;  /* 0xc0cafb0d02147810 */ /* 0x000fe20007ffe0ff */
[----:B------:R-:W-:Y:S01]  /*28ed0*/  FMUL R7, R0, R4 ;  /* 0x0000000400077220 */ /* 0x000fe20000400000 */
[----:B------:R-:W-:Y:S02]  /*28ee0*/  IADD3 R4, PT, PT, R16, -R23, RZ ;  /* 0x8000001710047210 */ /* 0x000fe40007ffe0ff */
[----:B------:R-:W-:Y:S01]  /*28ef0*/  LOP3.LUT R20, R20, 0xff800000, RZ, 0xc0, !PT ;  /* 0xff80000014147812 */ /* 0x000fe200078ec0ff */
[----:B------:R-:W-:Y:S01]  /*28f00*/  FFMA.FTZ R7, R0, 1.4426950216293334961, R7 ;  /* 0x3fb8aa3b00077823 */ /* 0x000fe20000010007 */
[----:B0-----:R-:W-:-:S05]  /*28f10*/  LEA R10, R19, R11, 0x3 ;  /* 0x0000000b130a7211 */ /* 0x001fca00078e18ff */
[----:B------:R-:W-:-:S05]  /*28f20*/  IMAD R9, R19, 0x8, R10 ;  /* 0x0000000813097824 */ /* 0x000fca00078e020a */
[----:B------:R-:W-:-:S04]  /*28f30*/  LEA R8, R19, R9, 0x3 ;  /* 0x0000000913087211 */ /* 0x000fc800078e18ff */
[----:B------:R-:W-:Y:S01]  /*28f40*/  LEA R5, R19, R8, 0x3 ;  /* 0x0000000813057211 */ /* 0x000fe200078e18ff */
[----:B------:R-:W-:Y:S01]  /*28f50*/  FADD R0, R4, -1 ;  /* 0xbf80000004007421 */ /* 0x000fe20000000000 */
[----:B------:R-:W-:-:S03]  /*28f60*/  IMAD.IADD R20, R2, 0x1, -R20 ;  /* 0x0000000102147824 */ /* 0x000fc600078e0a14 */
[C---:B------:R-:W-:Y:S02]  /*28f70*/  IMAD R4, R19.reuse, 0x8, R5 ;  /* 0x0000000813047824 */ /* 0x040fe400078e0205 */
[----:B------:R-:W-:Y:S01]  /*28f80*/  FADD R6, R6, -1 ;  /* 0xbf80000006067421 */ /* 0x000fe20000000000 */
[----:B------:R-:W-:Y:S02]  /*28f90*/  IMAD.MOV.U32 R12, RZ, RZ, R25 ;  /* 0x000000ffff0c7224 */ /* 0x000fe400078e0019 */
[----:B------:R-:W-:Y:S01]  /*28fa0*/  FADD R20, R20, -1 ;  /* 0xbf80000014147421 */ /* 0x000fe20000000000 */
[C---:B------:R-:W-:Y:S01]  /*28fb0*/  LEA R25, R19.reuse, R4, 0x3 ;  /* 0x0000000413197211 */ /* 0x040fe200078e18ff */
[----:B------:R-:W-:Y:S01]  /*28fc0*/  FFMA.FTZ R24, R6, R27, -0.16845393180847167969 ;  /* 0xbe2c7f3006187423 */ /* 0x000fe2000001001b */
[----:B------:R-:W-:Y:S01]  /*28fd0*/  MOV R26, R21 ;  /* 0x00000015001a7202 */ /* 0x000fe20000000f00 */
[-C--:B------:R-:W-:Y:S01]  /*28fe0*/  FFMA.FTZ R21, R20, R27.reuse, -0.16845393180847167969 ;  /* 0xbe2c7f3014157423 */ /* 0x080fe2000001001b */
[----:B------:R-:W-:Y:S01]  /*28ff0*/  FFMA.FTZ R23, R0, R27, -0.16845393180847167969 ;  /* 0xbe2c7f3000177423 */ /* 0x000fe2000001001b */
[C---:B------:R-:W-:Y:S01]  /*29000*/  LEA R27, R19.reuse, R25, 0x3 ;  /* 0x00000019131b7211 */ /* 0x040fe200078e18ff */
[----:B------:R-:W-:Y:S04]  /*29010*/  STL [R1+0x15a0], R11 ;  /* 0x0015a00b01007387 */ /* 0x000fe80000100800 */
[----:B------:R-:W-:Y:S01]  /*29020*/  STL [R1+0x15a4], R10 ;  /* 0x0015a40a01007387 */ /* 0x000fe20000100800 */
[----:B------:R-:W-:-:S03]  /*29030*/  IMAD R28, R19, 0x8, R27 ;  /* 0x00000008131c7824 */ /* 0x000fc600078e021b */
[----:B------:R-:W-:Y:S01]  /*29040*/  STL [R1+0x15a8], R9 ;  /* 0x0015a80901007387 */ /* 0x000fe20000100800 */
[----:B------:R-:W-:-:S03]  /*29050*/  FFMA.FTZ R23, R0, R23, 0.1716887056827545166 ;  /* 0x3e2fcf2a00177423 */ /* 0x000fc60000010017 */
[----:B------:R-:W-:Y:S04]  /*29060*/  STL [R1+0x15ac], R8 ;  /* 0x0015ac0801007387 */ /* 0x000fe80000100800 */
[----:B------:R-:W-:Y:S01]  /*29070*/  STL [R1+0x15b0], R5 ;  /* 0x0015b00501007387 */ /* 0x000fe20000100800 */
[----:B------:R-:W-:-:S03]  /*29080*/  LEA R29, R19, R28, 0x3 ;  /* 0x0000001c131d7211 */ /* 0x000fc600078e18ff */
[----:B------:R-:W-:Y:S04]  /*29090*/  STL [R1+0x15b4], R4 ;  /* 0x0015b40401007387 */ /* 0x000fe80000100800 */
[----:B------:R-:W-:Y:S01]  /*290a0*/  STL [R1+0x15b8], R25 ;  /* 0x0015b81901007387 */ /* 0x000fe20000100800 */
[----:B------:R-:W-:-:S03]  /*290b0*/  FFMA.FTZ R23, R0, R23, -0.17900948226451873779 ;  /* 0xbe374e4300177423 */ /* 0x000fc60000010017 */
[----:B------:R-:W-:Y:S04]  /*290c0*/  STL [R1+0x15bc], R27 ;  /* 0x0015bc1b01007387 */ /* 0x000fe80000100800 */
[----:B------:R0:W-:Y:S01]  /*290d0*/  STL [R1+0x15c0], R28 ;  /* 0x0015c01c01007387 */ /* 0x0001e20000100800 */
[----:B------:R-:W-:Y:S01]  /*290e0*/  FFMA.FTZ R21, R20, R21, 0.1716887056827545166 ;  /* 0x3e2fcf2a14157423 */ /* 0x000fe20000010015 */
[----:B------:R-:W-:Y:S01]  /*290f0*/  FFMA.FTZ R24, R6, R24, 0.1716887056827545166 ;  /* 0x3e2fcf2a06187423 */ /* 0x000fe20000010018 */
[----:B------:R-:W-:Y:S01]  /*29100*/  FFMA.FTZ R23, R0, R23, 0.20512372255325317383 ;  /* 0x3e520bf400177423 */ /* 0x000fe20000010017 */
[----:B0-----:R-:W0:Y:S01]  /*29110*/  LDC R28, c[0x0][0x3e8] ;  /* 0x0000fa00ff1c7b82 */ /* 0x001e220000000800 */
[----:B------:R-:W-:Y:S01]  /*29120*/  FFMA.FTZ R21, R20, R21, -0.17900948226451873779 ;  /* 0xbe374e4314157423 */ /* 0x000fe20000010015 */
[----:B------:R-:W-:Y:S01]  /*29130*/  FFMA.FTZ R24, R6, R24, -0.17900948226451873779 ;  /* 0xbe374e4306187423 */ /* 0x000fe20000010018 */
[----:B------:R-:W-:-:S02]  /*29140*/  FFMA.FTZ R23, R0, R23, -0.24046532809734344482 ;  /* 0xbe763c8b00177423 */ /* 0x000fc40000010017 */
[----:B------:R-:W-:Y:S01]  /*29150*/  FFMA.FTZ R21, R20, R21, 0.20512372255325317383 ;  /* 0x3e520bf414157423 */ /* 0x000fe20000010015 */
[----:B------:R-:W-:Y:S01]  /*29160*/  FFMA.FTZ R24, R6, R24, 0.20512372255325317383 ;  /* 0x3e520bf406187423 */ /* 0x000fe20000010018 */
[----:B------:R-:W-:Y:S02]  /*29170*/  FFMA.FTZ R23, R0, R23, 0.28857114911079406738 ;  /* 0x3e93bf9900177423 */ /* 0x000fe40000010017 */
[----:B------:R-:W-:Y:S01]  /*29180*/  FFMA.FTZ R21, R20, R21, -0.24046532809734344482 ;  /* 0xbe763c8b14157423 */ /* 0x000fe20000010015 */
[----:B------:R-:W-:Y:S01]  /*29190*/  FFMA.FTZ R24, R6, R24, -0.24046532809734344482 ;  /* 0xbe763c8b06187423 */ /* 0x000fe20000010018 */
[----:B------:R-:W-:Y:S02]  /*291a0*/  FFMA.FTZ R23, R0, R23, -0.36067417263984680176 ;  /* 0xbeb8aa4900177423 */ /* 0x000fe40000010017 */
[----:B------:R-:W-:Y:S01]  /*291b0*/  FFMA.FTZ R21, R20, R21, 0.28857114911079406738 ;  /* 0x3e93bf9914157423 */ /* 0x000fe20000010015 */
[----:B------:R-:W-:Y:S01]  /*291c0*/  FFMA.FTZ R24, R6, R24, 0.28857114911079406738 ;  /* 0x3e93bf9906187423 */ /* 0x000fe20000010018 */
[----:B------:R-:W-:Y:S01]  /*291d0*/  FFMA.FTZ R23, R0, R23, 0.48089820146560668945 ;  /* 0x3ef6384a00177423 */ /* 0x000fe20000010017 */
[----:B------:R-:W-:Y:S01]  /*291e0*/  ISETP.GE.U32.AND P1, PT, R22, 0x7f800000, PT ;  /* 0x7f8000001600780c */ /* 0x000fe20003f26070 */
[----:B------:R-:W-:Y:S01]  /*291f0*/  FFMA.FTZ R21, R20, R21, -0.36067417263984680176 ;  /* 0xbeb8aa4914157423 */ /* 0x000fe20000010015 */
[----:B------:R-:W-:Y:S01]  /*29200*/  FFMA.FTZ R24, R6, R24, -0.36067417263984680176 ;  /* 0xbeb8aa4906187423 */ /* 0x000fe20000010018 */
[----:B------:R-:W-:Y:S01]  /*29210*/  FFMA.FTZ R23, R0, R23, -0.72134751081466674805 ;  /* 0xbf38aa3b00177423 */ /* 0x000fe20000010017 */
[----:B0-----:R-:W-:Y:S01]  /*29220*/  LEA R14, R28, R29, 0x3 ;  /* 0x0000001d1c0e7211 */ /* 0x001fe200078e18ff */
[----:B------:R-:W-:Y:S01]  /*29230*/  FFMA.FTZ R21, R20, R21, 0.48089820146560668945 ;  /* 0x3ef6384a14157423 */ /* 0x000fe20000010015 */
[----:B------:R-:W-:Y:S01]  /*29240*/  FFMA.FTZ R24, R6, R24, 0.48089820146560668945 ;  /* 0x3ef6384a06187423 */ /* 0x000fe20000010018 */
[----:B------:R-:W-:-:S02]  /*29250*/  FMUL R23, R0, R23 ;  /* 0x0000001700177220 */ /* 0x000fc40000400000 */
[----:B------:R-:W-:Y:S02]  /*29260*/  IMAD R4, R28, 0x8, R14 ;  /* 0x000000081c047824 */ /* 0x000fe400078e020e */
[----:B------:R-:W-:Y:S01]  /*29270*/  FFMA.FTZ R21, R20, R21, -0.72134751081466674805 ;  /* 0xbf38aa3b14157423 */ /* 0x000fe20000010015 */
[----:B------:R-:W-:Y:S01]  /*29280*/  ISETP.GE.U32.AND P6, PT, R13, 0x7f800000, PT ;  /* 0x7f8000000d00780c */ /* 0x000fe20003fc6070 */
[----:B------:R-:W-:Y:S01]  /*29290*/  FFMA.FTZ R24, R6, R24, -0.72134751081466674805 ;  /* 0xbf38aa3b06187423 */ /* 0x000fe20000010018 */
[----:B------:R-:W-:Y:S01]  /*292a0*/  STL [R1+0x15c4], R29 ;  /* 0x0015c41d01007387 */ /* 0x000fe20000100800 */
[----:B------:R-:W-:Y:S01]  /*292b0*/  FMUL R23, R0, R23 ;  /* 0x0000001700177220 */ /* 0x000fe20000400000 */
[----:B------:R-:W-:Y:S02]  /*292c0*/  FMUL R21, R20, R21 ;  /* 0x0000001514157220 */ /* 0x000fe40000400000 */
[----:B------:R0:W-:Y:S01]  /*292d0*/  STL [R1+0x44], R4 ;  /* 0x0000440401007387 */ /* 0x0001e20000100800 */
[----:B------:R-:W-:Y:S01]  /*292e0*/  FMUL R24, R6, R24 ;  /* 0x0000001806187220 */ /* 0x000fe20000400000 */
[----:B------:R-:W-:Y:S01]  /*292f0*/  FFMA.FTZ R23, R0, 1.4426950216293334961, R23 ;  /* 0x3fb8aa3b00177823 */ /* 0x000fe20000010017 */
[----:B------:R-:W-:-:S02]  /*29300*/  @P1 IMAD.MOV.U32 R0, RZ, RZ, 0x7f800000 ;  /* 0x7f800000ff001424 */ /* 0x000fc400078e00ff */
[----:B------:R-:W-:Y:S01]  /*29310*/  FMUL R21, R20, R21 ;  /* 0x0000001514157220 */ /* 0x000fe20000400000 */
[----:B0-----:R-:W-:Y:S01]  /*29320*/  LEA R4, R28, R4, 0x3 ;  /* 0x000000041c047211 */ /* 0x001fe200078e18ff */
[----:B------:R-:W-:-:S04]  /*29330*/  FMUL R24, R6, R24 ;  /* 0x0000001806187220 */ /* 0x000fc80000400000 */
[----:B------:R0:W-:Y:S01]  /*29340*/  STL [R1+0x40], R4 ;  /* 0x0000400401007387 */ /* 0x0001e20000100800 */
[----:B------:R-:W-:Y:S01]  /*29350*/  FFMA.FTZ R21, R20, 1.4426950216293334961, R21 ;  /* 0x3fb8aa3b14157823 */ /* 0x000fe20000010015 */
[----:B------:R-:W-:Y:S01]  /*29360*/  FFMA.FTZ R24, R6, 1.4426950216293334961, R24 ;  /* 0x3fb8aa3b06187823 */ /* 0x000fe20000010018 */
[----:B------:R-:W-:Y:S02]  /*29370*/  @P6 MOV R20, 0x7f800000 ;  /* 0x7f80000000146802 */ /* 0x000fe40000000f00 */
[----:B0-----:R-:W-:-:S05]  /*29380*/  LEA R4, R28, R4, 0x3 ;  /* 0x000000041c047211 */ /* 0x001fca00078e18ff */
[----:B------:R-:W-:Y:S01]  /*29390*/  STL [R1+0x30], R4 ;  /* 0x0000300401007387 */ /* 0x000fe20000100800 */
[----:B------:R-:W-:Y:S01]  /*293a0*/  ISETP.GE.U32.AND P4, PT, R2, 0x7f800000, PT ;  /* 0x7f8000000200780c */ /* 0x000fe20003f86070 */
[----:B------:R-:W-:Y:S01]  /*293b0*/  IMAD R14, R28, 0x8, R4 ;  /* 0x000000081c0e7824 */ /* 0x000fe200078e0204 */
[----:B------:R-:W-:Y:S01]  /*293c0*/  MOV R11, R12 ;  /* 0x0000000c000b7202 */ /* 0x000fe20000000f00 */
[----:B------:R-:W-:Y:S02]  /*293d0*/  IMAD.MOV.U32 R12, RZ, RZ, R26 ;  /* 0x000000ffff0c7224 */ /* 0x000fe400078e001a */
[----:B--2---:R-:W-:Y:S01]  /*293e0*/  FADD R3, R3, R7 ;  /* 0x0000000703037221 */ /* 0x004fe20000000000 */
[----:B------:R-:W-:Y:S01]  /*293f0*/  @P1 FFMA.FTZ R3, R22, R0, +INF ;  /* 0x7f80000016031423 */ /* 0x000fe20000010000 */
[----:B------:R-:W0:Y:S04]  /*29400*/  LDC.64 R6, c[0x0][0x398] ;  /* 0x0000e600ff067b82 */ /* 0x000e280000000a00 */
[----:B------:R1:W-:Y:S01]  /*29410*/  STL [R1+0x230], R3 ;  /* 0x0002300301007387 */ /* 0x0003e20000100800 */
[----:B---3--:R-:W-:Y:S01]  /*29420*/  FADD R8, R18, R24 ;  /* 0x0000001812087221 */ /* 0x008fe20000000000 */
[----:B------:R-:W-:Y:S01]  /*29430*/  @P6 FFMA.FTZ R8, R13, R20, +INF ;  /* 0x7f8000000d086423 */ /* 0x000fe20000010014 */
[----:B-1----:R-:W1:Y:S04]  /*29440*/  S2R R3, SR_TID.X ;  /* 0x0000000000037919 */ /* 0x002e680000002100 */
[----:B------:R2:W-:Y:S01]  /*29450*/  STL [R1+0x22c], R8 ;  /* 0x00022c0801007387 */ /* 0x0005e20000100800 */
[----:B------:R-:W-:Y:S01]  /*29460*/  FADD R5, R15, R21 ;  /* 0x000000150f057221 */ /* 0x000fe20000000000 */
[----:B--2---:R-:W2:Y:S01]  /*29470*/  S2R R8, SR_CTAID.X ;  /* 0x0000000000087919 */ /* 0x004ea20000002500 */
[----:B------:R-:W-:-:S02]  /*29480*/  @P4 MOV R0, 0x7f800000 ;  /* 0x7f80000000004802 */ /* 0x000fc40000000f00 */
[----:B------:R-:W-:Y:S01]  /*29490*/  MOV R21, R16 ;  /* 0x0000001000157202 */ /* 0x000fe20000000f00 */
[----:B------:R-:W3:Y:S01]  /*294a0*/  LDL.LU R10, [R1+0x160] ;  /* 0x00016000010a7983 */ /* 0x000ee20000300800 */
[----:B------:R-:W-:-:S03]  /*294b0*/  LEA R18, R28, R14, 0x3 ;  /* 0x0000000e1c127211 */ /* 0x000fc600078e18ff */
[----:B------:R-:W4:Y:S01]  /*294c0*/  LDL.LU R16, [R1+0x15c] ;  /* 0x00015c0001107983 */ /* 0x000f220000300800 */
[----:B------:R-:W-:Y:S01]  /*294d0*/  LEA R15, R28, R18, 0x3 ;  /* 0x000000121c0f7211 */ /* 0x000fe200078e18ff */
[----:B------:R-:W-:Y:S01]  /*294e0*/  @P4 FFMA.FTZ R5, R2, R0, +INF ;  /* 0x7f80000002054423 */ /* 0x000fe20000010000 */
[----:B------:R-:W-:-:S03]  /*294f0*/  FADD R4, R17, R23 ;  /* 0x0000001711047221 */ /* 0x000fc60000000000 */
[C---:B------:R-:W-:Y:S01]  /*29500*/  IMAD R23, R28.reuse, 0x8, R15 ;  /* 0x000000081c177824 */ /* 0x040fe200078e020f */
[----:B------:R-:W-:Y:S04]  /*29510*/  STL [R1+0x228], R5 ;  /* 0x0002280501007387 */ /* 0x000fe80000100800 */
[----:B------:R-:W4:Y:S01]  /*29520*/  LDL.LU R17, [R1+0x168] ;  /* 0x0001680001117983 */ /* 0x000f220000300800 */
[----:B-1----:R-:W-:Y:S01]  /*29530*/  LOP3.LUT R9, R3, 0x1f, RZ, 0xc0, !PT ;  /* 0x0000001f03097812 */ /* 0x002fe200078ec0ff */
[----:B------:R-:W-:Y:S02]  /*29540*/  IMAD R3, R28, 0x8, R23 ;  /* 0x000000081c037824 */ /* 0x000fe400078e0217 */
[----:B------:R-:W4:Y:S01]  /*29550*/  LDL.LU R27, [R1+0x144] ;  /* 0x00014400011b7983 */ /* 0x000f220000300800 */
[----:B------:R-:W-:-:S03]  /*29560*/  ISETP.GE.U32.AND P5, PT, R21, 0x7f800000, PT ;  /* 0x7f8000001500780c */ /* 0x000fc60003fa6070 */
[----:B------:R-:W4:Y:S01]  /*29570*/  LDL.LU R25, [R1+0x13c] ;  /* 0x00013c0001197983 */ /* 0x000f220000300800 */
[----:B------:R-:W-:Y:S02]  /*29580*/  LEA R3, R28, R3, 0x3 ;  /* 0x000000031c037211 */ /* 0x000fe400078e18ff */
[----:B--2---:R-:W-:-:S03]  /*29590*/  LEA R8, R8, R9, 0x5 ;  /* 0x0000000908087211 */ /* 0x004fc600078e28ff */
[----:B------:R-:W-:Y:S02]  /*295a0*/  IMAD R3, R28, 0x8, R3 ;  /* 0x000000081c037824 */ /* 0x000fe400078e0203 */
[----:B------:R-:W-:Y:S02]  /*295b0*/  IMAD R20, R8, UR5, RZ ;  /* 0x0000000508147c24 */ /* 0x000fe4000f8e02ff */
[----:B------:R-:W2:Y:S01]  /*295c0*/  LDL.LU R8, [R1+0x138] ;  /* 0x0001380001087983 */ /* 0x000ea20000300800 */
[----:B------:R-:W-:-:S03]  /*295d0*/  @P5 MOV R0, 0x7f800000 ;  /* 0x7f80000000005802 */ /* 0x000fc60000000f00 */
[----:B------:R1:W-:Y:S04]  /*295e0*/  STL [R1+0x218], R3 ;  /* 0x0002180301007387 */ /* 0x0003e80000100800 */
[----:B------:R-:W2:Y:S01]  /*295f0*/  LDL.LU R9, [R1+0x134] ;  /* 0x0001340001097983 */ /* 0x000ea20000300800 */
[----:B------:R-:W-:-:S05]  /*29600*/  @P5 FFMA.FTZ R4, R21, R0, +INF ;  /* 0x7f80000015045423 */ /* 0x000fca0000010000 */
[----:B------:R0:W-:Y:S04]  /*29610*/  STL [R1+0x224], R4 ;  /* 0x0002240401007387 */ /* 0x0001e80000100800 */
[----:B------:R-:W2:Y:S01]  /*29620*/  LDL.LU R26, [R1+0x130] ;  /* 0x00013000011a7983 */ /* 0x000ea20000300800 */
[----:B------:R-:W-:Y:S01]  /*29630*/  BAR.SYNC.DEFER_BLOCKING 0x0 ;  /* 0x0000000000007b1d */ /* 0x000fe20000010000 */
[----:B------:R-:W-:Y:S01]  /*29640*/  FSETP.NEU.AND P2, PT, R13, RZ, PT ;  /* 0x000000ff0d00720b */ /* 0x000fe20003f4d000 */
[----:B------:R-:W-:-:S04]  /*29650*/  UIMAD UR4, UR7, UR4, URZ ;  /* 0x00000004070472a4 */ /* 0x000fc8000f8e02ff */
[----:B------:R-:W1:Y:S01]  /*29660*/  S2R R13, SR_TID.X ;  /* 0x00000000000d7919 */ /* 0x000e620000002100 */
[----:B------:R-:W-:Y:S01]  /*29670*/  USHF.L.U32 UR8, UR4, 0x1, URZ ;  /* 0x0000000104087899 */ /* 0x000fe200080006ff */
[----:B------:R-:W-:Y:S02]  /*29680*/  FSETP.NEU.AND P1, PT, R2, RZ, PT ;  /* 0x000000ff0200720b */ /* 0x000fe40003f2d000 */
[C---:B------:R-:W-:Y:S01]  /*29690*/  SHF.L.U32 R2, R20.reuse, 0x1, RZ ;  /* 0x0000000114027819 */ /* 0x040fe200000006ff */
[----:B------:R-:W-:Y:S01]  /*296a0*/  UIMAD.WIDE UR4, UR4, 0x2, URZ ;  /* 0x00000002040478a5 */ /* 0x000fe2000f8e02ff */
[----:B------:R-:W-:Y:S02]  /*296b0*/  IMAD.HI R20, R20, 0x2, RZ ;  /* 0x0000000214147827 */ /* 0x000fe400078e02ff */
[----:B0-----:R-:W-:Y:S01]  /*296c0*/  IADD3 R2, P4, P6, R2, UR8, R6 ;  /* 0x0000000802027c10 */ /* 0x001fe2000fe9e006 */
[----:B------:R-:W0:Y:S03]  /*296d0*/  S2R R29, SR_TID.X ;  /* 0x00000000001d7919 */ /* 0x000e260000002100 */
[----:B------:R-:W-:-:S02]  /*296e0*/  IADD3.X R0, PT, PT, R20, UR5, R7, P4, P6 ;  /* 0x0000000514007c10 */ /* 0x000fc4000a7ec407 */
[----:B------:R-:W0:Y:S01]  /*296f0*/  LDC R20, c[0x0][0x3e8] ;  /* 0x0000fa00ff147b82 */ /* 0x000e220000000800 */
[----:B------:R-:W-:Y:S01]  /*29700*/  FSETP.NEU.AND P3, PT, R22, RZ, PT ;  /* 0x000000ff1600720b */ /* 0x000fe20003f6d000 */
[----:B------:R-:W0:Y:S01]  /*29710*/  LDCU UR4, c[0x0][0x3ec] ;  /* 0x00007d80ff0477ac */ /* 0x000e220008000800 */
[----:B------:R-:W-:Y:S02]  /*29720*/  LEA R22, R28, R3, 0x3 ;  /* 0x000000031c167211 */ /* 0x000fe400078e18ff */
[----:B-1----:R-:W2:Y:S01]  /*29730*/  LDL.LU R3, [R1+0x12c] ;  /* 0x00012c0001037983 */ /* 0x002ea20000300800 */
[----:B------:R-:W-:-:S04]  /*29740*/  SHF.R.U32.HI R13, RZ, 0x5, R13 ;  /* 0x00000005ff0d7819 */ /* 0x000fc8000001160d */
[----:B------:R-:W-:Y:S02]  /*29750*/  SGXT.U32 R13, R13, 0x3 ;  /* 0x000000030d0d781a */ /* 0x000fe40000000000 */
[----:B0-----:R-:W-:-:S03]  /*29760*/  LEA R5, R20, R22, 0x3 ;  /* 0x0000001614057211 */ /* 0x001fc600078e18ff */
[----:B------:R-:W-:Y:S01]  /*29770*/  IMAD R13, R13, R19, RZ ;  /* 0x000000130d0d7224 */ /* 0x000fe200078e02ff */
[----:B------:R-:W-:-:S04]  /*29780*/  SHF.R.U32.HI R24, RZ, 0x5, R29 ;  /* 0x00000005ff187819 */ /* 0x000fc8000001161d */
[----:B------:R-:W-:Y:S02]  /*29790*/  LEA R4, P4, R13, R2, 0x1 ;  /* 0x000000020d047211 */ /* 0x000fe400078808ff */
[----:B------:R-:W2:Y:S04]  /*297a0*/  LDL.LU R13, [R1+0x124] ;  /* 0x00012400010d7983 */ /* 0x000ea80000300800 */
[----:B------:R0:W-:Y:S01]  /*297b0*/  STL [R1+0x220], R5 ;  /* 0x0002200501007387 */ /* 0x0001e20000100800 */
[----:B------:R-:W-:-:S03]  /*297c0*/  SGXT.U32 R24, R24, 0x3 ;  /* 0x000000031818781a */ /* 0x000fc60000000000 */
[----:B------:R-:W2:Y:S01]  /*297d0*/  LDL.LU R19, [R1+0x11c] ;  /* 0x00011c0001137983 */ /* 0x000ea20000300800 */
[----:B0-----:R-:W-:-:S04]  /*297e0*/  SHF.R.U32.HI R5, RZ, 0x5, R29 ;  /* 0x00000005ff057819 */ /* 0x001fc8000001161d */
[----:B------:R-:W-:Y:S01]  /*297f0*/  SGXT.U32 R5, R5, 0x3 ;  /* 0x000000030505781a */ /* 0x000fe20000000000 */
[----:B------:R-:W-:-:S04]  /*29800*/  IMAD R24, R24, R28, RZ ;  /* 0x0000001c18187224 */ /* 0x000fc800078e02ff */
[----:B------:R-:W-:Y:S02]  /*29810*/  IMAD R5, R5, R28, RZ ;  /* 0x0000001c05057224 */ /* 0x000fe400078e02ff */
[----:B------:R-:W-:-:S03]  /*29820*/  IMAD R24, R28, 0x8, R24 ;  /* 0x000000081c187824 */ /* 0x000fc600078e0218 */
[----:B------:R-:W-:Y:S01]  /*29830*/  LEA.HI.X.SX32 R5, R5, R0, 0x1, P4 ;  /* 0x0000000005057211 */ /* 0x000fe200020f0eff */
[----:B------:R-:W-:Y:S01]  /*29840*/  STL.64 [R1+0x1570], R22 ;  /* 0x0015701601007387 */ /* 0x000fe20000100a00 */
[----:B------:R-:W-:-:S03]  /*29850*/  LEA R6, P6, R24, R2, 0x1 ;  /* 0x0000000218067211 */ /* 0x000fc600078c08ff */
[----:B------:R-:W-:Y:S01]  /*29860*/  STL.64 [R1+0x1568], R20 ;  /* 0x0015681401007387 */ /* 0x000fe20000100a00 */
[----:B------:R-:W-:-:S03]  /*29870*/  LEA.HI.X.SX32 R7, R24, R0, 0x1, P6 ;  /* 0x0000000018077211 */ /* 0x000fc600030f0eff */
[----:B------:R4:W-:Y:S04]  /*29880*/  STL.64 [R1+0x208], R4 ;  /* 0x0002080401007387 */ /* 0x0009e80000100a00 */
[----:B------:R-:W-:Y:S01]  /*29890*/  STL.64 [R1+0x200], R6 ;  /* 0x0002000601007387 */ /* 0x000fe20000100a00 */
[----:B------:R-:W-:Y:S02]  /*298a0*/  MOV R24, R11 ;  /* 0x0000000b00187202 */ /* 0x000fe40000000f00 */
[-C--:B---3--:R-:W-:Y:S02]  /*298b0*/  LEA R28, P5, R10, R2.reuse, 0x1 ;  /* 0x000000020a1c7211 */ /* 0x088fe400078a08ff */
[----:B----4-:R-:W-:Y:S02]  /*298c0*/  LEA R4, P4, R16, R2, 0x1 ;  /* 0x0000000210047211 */ /* 0x010fe400078808ff */
[----:B------:R-:W-:-:S02]  /*298d0*/  LEA.HI.X.SX32 R29, R10, R0, 0x1, P5 ;  /* 0x000000000a1d7211 */ /* 0x000fc400028f0eff */
[----:B------:R-:W-:-:S03]  /*298e0*/  LEA.HI.X.SX32 R5, R16, R0, 0x1, P4 ;  /* 0x0000000010057211 */ /* 0x000fc600020f0eff */
[----:B------:R0:W-:Y:S04]  /*298f0*/  STL.64 [R1+0x1f8], R28 ;  /* 0x0001f81c01007387 */ /* 0x0001e80000100a00 */
[----:B------:R1:W-:Y:S01]  /*29900*/  STL.64 [R1+0x1f0], R4 ;  /* 0x0001f00401007387 */ /* 0x0003e20000100a00 */
[----:B------:R-:W-:-:S03]  /*29910*/  LEA R10, P5, R27, R2, 0x1 ;  /* 0x000000021b0a7211 */ /* 0x000fc600078a08ff */
[----:B0-----:R-:W3:Y:S01]  /*29920*/  LDL.LU R29, [R1+0x108] ;  /* 0x00010800011d7983 */ /* 0x001ee20000300800 */
[----:B------:R-:W-:Y:S02]  /*29930*/  LEA.HI.X.SX32 R11, R27, R0, 0x1, P5 ;  /* 0x000000001b0b7211 */ /* 0x000fe400028f0eff */
[-C--:B-1----:R-:W-:Y:S01]  /*29940*/  LEA R4, P4, R25, R2.reuse, 0x1 ;  /* 0x0000000219047211 */ /* 0x082fe200078808ff */
[----:B------:R-:W4:Y:S01]  /*29950*/  LDL.LU R28, [R1+0x10c] ;  /* 0x00010c00011c7983 */ /* 0x000f220000300800 */
[----:B------:R-:W-:Y:S02]  /*29960*/  LEA R6, P6, R17, R2, 0x1 ;  /* 0x0000000211067211 */ /* 0x000fe400078c08ff */
[-C--:B------:R-:W-:Y:S01]  /*29970*/  LEA.HI.X.SX32 R5, R25, R0.reuse, 0x1, P4 ;  /* 0x0000000019057211 */ /* 0x080fe200020f0eff */
[----:B------:R-:W4:Y:S04]  /*29980*/  LDL.LU R27, [R1+0x100] ;  /* 0x00010000011b7983 */ /* 0x000f280000300800 */
[----:B------:R0:W-:Y:S04]  /*29990*/  STL.64 [R1+0x1e0], R10 ;  /* 0x0001e00a01007387 */ /* 0x0001e80000100a00 */
[----:B------:R-:W4:Y:S01]  /*299a0*/  LDL.LU R25, [R1+0x104] ;  /* 0x0001040001197983 */ /* 0x000f220000300800 */
[----:B------:R-:W-:-:S02]  /*299b0*/  LEA.HI.X.SX32 R7, R17, R0, 0x1, P6 ;  /* 0x0000000011077211 */ /* 0x000fc400030f0eff */
[C---:B--2---:R-:W-:Y:S01]  /*299c0*/  LEA R16, P6, R8.reuse, R2, 0x1 ;  /* 0x0000000208107211 */ /* 0x044fe200078c08ff */
[----:B------:R1:W-:Y:S03]  /*299d0*/  STL.64 [R1+0x1d8], R4 ;  /* 0x0001d80401007387 */ /* 0x0003e60000100a00 */
[----:B------:R-:W-:Y:S02]  /*299e0*/  LEA.HI.X.SX32 R17, R8, R0, 0x1, P6 ;  /* 0x0000000008117211 */ /* 0x000fe400030f0eff */
[C---:B0-----:R-:W-:Y:S01]  /*299f0*/  LEA R10, P5, R9.reuse, R2, 0x1 ;  /* 0x00000002090a7211 */ /* 0x041fe200078a08ff */
[----:B-1----:R-:W2:Y:S04]  /*29a00*/  LDL.LU R4, [R1+0xe0] ;  /* 0x0000e00001047983 */ /* 0x002ea80000300800 */
[----:B------:R-:W2:Y:S01]  /*29a10*/  LDL.LU R5, [R1+0x98] ;  /* 0x0000980001057983 */ /* 0x000ea20000300800 */
[----:B------:R-:W-:-:S03]  /*29a20*/  LEA.HI.X.SX32 R11, R9, R0, 0x1, P5 ;  /* 0x00000000090b7211 */ /* 0x000fc600028f0eff */
[----:B------:R-:W2:Y:S04]  /*29a30*/  LDL.LU R8, [R1+0x78] ;  /* 0x0000780001087983 */ /* 0x000ea80000300800 */
[----:B------:R-:W-:Y:S04]  /*29a40*/  STL.64 [R1+0x1d0], R16 ;  /* 0x0001d01001007387 */ /* 0x000fe80000100a00 */
[----:B------:R-:W2:Y:S01]  /*29a50*/  LDL.LU R9, [R1+0x5c] ;  /* 0x00005c0001097983 */ /* 0x000ea20000300800 */
[----:B------:R-:W-:-:S03]  /*29a60*/  LEA R22, P4, R26, R2, 0x1 ;  /* 0x000000021a167211 */ /* 0x000fc600078808ff */
[----:B------:R0:W-:Y:S01]  /*29a70*/  STL.64 [R1+0x1c8], R10 ;  /* 0x0001c80a01007387 */ /* 0x0001e20000100a00 */
[----:B------:R-:W-:-:S03]  /*29a80*/  LEA.HI.X.SX32 R23, R26, R0, 0x1, P4 ;  /* 0x000000001a177211 */ /* 0x000fc600020f0eff */
[----:B0-----:R-:W2:Y:S04]  /*29a90*/  LDL.LU R10, [R1+0x58] ;  /* 0x00005800010a7983 */ /* 0x001ea80000300800 */
[----:B------:R-:W2:Y:S04]  /*29aa0*/  LDL.LU R11, [R1+0x54] ;  /* 0x00005400010b7983 */ /* 0x000ea80000300800 */
[----:B------:R-:W2:Y:S01]  /*29ab0*/  LDL.LU R26, [R1+0x4c] ;  /* 0x00004c00011a7983 */ /* 0x000ea20000300800 */
[----:B------:R-:W-:-:S04]  /*29ac0*/  LEA R16, P6, R3, R2, 0x1 ;  /* 0x0000000203107211 */ /* 0x000fc800078c08ff */
[----:B------:R-:W-:Y:S01]  /*29ad0*/  LEA.HI.X.SX32 R17, R3, R0, 0x1, P6 ;  /* 0x0000000003117211 */ /* 0x000fe200030f0eff */
[----:B------:R0:W-:Y:S04]  /*29ae0*/  STL.64 [R1+0x1c0], R22 ;  /* 0x0001c01601007387 */ /* 0x0001e80000100a00 */
[----:B------:R-:W2:Y:S01]  /*29af0*/  LDL.LU R3, [R1+0x50] ;  /* 0x0000500001037983 */ /* 0x000ea20000300800 */
[C---:B------:R-:W-:Y:S02]  /*29b00*/  LEA R20, P5, R13.reuse, R2, 0x1 ;  /* 0x000000020d147211 */ /* 0x040fe400078a08ff */
[----:B0-----:R-:W-:Y:S02]  /*29b10*/  MOV R23, R12 ;  /* 0x0000000c00177202 */ /* 0x001fe40000000f00 */
[----:B------:R-:W-:Y:S01]  /*29b20*/  LEA.HI.X.SX32 R21, R13, R0, 0x1, P5 ;  /* 0x000000000d157211 */ /* 0x000fe200028f0eff */
[----:B------:R-:W2:Y:S01]  /*29b30*/  LDL.LU R12, [R1+0xc] ;  /* 0x00000c00010c7983 */ /* 0x000ea20000300800 */
[----:B------:R-:W-:-:S03]  /*29b40*/  LEA R22, P4, R19, R2, 0x1 ;  /* 0x0000000213167211 */ /* 0x000fc600078808ff */
[----:B------:R0:W-:Y:S04]  /*29b50*/  STL.64 [R1+0x1b8], R16 ;  /* 0x0001b81001007387 */ /* 0x0001e80000100a00 */
[----:B------:R-:W2:Y:S01]  /*29b60*/  LDL.LU R13, [R1+0x1c] ;  /* 0x00001c00010d7983 */ /* 0x000ea20000300800 */
[----:B0-----:R-:W-:Y:S01]  /*29b70*/  LEA R16, P6, R24, R2, 0x1 ;  /* 0x0000000218107211 */ /* 0x001fe200078c08ff */
[----:B------:R-:W-:Y:S02]  /*29b80*/  IMAD.MOV.U32 R17, RZ, RZ, R24 ;  /* 0x000000ffff117224 */ /* 0x000fe400078e0018 */
[----:B------:R-:W2:Y:S04]  /*29b90*/  LDL.LU R24, [R1+0x10] ;  /* 0x0000100001187983 */ /* 0x000ea80000300800 */
[----:B------:R0:W-:Y:S01]  /*29ba0*/  STL.64 [R1+0x1b0], R20 ;  /* 0x0001b01401007387 */ /* 0x0001e20000100a00 */
[----:B------:R-:W-:-:S02]  /*29bb0*/  LEA.HI.X.SX32 R17, R17, R0, 0x1, P6 ;  /* 0x0000000011117211 */ /* 0x000fc400030f0eff */
[----:B0-----:R-:W-:Y:S02]  /*29bc0*/  LEA R20, P5, R23, R2, 0x1 ;  /* 0x0000000217147211 */ /* 0x001fe400078a08ff */
[----:B------:R-:W-:Y:S02]  /*29bd0*/  MOV R21, R23 ;  /* 0x0000001700157202 */ /* 0x000fe40000000f00 */
[-C--:B------:R-:W-:Y:S02]  /*29be0*/  LEA.HI.X.SX32 R23, R19, R0.reuse, 0x1, P4 ;  /* 0x0000000013177211 */ /* 0x080fe400020f0eff */
[----:B------:R-:W2:Y:S01]  /*29bf0*/  LDL.LU R19, [R1] ;  /* 0x0000000001137983 */ /* 0x000ea20000300800 */
[----:B------:R-:W-:-:S03]  /*29c00*/  LEA.HI.X.SX32 R21, R21, R0, 0x1, P5 ;  /* 0x0000000015157211 */ /* 0x000fc600028f0eff */
[----:B------:R3:W-:Y:S04]  /*29c10*/  STL.64 [R1+0x1a8], R22 ;  /* 0x0001a81601007387 */ /* 0x0007e80000100a00 */
[----:B------:R4:W-:Y:S04]  /*29c20*/  STL.64 [R1+0x1a0], R16 ;  /* 0x0001a01001007387 */ /* 0x0009e80000100a00 */
[----:B------:R0:W-:Y:S01]  /*29c30*/  STL.64 [R1+0x198], R20 ;  /* 0x0001981401007387 */ /* 0x0001e20000100a00 */
[----:B---3--:R-:W-:-:S04]  /*29c40*/  LEA R22, P4, R29, R2, 0x1 ;  /* 0x000000021d167211 */ /* 0x008fc800078808ff */
[----:B------:R-:W-:Y:S02]  /*29c50*/  LEA.HI.X.SX32 R23, R29, R0, 0x1, P4 ;  /* 0x000000001d177211 */ /* 0x000fe400020f0eff */
[-C--:B----4-:R-:W-:Y:S01]  /*29c60*/  LEA R16, P6, R28, R2.reuse, 0x1 ;  /* 0x000000021c107211 */ /* 0x090fe200078c08ff */
[----:B------:R-:W3:Y:S01]  /*29c70*/  LDL.LU R29, [R1+0x15c4] ;  /* 0x0015c400011d7983 */ /* 0x000ee20000300800 */
[----:B0-----:R-:W-:-:S03]  /*29c80*/  LEA R20, P5, R27, R2, 0x1 ;  /* 0x000000021b147211 */ /* 0x001fc600078a08ff */
[----:B------:R0:W-:Y:S01]  /*29c90*/  STL.64 [R1+0x190], R22 ;  /* 0x0001901601007387 */ /* 0x0001e20000100a00 */
[-C--:B------:R-:W-:Y:S02]  /*29ca0*/  LEA.HI.X.SX32 R17, R28, R0.reuse, 0x1, P6 ;  /* 0x000000001c117211 */ /* 0x080fe400030f0eff */
[----:B------:R-:W-:Y:S01]  /*29cb0*/  LEA.HI.X.SX32 R21, R27, R0, 0x1, P5 ;  /* 0x000000001b157211 */ /* 0x000fe200028f0eff */
[----:B------:R-:W4:Y:S04]  /*29cc0*/  LDL.LU R28, [R1+0x15c0] ;  /* 0x0015c000011c7983 */ /* 0x000f280000300800 */
[----:B------:R2:W-:Y:S01]  /*29cd0*/  STL.64 [R1+0x188], R16 ;  /* 0x0001881001007387 */ /* 0x0005e20000100a00 */
[----:B0-----:R-:W-:-:S03]  /*29ce0*/  LEA R22, P4, R25, R2, 0x1 ;  /* 0x0000000219167211 */ /* 0x001fc600078808ff */
[----:B------:R-:W3:Y:S01]  /*29cf0*/  LDL.LU R27, [R1+0x15bc] ;  /* 0x0015bc00011b7983 */ /* 0x000ee20000300800 */
[----:B------:R-:W-:-:S03]  /*29d00*/  LEA.HI.X.SX32 R23, R25, R0, 0x1, P4 ;  /* 0x0000000019177211 */ /* 0x000fc600020f0eff */
[----:B------:R0:W-:Y:S04]  /*29d10*/  STL.64 [R1+0x180], R20 ;  /* 0x0001801401007387 */ /* 0x0001e80000100a00 */
[----:B------:R-:W3:Y:S01]  /*29d20*/  LDL.LU R25, [R1+0x15b8] ;  /* 0x0015b80001197983 */ /* 0x000ee20000300800 */
[----:B--2---:R-:W-:-:S03]  /*29d30*/  LEA R16, P6, R4, R2, 0x1 ;  /* 0x0000000204107211 */ /* 0x004fc600078c08ff */
[----:B------:R1:W-:Y:S01]  /*29d40*/  STL.64 [R1+0x178], R22 ;  /* 0x0001781601007387 */ /* 0x0003e20000100a00 */
[----:B------:R-:W-:Y:S02]  /*29d50*/  LEA.HI.X.SX32 R17, R4, R0, 0x1, P6 ;  /* 0x0000000004117211 */ /* 0x000fe400030f0eff */
[C---:B0-----:R-:W-:Y:S01]  /*29d60*/  LEA R20, P5, R5.reuse, R2, 0x1 ;  /* 0x0000000205147211 */ /* 0x041fe200078a08ff */
[----:B------:R-:W2:Y:S03]  /*29d70*/  LDL.LU R4, [R1+0x15b4] ;  /* 0x0015b40001047983 */ /* 0x000ea60000300800 */
[----:B------:R-:W-:Y:S02]  /*29d80*/  LEA.HI.X.SX32 R21, R5, R0, 0x1, P5 ;  /* 0x0000000005157211 */ /* 0x000fe400028f0eff */
[C---:B-1----:R-:W-:Y:S01]  /*29d90*/  LEA R22, P4, R8.reuse, R2, 0x1 ;  /* 0x0000000208167211 */ /* 0x042fe200078808ff */
[----:B------:R0:W-:Y:S03]  /*29da0*/  STL.64 [R1+0x170], R16 ;  /* 0x0001701001007387 */ /* 0x0001e60000100a00 */
[----:B------:R-:W-:Y:S01]  /*29db0*/  LEA.HI.X.SX32 R23, R8, R0, 0x1, P4 ;  /* 0x0000000008177211 */ /* 0x000fe200020f0eff */
[----:B------:R-:W2:Y:S04]  /*29dc0*/  LDL.LU R5, [R1+0x15b0] ;  /* 0x0015b00001057983 */ /* 0x000ea80000300800 */
[----:B------:R1:W-:Y:S01]  /*29dd0*/  STL.64 [R1+0x168], R20 ;  /* 0x0001681401007387 */ /* 0x0003e20000100a00 */
[----:B0-----:R-:W-:-:S03]  /*29de0*/  LEA R16, P6, R9, R2, 0x1 ;  /* 0x0000000209107211 */ /* 0x001fc600078c08ff */
[----:B------:R-:W2:Y:S01]  /*29df0*/  LDL.LU R8, [R1+0x15ac] ;  /* 0x0015ac0001087983 */ /* 0x000ea20000300800 */
[----:B------:R-:W-:-:S03]  /*29e00*/  LEA.HI.X.SX32 R17, R9, R0, 0x1, P6 ;  /* 0x0000000009117211 */ /* 0x000fc600030f0eff */
[----:B------:R0:W-:Y:S01]  /*29e10*/  STL.64 [R1+0x160], R22 ;  /* 0x0001601601007387 */ /* 0x0001e20000100a00 */
[----:B-1----:R-:W-:-:S03]  /*29e20*/  LEA R20, P5, R10, R2, 0x1 ;  /* 0x000000020a147211 */ /* 0x002fc600078a08ff */
[----:B------:R-:W2:Y:S01]  /*29e30*/  LDL.LU R9, [R1+0x15a8] ;  /* 0x0015a80001097983 */ /* 0x000ea20000300800 */
[----:B------:R-:W-:-:S03]  /*29e40*/  LEA.HI.X.SX32 R21, R10, R0, 0x1, P5 ;  /* 0x000000000a157211 */ /* 0x000fc600028f0eff */
        /* <DEDUP_REMOVED lines=8> */
[----:B------:R1:W-:Y:S04]  /*29ed0*/  STL.64 [R1+0x148], R22 ;  /* 0x0001481601007387 */ /* 0x0003e80000100a00 */
[----:B------:R-:W2:Y:S01]  /*29ee0*/  LDL.LU R26, [R1+0x159c] ;  /* 0x00159c00011a7983 */ /* 0x000ea20000300800 */
[----:B0-----:R-:W-:-:S03]  /*29ef0*/  LEA R20, P5, R3, R2, 0x1 ;  /* 0x0000000203147211 */ /* 0x001fc600078a08ff */
[----:B------:R0:W-:Y:S01]  /*29f00*/  STL.64 [R1+0x140], R16 ;  /* 0x0001401001007387 */ /* 0x0001e20000100a00 */
[----:B------:R-:W-:Y:S02]  /*29f10*/  LEA.HI.X.SX32 R21, R3, R0, 0x1, P5 ;  /* 0x0000000003157211 */ /* 0x000fe400028f0eff */
[C---:B-1----:R-:W-:Y:S01]  /*29f20*/  LEA R22, P4, R12.reuse, R2, 0x1 ;  /* 0x000000020c167211 */ /* 0x042fe200078808ff */
[----:B------:R-:W3:Y:S03]  /*29f30*/  LDL.LU R3, [R1+0x1598] ;  /* 0x0015980001037983 */ /* 0x000ee60000300800 */
[----:B------:R-:W-:Y:S02]  /*29f40*/  LEA.HI.X.SX32 R23, R12, R0, 0x1, P4 ;  /* 0x000000000c177211 */ /* 0x000fe400020f0eff */
[C---:B0-----:R-:W-:Y:S01]  /*29f50*/  LEA R16, P6, R13.reuse, R2, 0x1 ;  /* 0x000000020d107211 */ /* 0x041fe200078c08ff */
[----:B------:R0:W-:Y:S03]  /*29f60*/  STL.64 [R1+0x138], R20 ;  /* 0x0001381401007387 */ /* 0x0001e60000100a00 */
[----:B------:R-:W-:Y:S01]  /*29f70*/  LEA.HI.X.SX32 R17, R13, R0, 0x1, P6 ;  /* 0x000000000d117211 */ /* 0x000fe200030f0eff */
[----:B------:R-:W4:Y:S04]  /*29f80*/  LDL.LU R12, [R1+0x1594] ;  /* 0x00159400010c7983 */ /* 0x000f280000300800 */
[----:B------:R1:W-:Y:S01]  /*29f90*/  STL.64 [R1+0x130], R22 ;  /* 0x0001301601007387 */ /* 0x0003e20000100a00 */
[----:B0-----:R-:W-:-:S03]  /*29fa0*/  LEA R20, P5, R24, R2, 0x1 ;  /* 0x0000000218147211 */ /* 0x001fc600078a08ff */
[----:B------:R-:W4:Y:S04]  /*29fb0*/  LDL.LU R13, [R1+0x1590] ;  /* 0x00159000010d7983 */ /* 0x000f280000300800 */
[----:B------:R2:W-:Y:S01]  /*29fc0*/  STL.64 [R1+0x128], R16 ;  /* 0x0001281001007387 */ /* 0x0005e20000100a00 */
[----:B------:R-:W-:Y:S02]  /*29fd0*/  LEA.HI.X.SX32 R21, R24, R0, 0x1, P5 ;  /* 0x0000000018157211 */ /* 0x000fe400028f0eff */
[----:B-1----:R-:W-:-:S04]  /*29fe0*/  LEA R22, P4, R19, R2, 0x1 ;  /* 0x0000000213167211 */ /* 0x002fc800078808ff */
[----:B------:R-:W-:Y:S01]  /*29ff0*/  LEA.HI.X.SX32 R23, R19, R0, 0x1, P4 ;  /* 0x0000000013177211 */ /* 0x000fe200020f0eff */
[----:B------:R-:W-:Y:S04]  /*2a000*/  STL.64 [R1+0x120], R20 ;  /* 0x0001201401007387 */ /* 0x000fe80000100a00 */
[----:B------:R-:W-:Y:S01]  /*2a010*/  STL.64 [R1+0x118], R22 ;  /* 0x0001181601007387 */ /* 0x000fe20000100a00 */
[----:B--2---:R-:W-:-:S04]  /*2a020*/  LEA R16, P6, R26, R2, 0x1 ;  /* 0x000000021a107211 */ /* 0x004fc800078c08ff */
[----:B------:R-:W-:-:S05]  /*2a030*/  LEA.HI.X.SX32 R17, R26, R0, 0x1, P6 ;  /* 0x000000001a117211 */ /* 0x000fca00030f0eff */
[----:B------:R0:W-:Y:S04]  /*2a040*/  STL.64 [R1+0x110], R16 ;  /* 0x0001101001007387 */ /* 0x0001e80000100a00 */
[----:B0-----:R-:W2:Y:S01]  /*2a050*/  LDL.LU.64 R16, [R1+0x1588] ;  /* 0x0015880001107983 */ /* 0x001ea20000300a00 */
[C---:B---3--:R-:W-:Y:S02]  /*2a060*/  LEA R20, P5, R3.reuse, R2, 0x1 ;  /* 0x0000000203147211 */ /* 0x048fe400078a08ff */
[----:B------:R-:W-:Y:S01]  /*2a070*/  MOV R22, R18 ;  /* 0x0000001200167202 */ /* 0x000fe20000000f00 */
[----:B------:R-:W3:Y:S01]  /*2a080*/  LDL.LU R24, [R1+0x214] ;  /* 0x0002140001187983 */ /* 0x000ee20000300800 */
[----:B----4-:R-:W-:Y:S02]  /*2a090*/  LEA R18, P4, R12, R2, 0x1 ;  /* 0x000000020c127211 */ /* 0x010fe400078808ff */
[----:B------:R-:W-:-:S02]  /*2a0a0*/  LEA.HI.X.SX32 R21, R3, R0, 0x1, P5 ;  /* 0x0000000003157211 */ /* 0x000fc400028f0eff */
[----:B------:R-:W-:Y:S02]  /*2a0b0*/  LEA.HI.X.SX32 R19, R12, R0, 0x1, P4 ;  /* 0x000000000c137211 */ /* 0x000fe400020f0eff */
[----:B------:R-:W-:Y:S01]  /*2a0c0*/  MOV R23, R14 ;  /* 0x0000000e00177202 */ /* 0x000fe20000000f00 */
[----:B------:R-:W-:Y:S01]  /*2a0d0*/  STL.64 [R1+0x108], R20 ;  /* 0x0001081401007387 */ /* 0x000fe20000100a00 */
[C---:B------:R-:W-:Y:S01]  /*2a0e0*/  LEA R14, P6, R13.reuse, R2, 0x1 ;  /* 0x000000020d0e7211 */ /* 0x040fe200078c08ff */
[----:B------:R-:W-:Y:S02]  /*2a0f0*/  IMAD.MOV.U32 R26, RZ, RZ, R15 ;  /* 0x000000ffff1a7224 */ /* 0x000fe400078e000f */
[----:B------:R-:W-:Y:S01]  /*2a100*/  STL.64 [R1+0x100], R18 ;  /* 0x0001001201007387 */ /* 0x000fe20000100a00 */
[----:B------:R-:W-:-:S05]  /*2a110*/  LEA.HI.X.SX32 R15, R13, R0, 0x1, P6 ;  /* 0x000000000d0f7211 */ /* 0x000fca00030f0eff */
[----:B------:R0:W-:Y:S04]  /*2a120*/  STL.64 [R1+0xf8], R14 ;  /* 0x0000f80e01007387 */ /* 0x0001e80000100a00 */
[----:B0-----:R-:W4:Y:S01]  /*2a130*/  LDL.LU.64 R14, [R1+0x1580] ;  /* 0x00158000010e7983 */ /* 0x001f220000300a00 */
[CC--:B--2---:R-:W-:Y:S02]  /*2a140*/  LEA R20, P5, R17.reuse, R2.reuse, 0x1 ;  /* 0x0000000211147211 */ /* 0x0c4fe400078a08ff */
[C---:B------:R-:W-:Y:S02]  /*2a150*/  LEA R18, P4, R16.reuse, R2, 0x1 ;  /* 0x0000000210127211 */ /* 0x040fe400078808ff */
[-C--:B------:R-:W-:Y:S02]  /*2a160*/  LEA.HI.X.SX32 R21, R17, R0.reuse, 0x1, P5 ;  /* 0x0000000011157211 */ /* 0x080fe400028f0eff */
[----:B------:R-:W-:-:S03]  /*2a170*/  LEA.HI.X.SX32 R19, R16, R0, 0x1, P4 ;  /* 0x0000000010137211 */ /* 0x000fc600020f0eff */
[----:B------:R-:W-:Y:S04]  /*2a180*/  STL.64 [R1+0xf0], R20 ;  /* 0x0000f01401007387 */ /* 0x000fe80000100a00 */
[----:B------:R0:W-:Y:S04]  /*2a190*/  STL.64 [R1+0xe8], R18 ;  /* 0x0000e81201007387 */ /* 0x0001e80000100a00 */
[----:B0-----:R-:W2:Y:S01]  /*2a1a0*/  LDL.LU.64 R18, [R1+0x1578] ;  /* 0x0015780001127983 */ /* 0x001ea20000300a00 */
[-C--:B----4-:R-:W-:Y:S02]  /*2a1b0*/  LEA R12, P6, R15, R2.reuse, 0x1 ;  /* 0x000000020f0c7211 */ /* 0x090fe400078c08ff */
[----:B------:R-:W-:-:S02]  /*2a1c0*/  LEA R20, P5, R14, R2, 0x1 ;  /* 0x000000020e147211 */ /* 0x000fc400078a08ff */
[-C--:B------:R-:W-:Y:S02]  /*2a1d0*/  LEA.HI.X.SX32 R13, R15, R0.reuse, 0x1, P6 ;  /* 0x000000000f0d7211 */ /* 0x080fe400030f0eff */
[----:B------:R-:W-:-:S03]  /*2a1e0*/  LEA.HI.X.SX32 R21, R14, R0, 0x1, P5 ;  /* 0x000000000e157211 */ /* 0x000fc600028f0eff */
[----:B------:R-:W-:Y:S04]  /*2a1f0*/  STL.64 [R1+0xe0], R12 ;  /* 0x0000e00c01007387 */ /* 0x000fe80000100a00 */
[----:B------:R0:W-:Y:S02]  /*2a200*/  STL.64 [R1+0xd8], R20 ;  /* 0x0000d81401007387 */ /* 0x0001e40000100a00 */
[----:B0-----:R-:W-:-:S04]  /*2a210*/  LEA R20, P5, R11, R2, 0x1 ;  /* 0x000000020b147211 */ /* 0x001fc800078a08ff */
[----:B------:R-:W-:Y:S01]  /*2a220*/  LEA.HI.X.SX32 R21, R11, R0, 0x1, P5 ;  /* 0x000000000b157211 */ /* 0x000fe200028f0eff */
[----:B------:R-:W-:Y:S01]  /*2a230*/  IMAD.MOV.U32 R3, RZ, RZ, R22 ;  /* 0x000000ffff037224 */ /* 0x000fe200078e0016 */
[----:B------:R-:W-:Y:S02]  /*2a240*/  MOV R14, R26 ;  /* 0x0000001a000e7202 */ /* 0x000fe40000000f00 */
[----:B------:R-:W-:Y:S02]  /*2a250*/  MOV R26, R6 ;  /* 0x00000006001a7202 */ /* 0x000fe40000000f00 */
[----:B--2---:R-:W-:-:S04]  /*2a260*/  LEA R16, P4, R18, R2, 0x1 ;  /* 0x0000000212107211 */ /* 0x004fc800078808ff */
[----:B------:R-:W-:Y:S02]  /*2a270*/  LEA.HI.X.SX32 R17, R18, R0, 0x1, P4 ;  /* 0x0000000012117211 */ /* 0x000fe400020f0eff */
[C---:B------:R-:W-:Y:S01]  /*2a280*/  LEA R12, P6, R19.reuse, R2, 0x1 ;  /* 0x00000002130c7211 */ /* 0x040fe200078c08ff */
[----:B------:R-:W0:Y:S02]  /*2a290*/  LDC R18, c[0x0][0x3e8] ;  /* 0x0000fa00ff127b82 */ /* 0x000e240000000800 */
[----:B------:R1:W-:Y:S01]  /*2a2a0*/  STL.64 [R1+0xd0], R16 ;  /* 0x0000d01001007387 */ /* 0x0003e20000100a00 */
[----:B------:R-:W-:Y:S02]  /*2a2b0*/  LEA.HI.X.SX32 R13, R19, R0, 0x1, P6 ;  /* 0x00000000130d7211 */ /* 0x000fe400030f0eff */
[----:B-1----:R-:W-:-:S03]  /*2a2c0*/  LEA R16, P4, R10, R2, 0x1 ;  /* 0x000000020a107211 */ /* 0x002fc600078808ff */
[----:B------:R1:W-:Y:S01]  /*2a2d0*/  STL.64 [R1+0xc8], R12 ;  /* 0x0000c80c01007387 */ /* 0x0003e20000100a00 */
[----:B------:R-:W-:-:S03]  /*2a2e0*/  LEA.HI.X.SX32 R17, R10, R0, 0x1, P4 ;  /* 0x000000000a117211 */ /* 0x000fc600020f0eff */
[----:B------:R2:W-:Y:S04]  /*2a2f0*/  STL.64 [R1+0xc0], R20 ;  /* 0x0000c01401007387 */ /* 0x0005e80000100a00 */
[----:B------:R4:W-:Y:S01]  /*2a300*/  STL.64 [R1+0xb8], R16 ;  /* 0x0000b81001007387 */ /* 0x0009e20000100a00 */
[CC--:B-1----:R-:W-:Y:S02]  /*2a310*/  LEA R12, P6, R9.reuse, R2.reuse, 0x1 ;  /* 0x00000002090c7211 */ /* 0x0c2fe400078c08ff */
[----:B--2---:R-:W-:Y:S02]  /*2a320*/  LEA R20, P5, R8, R2, 0x1 ;  /* 0x0000000208147211 */ /* 0x004fe400078a08ff */
[----:B------:R-:W-:Y:S02]  /*2a330*/  LEA.HI.X.SX32 R13, R9, R0, 0x1, P6 ;  /* 0x00000000090d7211 */ /* 0x000fe400030f0eff */
[----:B----4-:R-:W-:-:S02]  /*2a340*/  LEA R16, P4, R5, R2, 0x1 ;  /* 0x0000000205107211 */ /* 0x010fc400078808ff */
[-C--:B------:R-:W-:Y:S02]  /*2a350*/  LEA.HI.X.SX32 R21, R8, R0.reuse, 0x1, P5 ;  /* 0x0000000008157211 */ /* 0x080fe400028f0eff */
[----:B------:R-:W-:Y:S01]  /*2a360*/  LEA.HI.X.SX32 R17, R5, R0, 0x1, P4 ;  /* 0x0000000005117211 */ /* 0x000fe200020f0eff */
[----:B------:R-:W-:Y:S04]  /*2a370*/  STL.64 [R1+0xb0], R12 ;  /* 0x0000b00c01007387 */ /* 0x000fe80000100a00 */
[----:B------:R-:W-:Y:S04]  /*2a380*/  STL.64 [R1+0xa8], R20 ;  /* 0x0000a81401007387 */ /* 0x000fe80000100a00 */
[----:B------:R1:W-:Y:S02]  /*2a390*/  STL.64 [R1+0xa0], R16 ;  /* 0x0000a01001007387 */ /* 0x0003e40000100a00 */
[----:B-1----:R-:W-:Y:S01]  /*2a3a0*/  MOV R17, R23 ;  /* 0x0000001700117202 */ /* 0x002fe20000000f00 */
[----:B------:R-:W1:Y:S01]  /*2a3b0*/  LDC R16, c[0x0][0x3e8] ;  /* 0x0000fa00ff107b82 */ /* 0x000e620000000800 */
[----:B---3--:R-:W2:Y:S01]  /*2a3c0*/  LDS.128 R20, [R24+UR6] ;  /* 0x0000000618147984 */ /* 0x008ea20008000c00 */
[----:B------:R-:W-:-:S02]  /*2a3d0*/  LEA R12, P6, R4, R2, 0x1 ;  /* 0x00000002040c7211 */ /* 0x000fc400078c08ff */
[C---:B------:R-:W-:Y:S02]  /*2a3e0*/  LEA R10, P5, R25.reuse, R2, 0x1 ;  /* 0x00000002190a7211 */ /* 0x040fe400078a08ff */
[-C--:B------:R-:W-:Y:S02]  /*2a3f0*/  LEA.HI.X.SX32 R13, R4, R0.reuse, 0x1, P6 ;  /* 0x00000000040d7211 */ /* 0x080fe400030f0eff */
[----:B------:R-:W-:-:S03]  /*2a400*/  LEA.HI.X.SX32 R11, R25, R0, 0x1, P5 ;  /* 0x00000000190b7211 */ /* 0x000fc600028f0eff */
[----:B------:R-:W-:Y:S04]  /*2a410*/  STL.64 [R1+0x98], R12 ;  /* 0x0000980c01007387 */ /* 0x000fe80000100a00 */
[----:B------:R-:W-:Y:S04]  /*2a420*/  STL.64 [R1+0x90], R10 ;  /* 0x0000900a01007387 */ /* 0x000fe80000100a00 */
[----:B--2---:R-:W-:Y:S04]  /*2a430*/  STL.64 [R1+0x10], R20 ;  /* 0x0000101401007387 */ /* 0x004fe80000100a00 */
[----:B------:R-:W-:Y:S04]  /*2a440*/  STL.64 [R1+0x18], R22 ;  /* 0x0000181601007387 */ /* 0x000fe80000100a00 */
[----:B------:R-:W2:Y:S01]  /*2a450*/  LDS.128 R20, [R24+UR6+0x400] ;  /* 0x0004000618147984 */ /* 0x000ea20008000c00 */
[----:B------:R-:W-:-:S02]  /*2a460*/  LEA R4, P5, R29, R2, 0x1 ;  /* 0x000000021d047211 */ /* 0x000fc400078a08ff */
[----:B------:R-:W-:-:S04]  /*2a470*/  LEA R8, P4, R27, R2, 0x1 ;  /* 0x000000021b087211 */ /* 0x000fc800078808ff */
[----:B------:R-:W-:Y:S01]  /*2a480*/  LEA.HI.X.SX32 R9, R27, R0, 0x1, P4 ;  /* 0x000000001b097211 */ /* 0x000fe200020f0eff */
[----:B------:R-:W-:Y:S01]  /*2a490*/  IMAD.MOV.U32 R27, RZ, RZ, R7 ;  /* 0x000000ffff1b7224 */ /* 0x000fe200078e0007 */
[----:B--2---:R-:W-:Y:S04]  /*2a4a0*/  STL.64 [R1], R20 ;  /* 0x0000001401007387 */ /* 0x004fe80000100a00 */
[----:B------:R-:W-:Y:S04]  /*2a4b0*/  STL [R1+0x78], R4 ;  /* 0x0000780401007387 */ /* 0x000fe80000100800 */
[----:B------:R2:W-:Y:S04]  /*2a4c0*/  STL.64 [R1+0x8], R22 ;  /* 0x0000081601007387 */ /* 0x0005e80000100a00 */
[----:B------:R-:W3:Y:S04]  /*2a4d0*/  LDS.128 R4, [R24+UR6+0x800] ;  /* 0x0008000618047984 */ /* 0x000ee80008000c00 */
[----:B--2---:R-:W2:Y:S04]  /*2a4e0*/  LDL.LU.64 R22, [R1+0x1570] ;  /* 0x0015700001167983 */ /* 0x004ea80000300a00 */
[----:B------:R-:W2:Y:S04]  /*2a4f0*/  LDL.LU.64 R20, [R1+0x1568] ;  /* 0x0015680001147983 */ /* 0x000ea80000300a00 */
[----:B------:R-:W-:Y:S04]  /*2a500*/  STL.64 [R1+0x88], R8 ;  /* 0x0000880801007387 */ /* 0x000fe80000100a00 */
[----:B------:R-:W4:Y:S04]  /*2a510*/  LDS.128 R8, [R24+UR6+0xc00] ;  /* 0x000c000618087984 */ /* 0x000f280008000c00 */
[----:B---3--:R3:W-:Y:S04]  /*2a520*/  STL [R1+0x1560], R4 ;  /* 0x0015600401007387 */ /* 0x0087e80000100800 */
[----:B---3--:R-:W3:Y:S04]  /*2a530*/  LDL.LU R4, [R1+0x30] ;  /* 0x0000300001047983 */ /* 0x008ee80000300800 */
[----:B------:R-:W-:Y:S04]  /*2a540*/  STL [R1+0x1540], R5 ;  /* 0x0015400501007387 */ /* 0x000fe80000100800 */
[----:B------:R0:W-:Y:S04]  /*2a550*/  STL.64 [R1+0x14c0], R6 ;  /* 0x0014c00601007387 */ /* 0x0001e80000100a00 */
[----:B0-----:R0:W3:Y:S01]  /*2a560*/  LDL.64 R6, [R1+0x78] ;  /* 0x0000780001067983 */ /* 0x0010e20000100a00 */
[----:B-1----:R-:W-:-:S02]  /*2a570*/  LEA R25, R16, R29, 0x3 ;  /* 0x0000001d10197211 */ /* 0x002fc400078e18ff */
[C---:B------:R-:W-:Y:S02]  /*2a580*/  LEA R12, P6, R28.reuse, R2, 0x1 ;  /* 0x000000021c0c7211 */ /* 0x040fe400078c08ff */
[----:B------:R-:W-:Y:S02]  /*2a590*/  MOV R5, R14 ;  /* 0x0000000e00057202 */ /* 0x000fe40000000f00 */
[----:B------:R-:W-:Y:S02]  /*2a5a0*/  LEA R14, P4, R25, R2, 0x1 ;  /* 0x00000002190e7211 */ /* 0x000fe400078808ff */
[----:B------:R-:W-:Y:S01]  /*2a5b0*/  LEA.HI.X.SX32 R13, R28, R0, 0x1, P6 ;  /* 0x000000001c0d7211 */ /* 0x000fe200030f0eff */
[----:B----4-:R-:W-:Y:S04]  /*2a5c0*/  STL.64 [R1+0x1558], R8 ;  /* 0x0015580801007387 */ /* 0x010fe80000100a00 */
[----:B------:R-:W-:Y:S04]  /*2a5d0*/  STL [R1+0x70], R14 ;  /* 0x0000700e01007387 */ /* 0x000fe80000100800 */
[----:B------:R1:W-:Y:S04]  /*2a5e0*/  STL.64 [R1+0x14c8], R10 ;  /* 0x0014c80a01007387 */ /* 0x0003e80000100a00 */
[----:B------:R-:W-:Y:S01]  /*2a5f0*/  STL.64 [R1+0x80], R12 ;  /* 0x0000800c01007387 */ /* 0x000fe20000100a00 */
[----:B-1----:R-:W-:-:S02]  /*2a600*/  MOV R10, R14 ;  /* 0x0000000e000a7202 */ /* 0x002fc40000000f00 */
[----:B------:R-:W-:Y:S02]  /*2a610*/  MOV R11, R15 ;  /* 0x0000000f000b7202 */ /* 0x000fe40000000f00 */
[----:B------:R-:W1:Y:S01]  /*2a620*/  LDS.128 R12, [R24+UR6+0x1000] ;  /* 0x00100006180c7984 */ /* 0x000e620008000c00 */
[----:B------:R-:W-:-:S03]  /*2a630*/  IMAD.MOV.U32 R28, RZ, RZ, R3 ;  /* 0x000000ffff1c7224 */ /* 0x000fc600078e0003 */
[----:B-1----:R1:W-:Y:S04]  /*2a640*/  STL.64 [R1+0x14b8], R14 ;  /* 0x0014b80e01007387 */ /* 0x0023e80000100a00 */
[----:B-1----:R-:W4:Y:S01]  /*2a650*/  LDL.LU R15, [R1+0x40] ;  /* 0x00004000010f7983 */ /* 0x002f220000300800 */
[----:B------:R-:W-:Y:S01]  /*2a660*/  MOV R14, R17 ;  /* 0x00000011000e7202 */ /* 0x000fe20000000f00 */
[----:B--2---:R-:W-:-:S05]  /*2a670*/  IMAD R20, R20, 0x8, R23 ;  /* 0x0000000814147824 */ /* 0x004fca00078e0217 */
[----:B------:R-:W-:Y:S02]  /*2a680*/  MOV R9, R20 ;  /* 0x0000001400097202 */ /* 0x000fe40000000f00 */
[----:B------:R-:W-:-:S05]  /*2a690*/  LEA R20, R18, R23, 0x3 ;  /* 0x0000001712147211 */ /* 0x000fca00078e18ff */
[----:B------:R-:W-:-:S05]  /*2a6a0*/  IMAD R20, R18, 0x8, R20 ;  /* 0x0000000812147824 */ /* 0x000fca00078e0214 */
[----:B------:R-:W-:Y:S02]  /*2a6b0*/  MOV R3, R20 ;  /* 0x0000001400037202 */ /* 0x000fe40000000f00 */
[----:B------:R-:W-:-:S05]  /*2a6c0*/  LEA R20, R16, R29, 0x3 ;  /* 0x0000001d10147211 */ /* 0x000fca00078e18ff */
[----:B------:R-:W-:-:S05]  /*2a6d0*/  IMAD R20, R16, 0x8, R20 ;  /* 0x0000000810147824 */ /* 0x000fca00078e0214 */
[----:B------:R-:W-:-:S05]  /*2a6e0*/  LEA R18, P6, R20, R2, 0x1 ;  /* 0x0000000214127211 */ /* 0x000fca00078c08ff */
[----:B------:R-:W-:Y:S04]  /*2a6f0*/  STL [R1+0x68], R18 ;  /* 0x0000681201007387 */ /* 0x000fe80000100800 */
[----:B------:R-:W1:Y:S01]  /*2a700*/  LDS.128 R16, [R24+UR6+0x1400] ;  /* 0x0014000618107984 */ /* 0x000e620008000c00 */
[----:B---3--:R-:W-:Y:S02]  /*2a710*/  LEA.HI.X.SX32 R7, R29, R0, 0x1, P5 ;  /* 0x000000001d077211 */ /* 0x008fe400028f0eff */
[----:B------:R-:W-:Y:S01]  /*2a720*/  MOV R29, R23 ;  /* 0x00000017001d7202 */ /* 0x000fe20000000f00 */
[----:B-1----:R1:W-:Y:S02]  /*2a730*/  STL.64 [R1+0x1550], R16 ;  /* 0x0015501001007387 */ /* 0x0023e40000100a00 */
[----:B-1----:R-:W-:Y:S01]  /*2a740*/  IMAD.MOV.U32 R17, RZ, RZ, R22 ;  /* 0x000000ffff117224 */ /* 0x002fe200078e0016 */
[----:B------:R-:W-:-:S02]  /*2a750*/  MOV R16, R21 ;  /* 0x0000001500107202 */ /* 0x000fc40000000f00 */
[----:B------:R-:W1:Y:S04]  /*2a760*/  LDS.128 R20, [R24+UR6+0x1800] ;  /* 0x0018000618147984 */ /* 0x000e680008000c00 */
[----:B------:R2:W-:Y:S04]  /*2a770*/  STL.64 [R1+0x14d0], R18 ;  /* 0x0014d01201007387 */ /* 0x0005e80000100a00 */
[----:B------:R-:W-:Y:S04]  /*2a780*/  STL [R1+0x7c], R7 ;  /* 0x00007c0701007387 */ /* 0x000fe80000100800 */
[----:B--2---:R-:W2:Y:S04]  /*2a790*/  LDL.LU R18, [R1+0x220] ;  /* 0x0002200001127983 */ /* 0x004ea80000300800 */
[----:B-1----:R1:W-:Y:S04]  /*2a7a0*/  STL.64 [R1+0x14b0], R22 ;  /* 0x0014b01601007387 */ /* 0x0023e80000100a00 */
[----:B-1----:R0:W3:Y:S01]  /*2a7b0*/  LDL.64 R22, [R1+0x68] ;  /* 0x0000680001167983 */ /* 0x0020e20000100a00 */
[----:B------:R-:W-:Y:S01]  /*2a7c0*/  LEA.HI.X.SX32 R11, R25, R0, 0x1, P4 ;  /* 0x00000000190b7211 */ /* 0x000fe200020f0eff */
[----:B------:R-:W-:Y:S01]  /*2a7d0*/  IMAD.MOV.U32 R10, RZ, RZ, R26 ;  /* 0x000000ffff0a7224 */ /* 0x000fe200078e001a */
[----:B------:R-:W-:Y:S01]  /*2a7e0*/  MOV R7, R5 ;  /* 0x0000000500077202 */ /* 0x000fe20000000f00 */
[----:B---3--:R-:W3:Y:S04]  /*2a7f0*/  LDL.LU R23, [R1+0x44] ;  /* 0x0000440001177983 */ /* 0x008ee80000300800 */
[----:B------:R1:W-:Y:S02]  /*2a800*/  STL [R1+0x74], R11 ;  /* 0x0000740b01007387 */ /* 0x0003e40000100800 */
[----:B-1----:R-:W-:-:S02]  /*2a810*/  MOV R11, R27 ;  /* 0x0000001b000b7202 */ /* 0x002fc40000000f00 */
[----:B------:R-:W1:Y:S04]  /*2a820*/  LDS.128 R24, [R24+UR6+0x1c00] ;  /* 0x001c000618187984 */ /* 0x000e680008000c00 */
[----:B-1----:R-:W-:Y:S04]  /*2a830*/  STL.64 [R1+0x1548], R24 ;  /* 0x0015481801007387 */ /* 0x002fe80000100a00 */
[----:B------:R-:W2:Y:S04]  /*2a840*/  LDL.LU R19, [R1+0x10] ;  /* 0x0000100001137983 */ /* 0x000ea80000300800 */
[----:B------:R-:W2:Y:S04]  /*2a850*/  LDL.LU R5, [R1] ;  /* 0x0000000001057983 */ /* 0x000ea80000300800 */
[----:B------:R1:W-:Y:S04]  /*2a860*/  STL.64 [R1+0x14a8], R26 ;  /* 0x0014a81a01007387 */ /* 0x0003e80000100a00 */
[----:B-1----:R-:W2:Y:S01]  /*2a870*/  LDL.LU R27, [R1+0x218] ;  /* 0x00021800011b7983 */ /* 0x002ea20000300800 */
[----:B----4-:R-:W-:-:S02]  /*2a880*/  LEA R6, P5, R15, R2, 0x1 ;  /* 0x000000020f067211 */ /* 0x010fc400078a08ff */
[----:B------:R-:W-:Y:S01]  /*2a890*/  MOV R26, R9 ;  /* 0x00000009001a7202 */ /* 0x000fe20000000f00 */
[----:B------:R-:W-:Y:S01]  /*2a8a0*/  IMAD.MOV.U32 R9, RZ, RZ, R7 ;  /* 0x000000ffff097224 */ /* 0x000fe200078e0007 */
[----:B------:R-:W-:Y:S02]  /*2a8b0*/  LEA R8, P4, R4, R2, 0x1 ;  /* 0x0000000204087211 */ /* 0x000fe400078808ff */
[----:B------:R-:W-:Y:S02]  /*2a8c0*/  LEA.HI.X.SX32 R7, R15, R0, 0x1, P5 ;  /* 0x000000000f077211 */ /* 0x000fe400028f0eff */
[----:B------:R-:W-:Y:S02]  /*2a8d0*/  MOV R25, R14 ;  /* 0x0000000e00197202 */ /* 0x000fe40000000f00 */
[----:B------:R-:W-:Y:S02]  /*2a8e0*/  LEA R22, P5, R28, R2, 0x1 ;  /* 0x000000021c167211 */ /* 0x000fe400078a08ff */
[----:B---3--:R-:W-:-:S02]  /*2a8f0*/  LEA.HI.X.SX32 R23, R23, R0, 0x1, P6 ;  /* 0x0000000017177211 */ /* 0x008fc400030f0eff */
[----:B------:R-:W-:-:S03]  /*2a900*/  LEA R24, P6, R14, R2, 0x1 ;  /* 0x000000020e187211 */ /* 0x000fc600078c08ff */
[----:B------:R1:W-:Y:S01]  /*2a910*/  STL [R1+0x6c], R23 ;  /* 0x00006c1701007387 */ /* 0x0003e20000100800 */
[----:B------:R-:W-:-:S03]  /*2a920*/  LEA.HI.X.SX32 R25, R25, R0, 0x1, P6 ;  /* 0x0000000019197211 */ /* 0x000fc600030f0eff */
[----:B------:R-:W3:Y:S01]  /*2a930*/  LDL.LU.64 R14, [R1+0x208] ;  /* 0x00020800010e7983 */ /* 0x000ee20000300a00 */
[----:B-1----:R-:W-:Y:S02]  /*2a940*/  MOV R23, R9 ;  /* 0x0000000900177202 */ /* 0x002fe40000000f00 */
[----:B------:R-:W-:Y:S01]  /*2a950*/  LEA.HI.X.SX32 R9, R4, R0, 0x1, P4 ;  /* 0x0000000004097211 */ /* 0x000fe200020f0eff */
[----:B------:R1:W-:Y:S04]  /*2a960*/  STL.64 [R1+0x60], R6 ;  /* 0x0000600601007387 */ /* 0x0003e80000100a00 */
[----:B-1----:R-:W4:Y:S04]  /*2a970*/  LDL.LU.64 R6, [R1+0x1f8] ;  /* 0x0001f80001067983 */ /* 0x002f280000300a00 */
[----:B------:R-:W4:Y:S04]  /*2a980*/  LDL.LU R4, [R1+0x1560] ;  /* 0x0015600001047983 */ /* 0x000f280000300800 */
[----:B------:R1:W-:Y:S04]  /*2a990*/  STL.64 [R1+0x58], R8 ;  /* 0x0000580801007387 */ /* 0x0003e80000100a00 */
[----:B------:R0:W-:Y:S01]  /*2a9a0*/  STL.64 [R1+0x50], R24 ;  /* 0x0000501801007387 */ /* 0x0001e20000100a00 */
[----:B-1----:R-:W-:Y:S01]  /*2a9b0*/  IMAD.MOV.U32 R9, RZ, RZ, R23 ;  /* 0x000000ffff097224 */ /* 0x002fe200078e0017 */
[----:B------:R-:W-:-:S02]  /*2a9c0*/  LEA R8, P4, R23, R2, 0x1 ;  /* 0x0000000217087211 */ /* 0x000fc400078808ff */
[----:B------:R-:W-:Y:S02]  /*2a9d0*/  LEA.HI.X.SX32 R23, R28, R0, 0x1, P5 ;  /* 0x000000001c177211 */ /* 0x000fe400028f0eff */
[----:B0-----:R-:W-:Y:S02]  /*2a9e0*/  LEA R24, P6, R29, R2, 0x1 ;  /* 0x000000021d187211 */ /* 0x001fe400078c08ff */
[----:B------:R-:W-:Y:S02]  /*2a9f0*/  MOV R25, R29 ;  /* 0x0000001d00197202 */ /* 0x000fe40000000f00 */
[-C--:B------:R-:W-:Y:S01]  /*2aa00*/  LEA.HI.X.SX32 R9, R9, R0.reuse, 0x1, P4 ;  /* 0x0000000009097211 */ /* 0x080fe200020f0eff */
[----:B------:R0:W-:Y:S01]  /*2aa10*/  STL.64 [R1+0x48], R22 ;  /* 0x0000481601007387 */ /* 0x0001e20000100a00 */
[----:B------:R-:W-:Y:S02]  /*2aa20*/  LEA.HI.X.SX32 R25, R25, R0, 0x1, P6 ;  /* 0x0000000019197211 */ /* 0x000fe400030f0eff */
[----:B------:R-:W-:-:S04]  /*2aa30*/  LEA R28, P5, R26, R2, 0x1 ;  /* 0x000000021a1c7211 */ /* 0x000fc800078a08ff */
[----:B------:R-:W-:Y:S01]  /*2aa40*/  LEA.HI.X.SX32 R29, R26, R0, 0x1, P5 ;  /* 0x000000001a1d7211 */ /* 0x000fe200028f0eff */
[----:B0-----:R-:W3:Y:S04]  /*2aa50*/  LDL.LU.64 R22, [R1+0x1f0] ;  /* 0x0001f00001167983 */ /* 0x001ee80000300a00 */
[----:B------:R0:W-:Y:S04]  /*2aa60*/  STL.64 [R1+0x40], R8 ;  /* 0x0000400801007387 */ /* 0x0001e80000100a00 */
[----:B------:R2:W-:Y:S01]  /*2aa70*/  STL.64 [R1+0x38], R24 ;  /* 0x0000381801007387 */ /* 0x0005e20000100a00 */
[----:B0-----:R-:W-:-:S02]  /*2aa80*/  LEA R8, P4, R3, R2, 0x1 ;  /* 0x0000000203087211 */ /* 0x001fc400078808ff */
[----:B--2---:R-:W-:Y:S02]  /*2aa90*/  LEA R24, P6, R27, R2, 0x1 ;  /* 0x000000021b187211 */ /* 0x004fe400078c08ff */
[-C--:B------:R-:W-:Y:S01]  /*2aaa0*/  LEA.HI.X.SX32 R9, R3, R0.reuse, 0x1, P4 ;  /* 0x0000000003097211 */ /* 0x080fe200020f0eff */
[----:B------:R0:W-:Y:S01]  /*2aab0*/  STL.64 [R1+0x30], R28 ;  /* 0x0000301c01007387 */ /* 0x0001e20000100a00 */
[----:B------:R-:W-:-:S03]  /*2aac0*/  LEA.HI.X.SX32 R25, R27, R0, 0x1, P6 ;  /* 0x000000001b197211 */ /* 0x000fc600030f0eff */
[----:B------:R1:W-:Y:S01]  /*2aad0*/  STL.64 [R1+0x28], R8 ;  /* 0x0000280801007387 */ /* 0x0003e20000100a00 */
[----:B------:R-:W-:Y:S02]  /*2aae0*/  FSETP.NEU.AND P6, PT, R16, RZ, PT ;  /* 0x000000ff1000720b */ /* 0x000fe40003fcd000 */
[----:B------:R-:W-:Y:S02]  /*2aaf0*/  MOV R16, R10 ;  /* 0x0000000a00107202 */ /* 0x000fe40000000f00 */
[C---:B0-----:R-:W-:Y:S01]  /*2ab00*/  LEA R28, P5, R17.reuse, R2, 0x1 ;  /* 0x00000002111c7211 */ /* 0x041fe200078a08ff */
[----:B-1----:R-:W2:Y:S03]  /*2ab10*/  LDL.LU.64 R8, [R1+0x1558] ;  /* 0x0015580001087983 */ /* 0x002ea60000300a00 */
[----:B------:R-:W-:Y:S01]  /*2ab20*/  LEA.HI.X.SX32 R29, R17, R0, 0x1, P5 ;  /* 0x00000000111d7211 */ /* 0x000fe200028f0eff */
[----:B------:R-:W-:Y:S01]  /*2ab30*/  IMAD.MOV.U32 R17, RZ, RZ, R11 ;  /* 0x000000ffff117224 */ /* 0x000fe200078e000b */
[----:B------:R-:W-:Y:S04]  /*2ab40*/  STL.64 [R1+0x20], R24 ;  /* 0x0000201801007387 */ /* 0x000fe80000100a00 */
[----:B------:R-:W2:Y:S04]  /*2ab50*/  LDL.LU.64 R26, [R1+0x1e0] ;  /* 0x0001e000011a7983 */ /* 0x000ea80000300a00 */
[----:B------:R-:W2:Y:S04]  /*2ab60*/  LDL.LU R10, [R1+0x14] ;  /* 0x00001400010a7983 */ /* 0x000ea80000300800 */
[----:B------:R-:W2:Y:S01]  /*2ab70*/  LDL.LU R11, [R1+0x4] ;  /* 0x00000400010b7983 */ /* 0x000ea20000300800 */
[----:B------:R-:W-:-:S03]  /*2ab80*/  LEA R2, P4, R18, R2, 0x1 ;  /* 0x0000000212027211 */ /* 0x000fc600078808ff */
[----:B--2---:R0:W-:Y:S04]  /*2ab90*/  STL.64 [R1+0x1510], R10 ;  /* 0x0015100a01007387 */ /* 0x0041e80000100a00 */
[----:B0-----:R-:W2:Y:S01]  /*2aba0*/  LDL.LU.64 R10, [R1+0x200] ;  /* 0x00020000010a7983 */ /* 0x001ea20000300a00 */
[----:B------:R-:W-:-:S03]  /*2abb0*/  LEA.HI.X.SX32 R3, R18, R0, 0x1, P4 ;  /* 0x0000000012037211 */ /* 0x000fc600020f0eff */
[----:B------:R-:W-:Y:S04]  /*2abc0*/  STL.64 [R1+0x1448], R28 ;  /* 0x0014481c01007387 */ /* 0x000fe80000100a00 */
[----:B------:R-:W4:Y:S04]  /*2abd0*/  LDL.LU.64 R24, [R1+0x1d8] ;  /* 0x0001d80001187983 */ /* 0x000f280000300a00 */
[----:B---3--:R0:W-:Y:S04]  /*2abe0*/  STG.E.U16 desc[UR10][R14.64], R19 ;  /* 0x000000130e007986 */ /* 0x0081e8000c10150a */
[----:B------:R-:W-:Y:S04]  /*2abf0*/  STL.64 [R1+0x1450], R2 ;  /* 0x0014500201007387 */ /* 0x000fe80000100a00 */
[----:B0-----:R-:W3:Y:S04]  /*2ac00*/  LDL.LU.64 R14, [R1+0x1d0] ;  /* 0x0001d000010e7983 */ /* 0x001ee80000300a00 */
[----:B--2---:R-:W-:Y:S04]  /*2ac10*/  STG.E.U16 desc[UR10][R10.64], R5 ;  /* 0x000000050a007986 */ /* 0x004fe8000c10150a */
[----:B----4-:R0:W-:Y:S04]  /*2ac20*/  STG.E.U16 desc[UR10][R6.64], R4 ;  /* 0x0000000406007986 */ /* 0x0101e8000c10150a */
[----:B0-----:R-:W2:Y:S04]  /*2ac30*/  LDL.LU.64 R6, [R1+0x1b8] ;  /* 0x0001b80001067983 */ /* 0x001ea80000300a00 */
[----:B--2---:R0:W-:Y:S04]  /*2ac40*/  STL.64 [R1+0x1530], R6 ;  /* 0x0015300601007387 */ /* 0x0041e80000100a00 */
[----:B0-----:R-:W2:Y:S04]  /*2ac50*/  LDL.LU.64 R6, [R1+0x1c0] ;  /* 0x0001c00001067983 */ /* 0x001ea80000300a00 */
[----:B------:R-:W-:Y:S04]  /*2ac60*/  STG.E.U16 desc[UR10][R22.64], R8 ;  /* 0x0000000816007986 */ /* 0x000fe8000c10150a */
[----:B--2---:R0:W-:Y:S04]  /*2ac70*/  STL.64 [R1+0x1538], R6 ;  /* 0x0015380601007387 */ /* 0x0041e80000100a00 */
[----:B0-----:R-:W2:Y:S04]  /*2ac80*/  LDL.LU.64 R6, [R1+0x1c8] ;  /* 0x0001c80001067983 */ /* 0x001ea80000300a00 */
[----:B------:R-:W4:Y:S04]  /*2ac90*/  LDL.LU.64 R22, [R1+0x1a8] ;  /* 0x0001a80001167983 */ /* 0x000f280000300a00 */
[----:B----4-:R0:W-:Y:S04]  /*2aca0*/  STL.64 [R1+0x1528], R22 ;  /* 0x0015281601007387 */ /* 0x0101e80000100a00 */
[----:B0-----:R-:W4:Y:S04]  /*2acb0*/  LDL.LU.64 R22, [R1+0x1b0] ;  /* 0x0001b00001167983 */ /* 0x001f280000300a00 */
[----:B------:R-:W2:Y:S04]  /*2acc0*/  LDL.LU.64 R10, [R1+0x190] ;  /* 0x00019000010a7983 */ /* 0x000ea80000300a00 */
[----:B--2---:R0:W-:Y:S04]  /*2acd0*/  STL.64 [R1+0x1518], R10 ;  /* 0x0015180a01007387 */ /* 0x0041e80000100a00 */
[----:B0-----:R-:W2:Y:S04]  /*2ace0*/  LDL.LU.64 R10, [R1+0x198] ;  /* 0x00019800010a7983 */ /* 0x001ea80000300a00 */
[----:B--2---:R0:W-:Y:S04]  /*2acf0*/  STL.64 [R1+0x1520], R10 ;  /* 0x0015200a01007387 */ /* 0x0041e80000100a00 */
[----:B0-----:R-:W2:Y:S04]  /*2ad00*/  LDL.LU.64 R10, [R1+0x1a0] ;  /* 0x0001a000010a7983 */ /* 0x001ea80000300a00 */
[----:B------:R-:W2:Y:S04]  /*2ad10*/  LDL.LU.64 R2, [R1+0x170] ;  /* 0x0001700001027983 */ /* 0x000ea80000300a00 */
[----:B--2---:R0:W-:Y:S04]  /*2ad20*/  STL.64 [R1+0x14f8], R2 ;  /* 0x0014f80201007387 */ /* 0x0041e80000100a00 */
[----:B0-----:R-:W2:Y:S04]  /*2ad30*/  LDL.LU.64 R2, [R1+0x178] ;  /* 0x0001780001027983 */ /* 0x001ea80000300a00 */
[----:B--2---:R0:W-:Y:S04]  /*2ad40*/  STL.64 [R1+0x1500], R2 ;  /* 0x0015000201007387 */ /* 0x0041e80000100a00 */
[----:B0-----:R-:W2:Y:S04]  /*2ad50*/  LDL.LU.64 R2, [R1+0x180] ;  /* 0x0001800001027983 */ /* 0x001ea80000300a00 */
[----:B------:R-:W-:Y:S04]  /*2ad60*/  STG.E.U16 desc[UR10][R16.64], R12 ;  /* 0x0000000c10007986 */ /* 0x000fe8000c10150a */
[----:B--2---:R0:W-:Y:S04]  /*2ad70*/  STL.64 [R1+0x1508], R2 ;  /* 0x0015080201007387 */ /* 0x0041e80000100a00 */
[----:B0-----:R-:W2:Y:S04]  /*2ad80*/  LDL.LU.64 R2, [R1+0x188] ;  /* 0x0001880001027983 */ /* 0x001ea80000300a00 */
[----:B------:R-:W2:Y:S04]  /*2ad90*/  LDL.LU.64 R28, [R1+0x168] ;  /* 0x00016800011c7983 */ /* 0x000ea80000300a00 */
[----:B------:R-:W2:Y:S01]  /*2ada0*/  LDL.LU.64 R16, [R1+0x1550] ;  /* 0x0015500001107983 */ /* 0x000ea20000300a00 */
[----:B------:R-:W-:-:S03]  /*2adb0*/  PRMT R4, R19, 0x7632, R4 ;  /* 0x0000763213047816 */ /* 0x000fc60000000004 */
[----:B--2---:R0:W-:Y:S04]  /*2adc0*/  STG.E.U16 desc[UR10][R26.64], R16 ;  /* 0x000000101a007986 */ /* 0x0041e8000c10150a */
[----:B------:R1:W-:Y:S04]  /*2add0*/  STG.E.U16 desc[UR10][R24.64], R20 ;  /* 0x0000001418007986 */ /* 0x0003e8000c10150a */
[----:B0-----:R-:W2:Y:S04]  /*2ade0*/  LDL.LU.64 R26, [R1+0x160] ;  /* 0x00016000011a7983 */ /* 0x001ea80000300a00 */
[----:B-1----:R-:W3:Y:S01]  /*2adf0*/  LDL.LU.64 R24, [R1+0x1548] ;  /* 0x0015480001187983 */ /* 0x002ee20000300a00 */
[----:B------:R-:W-:-:S03]  /*2ae00*/  PRMT R0, R5, 0x7632, R0 ;  /* 0x0000763205007816 */ /* 0x000fc60000000000 */
[----:B------:R-:W2:Y:S04]  /*2ae10*/  LDL.LU.64 R18, [R1+0x158] ;  /* 0x0001580001127983 */ /* 0x000ea80000300a00 */
[----:B---3--:R0:W-:Y:S04]  /*2ae20*/  STG.E.U16 desc[UR10][R14.64], R24 ;  /* 0x000000180e007986 */ /* 0x0081e8000c10150a */
[----:B------:R1:W-:Y:S04]  /*2ae30*/  STG.E.U16 desc[UR10][R6.64], R4 ;  /* 0x0000000406007986 */ /* 0x0003e8000c10150a */
[----:B0-----:R-:W3:Y:S04]  /*2ae40*/  LDL.LU.64 R14, [R1+0x150] ;  /* 0x00015000010e7983 */ /* 0x001ee80000300a00 */
[----:B------:R-:W2:Y:S04]  /*2ae50*/  LDL.LU R5, [R1+0x1540] ;  /* 0x0015400001057983 */ /* 0x000ea80000300800 */
[----:B-1----:R-:W2:Y:S01]  /*2ae60*/  LDL.LU.64 R6, [R1+0x1538] ;  /* 0x0015380001067983 */ /* 0x002ea20000300a00 */
[----:B------:R-:W-:-:S02]  /*2ae70*/  PRMT R4, R4, 0x7632, R4 ;  /* 0x0000763204047816 */ /* 0x000fc40000000004 */
[----:B------:R-:W-:Y:S01]  /*2ae80*/  PRMT R8, R8, 0x7632, R8 ;  /* 0x0000763208087816 */ /* 0x000fe20000000008 */
[----:B--2---:R0:W-:Y:S04]  /*2ae90*/  STG.E.U16 desc[UR10][R6.64], R0 ;  /* 0x0000000006007986 */ /* 0x0041e8000c10150a */
[----:B0-----:R-:W2:Y:S01]  /*2aea0*/  LDL.LU.64 R6, [R1+0x1530] ;  /* 0x0015300001067983 */ /* 0x001ea20000300a00 */
[----:B------:R-:W-:-:S03]  /*2aeb0*/  PRMT R12, R12, 0x7632, R12 ;  /* 0x000076320c0c7816 */ /* 0x000fc6000000000c */
[----:B--2---:R0:W-:Y:S04]  /*2aec0*/  STG.E.U16 desc[UR10][R6.64], R4 ;  /* 0x0000000406007986 */ /* 0x0041e8000c10150a */
[----:B----4-:R1:W-:Y:S04]  /*2aed0*/  STG.E.U16 desc[UR10][R22.64], R8 ;  /* 0x0000000816007986 */ /* 0x0103e8000c10150a */
[----:B0-----:R-:W2:Y:S04]  /*2aee0*/  LDL.LU.64 R6, [R1+0x148] ;  /* 0x0001480001067983 */ /* 0x001ea80000300a00 */
[----:B-1----:R-:W4:Y:S01]  /*2aef0*/  LDL.LU.64 R22, [R1+0x1528] ;  /* 0x0015280001167983 */ /* 0x002f220000300a00 */
[----:B------:R-:W-:-:S02]  /*2af00*/  PRMT R16, R16, 0x7632, R16 ;  /* 0x0000763210107816 */ /* 0x000fc40000000010 */
[----:B------:R-:W-:Y:S01]  /*2af10*/  PRMT R20, R20, 0x7632, R20 ;  /* 0x0000763214147816 */ /* 0x000fe20000000014 */
[----:B----4-:R0:W-:Y:S04]  /*2af20*/  STG.E.U16 desc[UR10][R22.64], R12 ;  /* 0x0000000c16007986 */ /* 0x0101e8000c10150a */
[----:B------:R1:W-:Y:S04]  /*2af30*/  STG.E.U16 desc[UR10][R10.64], R16 ;  /* 0x000000100a007986 */ /* 0x0003e8000c10150a */
[----:B0-----:R-:W4:Y:S04]  /*2af40*/  LDL.LU.64 R22, [R1+0x140] ;  /* 0x0001400001167983 */ /* 0x001f280000300a00 */
[----:B-1----:R-:W2:Y:S01]  /*2af50*/  LDL.LU.64 R10, [R1+0x1520] ;  /* 0x00152000010a7983 */ /* 0x002ea20000300a00 */
[----:B------:R-:W-:-:S03]  /*2af60*/  PRMT R24, R24, 0x7632, R24 ;  /* 0x0000763218187816 */ /* 0x000fc60000000018 */
[----:B--2---:R0:W-:Y:S04]  /*2af70*/  STG.E.U16 desc[UR10][R10.64], R20 ;  /* 0x000000140a007986 */ /* 0x0041e8000c10150a */
[----:B0-----:R-:W2:Y:S04]  /*2af80*/  LDL.LU.64 R10, [R1+0x1518] ;  /* 0x00151800010a7983 */ /* 0x001ea80000300a00 */
        /* <DEDUP_REMOVED lines=8> */
[----:B------:R-:W3:Y:S04]  /*2b010*/  LDL.LU R24, [R1+0x8] ;  /* 0x0000080001187983 */ /* 0x000ee80000300800 */
[----:B------:R-:W-:Y:S04]  /*2b020*/  STL.64 [R1+0x14f0], R12 ;  /* 0x0014f00c01007387 */ /* 0x000fe80000100a00 */
[----:B--2---:R-:W-:Y:S04]  /*2b030*/  STG.E.U16 desc[UR10][R2.64], R9 ;  /* 0x0000000902007986 */ /* 0x004fe8000c10150a */
[----:B------:R0:W-:Y:S04]  /*2b040*/  STG.E.U16 desc[UR10][R28.64], R13 ;  /* 0x0000000d1c007986 */ /* 0x0001e8000c10150a */
[----:B------:R-:W-:Y:S04]  /*2b050*/  STG.E.U16 desc[UR10][R26.64], R17 ;  /* 0x000000111a007986 */ /* 0x000fe8000c10150a */
[----:B------:R-:W-:Y:S04]  /*2b060*/  STG.E.U16 desc[UR10][R18.64], R21 ;  /* 0x0000001512007986 */ /* 0x000fe8000c10150a */
[----:B0-----:R-:W2:Y:S04]  /*2b070*/  LDL.LU.64 R12, [R1+0x138] ;  /* 0x00013800010c7983 */ /* 0x001ea80000300a00 */
[----:B------:R0:W-:Y:S04]  /*2b080*/  STL [R1+0x14e8], R17 ;  /* 0x0014e81101007387 */ /* 0x0001e80000100800 */
[----:B0-----:R-:W2:Y:S04]  /*2b090*/  LDL.LU.64 R16, [R1+0x130] ;  /* 0x0001300001107983 */ /* 0x001ea80000300a00 */
[----:B------:R-:W2:Y:S01]  /*2b0a0*/  LDL.LU.64 R18, [R1+0x110] ;  /* 0x0001100001127983 */ /* 0x000ea20000300a00 */
[----:B------:R-:W-:-:S03]  /*2b0b0*/  PRMT R4, R10, 0x7632, R4 ;  /* 0x000076320a047816 */ /* 0x000fc60000000004 */
[----:B--2---:R0:W-:Y:S04]  /*2b0c0*/  STL.64 [R1+0x14d8], R18 ;  /* 0x0014d81201007387 */ /* 0x0041e80000100a00 */
[----:B0-----:R-:W2:Y:S01]  /*2b0d0*/  LDL.LU.64 R18, [R1+0x118] ;  /* 0x0001180001127983 */ /* 0x001ea20000300a00 */
[----:B------:R-:W-:-:S03]  /*2b0e0*/  PRMT R0, R11, 0x7632, R0 ;  /* 0x000076320b007816 */ /* 0x000fc60000000000 */
[----:B---3--:R-:W-:Y:S01]  /*2b0f0*/  STG.E.U16 desc[UR10][R14.64], R25 ;  /* 0x000000190e007986 */ /* 0x008fe2000c10150a */
[----:B------:R-:W-:-:S03]  /*2b100*/  PRMT R5, R5, 0x7632, R5 ;  /* 0x0000763205057816 */ /* 0x000fc60000000005 */
[----:B------:R-:W-:Y:S01]  /*2b110*/  STG.E.U16 desc[UR10][R6.64], R4 ;  /* 0x0000000406007986 */ /* 0x000fe2000c10150a */
[----:B------:R-:W-:-:S03]  /*2b120*/  PRMT R9, R9, 0x7632, R9 ;  /* 0x0000763209097816 */ /* 0x000fc60000000009 */
[----:B----4-:R-:W-:Y:S04]  /*2b130*/  STG.E.U16 desc[UR10][R22.64], R0 ;  /* 0x0000000016007986 */ /* 0x010fe8000c10150a */
[----:B------:R-:W-:Y:S04]  /*2b140*/  STG.E.U16 desc[UR10][R12.64], R5 ;  /* 0x000000050c007986 */ /* 0x000fe8000c10150a */
[----:B------:R-:W-:Y:S04]  /*2b150*/  STG.E.U16 desc[UR10][R16.64], R9 ;  /* 0x0000000910007986 */ /* 0x000fe8000c10150a */
[----:B--2---:R0:W-:Y:S04]  /*2b160*/  STL.64 [R1+0x14e0], R18 ;  /* 0x0014e01201007387 */ /* 0x0041e80000100a00 */
[----:B0-----:R-:W2:Y:S04]  /*2b170*/  LDL.LU.64 R18, [R1+0x120] ;  /* 0x0001200001127983 */ /* 0x001ea80000300a00 */
[----:B------:R-:W3:Y:S04]  /*2b180*/  LDL.LU.64 R10, [R1+0x108] ;  /* 0x00010800010a7983 */ /* 0x000ee80000300a00 */
[----:B------:R-:W4:Y:S04]  /*2b190*/  LDL.LU.64 R6, [R1+0x100] ;  /* 0x0001000001067983 */ /* 0x000f280000300a00 */
[----:B------:R-:W2:Y:S04]  /*2b1a0*/  LDL.LU.64 R2, [R1+0xf8] ;  /* 0x0000f80001027983 */ /* 0x000ea80000300a00 */
[----:B------:R-:W2:Y:S04]  /*2b1b0*/  LDL.LU.64 R14, [R1+0xf0] ;  /* 0x0000f000010e7983 */ /* 0x000ea80000300a00 */
[----:B------:R-:W2:Y:S04]  /*2b1c0*/  LDL.LU.64 R28, [R1+0xe8] ;  /* 0x0000e800011c7983 */ /* 0x000ea80000300a00 */
[----:B------:R-:W2:Y:S04]  /*2b1d0*/  LDL.LU.64 R22, [R1+0xe0] ;  /* 0x0000e00001167983 */ /* 0x000ea80000300a00 */
[----:B------:R-:W2:Y:S04]  /*2b1e0*/  LDL.LU.64 R26, [R1+0xd8] ;  /* 0x0000d800011a7983 */ /* 0x000ea80000300a00 */
[----:B------:R-:W2:Y:S04]  /*2b1f0*/  LDL.LU.64 R12, [R1+0x14f0] ;  /* 0x0014f000010c7983 */ /* 0x000ea80000300a00 */
[----:B------:R-:W3:Y:S04]  /*2b200*/  LDL.LU R17, [R1+0x14e8] ;  /* 0x0014e80001117983 */ /* 0x000ee80000300800 */
[----:B------:R0:W-:Y:S04]  /*2b210*/  STL.64 [R1+0x1480], R8 ;  /* 0x0014800801007387 */ /* 0x0001e80000100a00 */
[----:B0-----:R-:W3:Y:S01]  /*2b220*/  LDL.LU.64 R8, [R1+0x128] ;  /* 0x0001280001087983 */ /* 0x001ee20000300a00 */
[----:B--2---:R-:W-:-:S03]  /*2b230*/  PRMT R13, R13, 0x7632, R13 ;  /* 0x000076320d0d7816 */ /* 0x004fc6000000000d */
[----:B------:R-:W-:Y:S04]  /*2b240*/  STL [R1+0x1490], R12 ;  /* 0x0014900c01007387 */ /* 0x000fe80000100800 */
[----:B---3--:R0:W-:Y:S04]  /*2b250*/  STG.E.U16 desc[UR10][R8.64], R13 ;  /* 0x0000000d08007986 */ /* 0x0081e8000c10150a */
[----:B0-----:R-:W2:Y:S01]  /*2b260*/  LDL.LU.64 R12, [R1+0xb0] ;  /* 0x0000b000010c7983 */ /* 0x001ea20000300a00 */
[----:B------:R-:W-:-:S03]  /*2b270*/  PRMT R17, R17, 0x7632, R17 ;  /* 0x0000763211117816 */ /* 0x000fc60000000011 */
[----:B--2---:R0:W-:Y:S04]  /*2b280*/  STL.64 [R1+0x1498], R12 ;  /* 0x0014980c01007387 */ /* 0x0041e80000100a00 */
[----:B0-----:R-:W2:Y:S04]  /*2b290*/  LDL.LU.64 R12, [R1+0xc0] ;  /* 0x0000c000010c7983 */ /* 0x001ea80000300a00 */
[----:B------:R-:W-:Y:S04]  /*2b2a0*/  STG.E.U16 desc[UR10][R18.64], R17 ;  /* 0x0000001112007986 */ /* 0x000fe8000c10150a */
[----:B--2---:R0:W-:Y:S04]  /*2b2b0*/  STL.64 [R1+0x14a0], R12 ;  /* 0x0014a00c01007387 */ /* 0x0041e80000100a00 */
[----:B0-----:R-:W2:Y:S04]  /*2b2c0*/  LDL.LU.64 R12, [R1+0xd0] ;  /* 0x0000d000010c7983 */ /* 0x001ea80000300a00 */
[----:B------:R-:W3:Y:S04]  /*2b2d0*/  LDL.LU.64 R8, [R1+0xa8] ;  /* 0x0000a80001087983 */ /* 0x000ee80000300a00 */
[----:B------:R-:W2:Y:S01]  /*2b2e0*/  LDL.LU.64 R18, [R1+0x14e0] ;  /* 0x0014e00001127983 */ /* 0x000ea20000300a00 */
[----:B------:R-:W-:-:S03]  /*2b2f0*/  PRMT R21, R21, 0x7632, R21 ;  /* 0x0000763215157816 */ /* 0x000fc60000000015 */
[----:B------:R-:W3:Y:S04]  /*2b300*/  LDL.LU.64 R16, [R1+0xb8] ;  /* 0x0000b80001107983 */ /* 0x000ee80000300a00 */
[----:B--2---:R0:W-:Y:S04]  /*2b310*/  STG.E.U16 desc[UR10][R18.64], R21 ;  /* 0x0000001512007986 */ /* 0x0041e8000c10150a */
[----:B0-----:R-:W2:Y:S01]  /*2b320*/  LDL.LU.64 R18, [R1+0x14d8] ;  /* 0x0014d80001127983 */ /* 0x001ea20000300a00 */
[----:B------:R-:W-:-:S03]  /*2b330*/  PRMT R25, R25, 0x7632, R25 ;  /* 0x0000763219197816 */ /* 0x000fc60000000019 */
[----:B------:R-:W3:Y:S04]  /*2b340*/  LDL.LU.64 R20, [R1+0xc8] ;  /* 0x0000c80001147983 */ /* 0x000ee80000300a00 */
[----:B--2---:R0:W-:Y:S04]  /*2b350*/  STG.E.U16 desc[UR10][R18.64], R25 ;  /* 0x0000001912007986 */ /* 0x0041e8000c10150a */
[----:B0-----:R-:W2:Y:S04]  /*2b360*/  LDL.LU.64 R18, [R1+0x14d0] ;  /* 0x0014d00001127983 */ /* 0x001ea80000300a00 */
[----:B------:R-:W2:Y:S04]  /*2b370*/  LDL.LU R25, [R1+0x18] ;  /* 0x0000180001197983 */ /* 0x000ea80000300800 */
[----:B--2---:R0:W-:Y:S04]  /*2b380*/  STG.E.U16 desc[UR10][R10.64], R25 ;  /* 0x000000190a007986 */ /* 0x0041e8000c10150a */
[----:B----4-:R1:W-:Y:S04]  /*2b390*/  STG.E.U16 desc[UR10][R6.64], R24 ;  /* 0x0000001806007986 */ /* 0x0103e8000c10150a */
[----:B0-----:R-:W2:Y:S04]  /*2b3a0*/  LDL.LU.64 R10, [R1+0x14c8] ;  /* 0x0014c800010a7983 */ /* 0x001ea80000300a00 */
[----:B-1----:R-:W4:Y:S04]  /*2b3b0*/  LDL.LU.64 R6, [R1+0x14c0] ;  /* 0x0014c00001067983 */ /* 0x002f280000300a00 */
[----:B----4-:R0:W-:Y:S04]  /*2b3c0*/  STG.E.U16 desc[UR10][R2.64], R6 ;  /* 0x0000000602007986 */ /* 0x0101e8000c10150a */
[----:B--2---:R1:W-:Y:S04]  /*2b3d0*/  STG.E.U16 desc[UR10][R14.64], R10 ;  /* 0x0000000a0e007986 */ /* 0x0043e8000c10150a */
[----:B0-----:R-:W2:Y:S04]  /*2b3e0*/  LDL.LU.64 R2, [R1+0x98] ;  /* 0x0000980001027983 */ /* 0x001ea80000300a00 */
[----:B-1----:R-:W4:Y:S04]  /*2b3f0*/  LDL.LU.64 R14, [R1+0x14b8] ;  /* 0x0014b800010e7983 */ /* 0x002f280000300a00 */
[----:B----4-:R0:W-:Y:S04]  /*2b400*/  STG.E.U16 desc[UR10][R28.64], R14 ;  /* 0x0000000e1c007986 */ /* 0x0101e8000c10150a */
[----:B------:R1:W-:Y:S04]  /*2b410*/  STG.E.U16 desc[UR10][R22.64], R18 ;  /* 0x0000001216007986 */ /* 0x0003e8000c10150a */
[----:B0-----:R-:W4:Y:S04]  /*2b420*/  LDL.LU.64 R28, [R1+0x90] ;  /* 0x00009000011c7983 */ /* 0x001f280000300a00 */
[----:B-1----:R-:W2:Y:S04]  /*2b430*/  LDL.LU.64 R22, [R1+0x14b0] ;  /* 0x0014b00001167983 */ /* 0x002ea80000300a00 */
[----:B--2---:R0:W-:Y:S04]  /*2b440*/  STG.E.U16 desc[UR10][R26.64], R22 ;  /* 0x000000161a007986 */ /* 0x0041e8000c10150a */
[----:B0-----:R-:W2:Y:S01]  /*2b450*/  LDL.LU.64 R26, [R1+0x14a8] ;  /* 0x0014a800011a7983 */ /* 0x001ea20000300a00 */
[----:B------:R-:W-:-:S02]  /*2b460*/  PRMT R4, R25, 0x7632, R4 ;  /* 0x0000763219047816 */ /* 0x000fc40000000004 */
[----:B------:R-:W-:Y:S01]  /*2b470*/  PRMT R0, R24, 0x7632, R0 ;  /* 0x0000763218007816 */ /* 0x000fe20000000000 */
[----:B--2---:R0:W-:Y:S04]  /*2b480*/  STG.E.U16 desc[UR10][R12.64], R26 ;  /* 0x0000001a0c007986 */ /* 0x0041e8000c10150a */
[----:B0-----:R-:W2:Y:S04]  /*2b490*/  LDL.LU.64 R12, [R1+0x14a0] ;  /* 0x0014a000010c7983 */ /* 0x001ea80000300a00 */
[----:B---3--:R0:W-:Y:S04]  /*2b4a0*/  STG.E.U16 desc[UR10][R20.64], R4 ;  /* 0x0000000414007986 */ /* 0x0081e8000c10150a */
[----:B------:R-:W3:Y:S04]  /*2b4b0*/  LDL.LU.64 R24, [R1+0x88] ;  /* 0x0000880001187983 */ /* 0x000ee80000300a00 */
[----:B0-----:R-:W3:Y:S04]  /*2b4c0*/  LDL.LU R20, [R1+0x1c] ;  /* 0x00001c0001147983 */ /* 0x001ee80000300800 */
[----:B------:R0:W-:Y:S04]  /*2b4d0*/  STL.64 [R1+0x1470], R4 ;  /* 0x0014700401007387 */ /* 0x0001e80000100a00 */
[----:B0-----:R-:W3:Y:S04]  /*2b4e0*/  LDL.LU.64 R4, [R1+0xa0] ;  /* 0x0000a00001047983 */ /* 0x001ee80000300a00 */
[----:B--2---:R0:W-:Y:S04]  /*2b4f0*/  STG.E.U16 desc[UR10][R12.64], R0 ;  /* 0x000000000c007986 */ /* 0x0041e8000c10150a */
[----:B0-----:R-:W2:Y:S01]  /*2b500*/  LDL.LU.64 R12, [R1+0x1498] ;  /* 0x00149800010c7983 */ /* 0x001ea20000300a00 */
[----:B------:R-:W-:-:S02]  /*2b510*/  PRMT R6, R6, 0x7632, R6 ;  /* 0x0000763206067816 */ /* 0x000fc40000000006 */
[----:B------:R-:W-:Y:S02]  /*2b520*/  PRMT R10, R10, 0x7632, R10 ;  /* 0x000076320a0a7816 */ /* 0x000fe4000000000a */
[----:B------:R-:W-:Y:S01]  /*2b530*/  PRMT R14, R14, 0x7632, R14 ;  /* 0x000076320e0e7816 */ /* 0x000fe2000000000e */
[----:B------:R-:W-:Y:S01]  /*2b540*/  STG.E.U16 desc[UR10][R16.64], R6 ;  /* 0x0000000610007986 */ /* 0x000fe2000c10150a */
[----:B------:R-:W-:-:S03]  /*2b550*/  PRMT R18, R18, 0x7632, R18 ;  /* 0x0000763212127816 */ /* 0x000fc60000000012 */
[----:B------:R0:W-:Y:S04]  /*2b560*/  STL.64 [R1+0x1488], R6 ;  /* 0x0014880601007387 */ /* 0x0001e80000100a00 */
[----:B0-----:R-:W4:Y:S04]  /*2b570*/  LDL.LU.64 R6, [R1+0x80] ;  /* 0x0000800001067983 */ /* 0x001f280000300a00 */
[----:B------:R-:W4:Y:S04]  /*2b580*/  LDL.LU R16, [R1+0xc] ;  /* 0x00000c0001107983 */ /* 0x000f280000300800 */
[----:B--2---:R0:W-:Y:S04]  /*2b590*/  STG.E.U16 desc[UR10][R12.64], R10 ;  /* 0x0000000a0c007986 */ /* 0x0041e8000c10150a */
[----:B------:R1:W-:Y:S04]  /*2b5a0*/  STG.E.U16 desc[UR10][R8.64], R14 ;  /* 0x0000000e08007986 */ /* 0x0003e8000c10150a */
[----:B---3--:R2:W-:Y:S04]  /*2b5b0*/  STG.E.U16 desc[UR10][R4.64], R18 ;  /* 0x0000001204007986 */ /* 0x0085e8000c10150a */
[----:B0-----:R-:W3:Y:S04]  /*2b5c0*/  LDL.LU R12, [R1+0x1490] ;  /* 0x00149000010c7983 */ /* 0x001ee80000300800 */
[----:B-1----:R-:W3:Y:S04]  /*2b5d0*/  LDL.LU.64 R8, [R1+0x78] ;  /* 0x0000780001087983 */ /* 0x002ee80000300a00 */
[----:B--2---:R-:W2:Y:S01]  /*2b5e0*/  LDL.LU.64 R4, [R1+0x68] ;  /* 0x0000680001047983 */ /* 0x004ea20000300a00 */
[----:B------:R-:W-:-:S02]  /*2b5f0*/  PRMT R22, R22, 0x7632, R22 ;  /* 0x0000763216167816 */ /* 0x000fc40000000016 */
[----:B------:R-:W-:-:S03]  /*2b600*/  PRMT R26, R26, 0x7632, R26 ;  /* 0x000076321a1a7816 */ /* 0x000fc6000000001a */
[----:B------:R-:W-:Y:S04]  /*2b610*/  STG.E.U16 desc[UR10][R2.64], R22 ;  /* 0x0000001602007986 */ /* 0x000fe8000c10150a */
[----:B----4-:R-:W-:Y:S04]  /*2b620*/  STG.E.U16 desc[UR10][R28.64], R26 ;  /* 0x0000001a1c007986 */ /* 0x010fe8000c10150a */
[----:B--2---:R0:W-:Y:S04]  /*2b630*/  STL.64 [R1+0x1478], R4 ;  /* 0x0014780401007387 */ /* 0x0041e80000100a00 */
[----:B0-----:R-:W2:Y:S04]  /*2b640*/  LDL.LU.64 R4, [R1+0x70] ;  /* 0x0000700001047983 */ /* 0x001ea80000300a00 */
[----:B------:R0:W-:Y:S04]  /*2b650*/  STL [R1+0x146c], R23 ;  /* 0x00146c1701007387 */ /* 0x0001e80000100800 */
[----:B0-----:R-:W4:Y:S04]  /*2b660*/  LDL.LU.64 R22, [R1+0x60] ;  /* 0x0000600001167983 */ /* 0x001f280000300a00 */
[----:B------:R0:W-:Y:S04]  /*2b670*/  STL [R1+0x1468], R27 ;  /* 0x0014681b01007387 */ /* 0x0001e80000100800 */
[----:B0-----:R-:W2:Y:S04]  /*2b680*/  LDL.LU.64 R26, [R1+0x58] ;  /* 0x00005800011a7983 */ /* 0x001ea80000300a00 */
[----:B------:R-:W2:Y:S04]  /*2b690*/  LDL.LU.64 R2, [R1+0x40] ;  /* 0x0000400001027983 */ /* 0x000ea80000300a00 */
[----:B--2---:R0:W-:Y:S04]  /*2b6a0*/  STL.64 [R1+0x1458], R2 ;  /* 0x0014580201007387 */ /* 0x0041e80000100a00 */
[----:B0-----:R-:W2:Y:S04]  /*2b6b0*/  LDL.LU.64 R2, [R1+0x48] ;  /* 0x0000480001027983 */ /* 0x001ea80000300a00 */
[----:B------:R-:W-:Y:S04]  /*2b6c0*/  STG.E.U16 desc[UR10][R24.64], R20 ;  /* 0x0000001418007986 */ /* 0x000fe8000c10150a */
[----:B------:R-:W-:Y:S04]  /*2b6d0*/  STG.E.U16 desc[UR10][R6.64], R16 ;  /* 0x0000001006007986 */ /* 0x000fe8000c10150a */
[----:B--2---:R0:W-:Y:S04]  /*2b6e0*/  STL.64 [R1+0x1460], R2 ;  /* 0x0014600201007387 */ /* 0x0041e80000100a00 */
[----:B0-----:R-:W2:Y:S04]  /*2b6f0*/  LDL.LU.64 R2, [R1+0x50] ;  /* 0x0000500001027983 */ /* 0x001ea80000300a00 */
[----:B------:R-:W2:Y:S04]  /*2b700*/  LDL.LU.64 R28, [R1+0x38] ;  /* 0x00003800011c7983 */ /* 0x000ea80000300a00 */
[----:B------:R-:W2:Y:S04]  /*2b710*/  LDL.LU R14, [R1+0x230] ;  /* 0x00023000010e7983 */ /* 0x000ea80000300800 */
[----:B------:R-:W2:Y:S04]  /*2b720*/  LDL.LU R13, [R1+0x22c] ;  /* 0x00022c00010d7983 */ /* 0x000ea80000300800 */
[----:B------:R-:W2:Y:S04]  /*2b730*/  LDL.LU R18, [R1+0x228] ;  /* 0x0002280001127983 */ /* 0x000ea80000300800 */
[----:B------:R-:W2:Y:S04]  /*2b740*/  LDL.LU R25, [R1+0x224] ;  /* 0x0002240001197983 */ /* 0x000ea80000300800 */
[----:B------:R-:W2:Y:S04]  /*2b750*/  LDL.LU R21, [R1+0x2d4] ;  /* 0x0002d40001157983 */ /* 0x000ea80000300800 */
[----:B------:R-:W2:Y:S01]  /*2b760*/  LDL.LU.64 R6, [R1+0x1488] ;  /* 0x0014880001067983 */ /* 0x000ea20000300a00 */
[----:B------:R-:W-:-:S03]  /*2b770*/  PRMT R10, R16, 0x7632, R10 ;  /* 0x00007632100a7816 */ /* 0x000fc6000000000a */
[----:B------:R-:W4:Y:S01]  /*2b780*/  LDL.LU R16, [R1+0x2d0] ;  /* 0x0002d00001107983 */ /* 0x000f220000300800 */
[----:B---3--:R-:W-:-:S03]  /*2b790*/  PRMT R12, R20, 0x7632, R12 ;  /* 0x00007632140c7816 */ /* 0x008fc6000000000c */
[----:B------:R-:W3:Y:S04]  /*2b7a0*/  LDL.LU R17, [R1+0x2cc] ;  /* 0x0002cc0001117983 */ /* 0x000ee80000300800 */
[----:B------:R-:W3:Y:S04]  /*2b7b0*/  LDL.LU R24, [R1+0x2bc] ;  /* 0x0002bc0001187983 */ /* 0x000ee80000300800 */
[----:B------:R-:W3:Y:S04]  /*2b7c0*/  LDL.LU R20, [R1+0x1444] ;  /* 0x0014440001147983 */ /* 0x000ee80000300800 */
[----:B--2---:R0:W-:Y:S04]  /*2b7d0*/  STG.E.U16 desc[UR10][R8.64], R7 ;  /* 0x0000000708007986 */ /* 0x0041e8000c10150a */
[----:B------:R1:W-:Y:S04]  /*2b7e0*/  STG.E.U16 desc[UR10][R4.64], R11 ;  /* 0x0000000b04007986 */ /* 0x0003e8000c10150a */
[----:B0-----:R-:W2:Y:S04]  /*2b7f0*/  LDL.LU.64 R8, [R1+0x1480] ;  /* 0x0014800001087983 */ /* 0x001ea80000300a00 */
[----:B-1----:R-:W2:Y:S04]  /*2b800*/  LDL.LU.64 R4, [R1+0x1478] ;  /* 0x0014780001047983 */ /* 0x002ea80000300a00 */
[----:B--2---:R0:W-:Y:S04]  /*2b810*/  STG.E.U16 desc[UR10][R4.64], R15 ;  /* 0x0000000f04007986 */ /* 0x0041e8000c10150a */
[----:B----4-:R1:W-:Y:S04]  /*2b820*/  STG.E.U16 desc[UR10][R22.64], R19 ;  /* 0x0000001316007986 */ /* 0x0103e8000c10150a */
[----:B0-----:R-:W2:Y:S04]  /*2b830*/  LDL.LU.64 R4, [R1+0x1470] ;  /* 0x0014700001047983 */ /* 0x001ea80000300a00 */
[----:B-1----:R-:W4:Y:S04]  /*2b840*/  LDL.LU R23, [R1+0x146c] ;  /* 0x00146c0001177983 */ /* 0x002f280000300800 */
[----:B----4-:R0:W-:Y:S04]  /*2b850*/  STG.E.U16 desc[UR10][R26.64], R23 ;  /* 0x000000171a007986 */ /* 0x0101e8000c10150a */
[----:B0-----:R-:W4:Y:S01]  /*2b860*/  LDL.LU R27, [R1+0x1468] ;  /* 0x00146800011b7983 */ /* 0x001f220000300800 */
[----:B------:R-:W-:-:S03]  /*2b870*/  PRMT R0, R23, 0x7632, R0 ;  /* 0x0000763217007816 */ /* 0x000fc60000000000 */
[----:B------:R-:W2:Y:S04]  /*2b880*/  LDL.LU.64 R22, [R1+0x20] ;  /* 0x0000200001167983 */ /* 0x000ea80000300a00 */
[----:B----4-:R0:W-:Y:S04]  /*2b890*/  STG.E.U16 desc[UR10][R2.64], R27 ;  /* 0x0000001b02007986 */ /* 0x0101e8000c10150a */
[----:B0-----:R-:W4:Y:S01]  /*2b8a0*/  LDL.LU.64 R2, [R1+0x1460] ;  /* 0x0014600001027983 */ /* 0x001f220000300a00 */
[----:B--2---:R-:W-:-:S03]  /*2b8b0*/  PRMT R4, R27, 0x7632, R4 ;  /* 0x000076321b047816 */ /* 0x004fc60000000004 */
[----:B------:R-:W2:Y:S04]  /*2b8c0*/  LDL.LU.64 R26, [R1+0x28] ;  /* 0x00002800011a7983 */ /* 0x000ea80000300a00 */
[----:B----4-:R0:W-:Y:S04]  /*2b8d0*/  STG.E.U16 desc[UR10][R2.64], R12 ;  /* 0x0000000c02007986 */ /* 0x0101e8000c10150a */
[----:B0-----:R-:W4:Y:S01]  /*2b8e0*/  LDL.LU.64 R2, [R1+0x1458] ;  /* 0x0014580001027983 */ /* 0x001f220000300a00 */
[----:B------:R-:W-:Y:S02]  /*2b8f0*/  PRMT R9, R11, 0x7632, R9 ;  /* 0x000076320b097816 */ /* 0x000fe40000000009 */
[----:B------:R-:W-:Y:S01]  /*2b900*/  PRMT R6, R7, 0x7632, R6 ;  /* 0x0000763207067816 */ /* 0x000fe20000000006 */
[----:B----4-:R0:W-:Y:S04]  /*2b910*/  STG.E.U16 desc[UR10][R2.64], R10 ;  /* 0x0000000a02007986 */ /* 0x0101e8000c10150a */
[----:B0-----:R-:W4:Y:S04]  /*2b920*/  LDL.LU.64 R2, [R1+0x1450] ;  /* 0x0014500001027983 */ /* 0x001f280000300a00 */
[----:B------:R-:W2:Y:S04]  /*2b930*/  LDL.LU.64 R10, [R1+0x30] ;  /* 0x00003000010a7983 */ /* 0x000ea80000300a00 */
[----:B------:R0:W-:Y:S04]  /*2b940*/  STG.E.U16 desc[UR10][R28.64], R6 ;  /* 0x000000061c007986 */ /* 0x0001e8000c10150a */
[----:B0-----:R-:W3:Y:S01]  /*2b950*/  LDL.LU.64 R28, [R1+0x1448] ;  /* 0x00144800011c7983 */ /* 0x001ee20000300a00 */
[----:B------:R-:W-:Y:S01]  /*2b960*/  FSEL R13, R13, -INF , P2 ;  /* 0xff8000000d0d7808 */ /* 0x000fe20001000000 */
[----:B------:R-:W0:Y:S01]  /*2b970*/  LDC.64 R6, c[0x0][0x3a0] ;  /* 0x0000e800ff067b82 */ /* 0x000e220000000a00 */
[----:B------:R-:W-:-:S02]  /*2b980*/  PRMT R8, R15, 0x7632, R8 ;  /* 0x000076320f087816 */ /* 0x000fc40000000008 */
[----:B------:R-:W-:Y:S02]  /*2b990*/  PRMT R5, R19, 0x7632, R5 ;  /* 0x0000763213057816 */ /* 0x000fe40000000005 */
[----:B------:R-:W-:Y:S02]  /*2b9a0*/  FSEL R14, R14, -INF , P3 ;  /* 0xff8000000e0e7808 */ /* 0x000fe40001800000 */
[----:B------:R-:W-:Y:S01]  /*2b9b0*/  FSEL R12, R25, -INF , P6 ;  /* 0xff800000190c7808 */ /* 0x000fe20003000000 */
[----:B------:R-:W-:-:S04]  /*2b9c0*/  UIMAD UR4, UR7, UR4, URZ ;  /* 0x00000004070472a4 */ /* 0x000fc8000f8e02ff */
[----:B------:R-:W-:Y:S02]  /*2b9d0*/  USHF.L.U32 UR7, UR4, 0x2, URZ ;  /* 0x0000000204077899 */ /* 0x000fe400080006ff */
[----:B------:R-:W-:Y:S01]  /*2b9e0*/  UIMAD.WIDE UR4, UR4, 0x4, URZ ;  /* 0x00000004040478a5 */ /* 0x000fe2000f8e02ff */
[----:B--2---:R1:W-:Y:S02]  /*2b9f0*/  STG.E.U16 desc[UR10][R10.64], R9 ;  /* 0x000000090a007986 */ /* 0x0043e4000c10150a */
[----:B-1----:R-:W-:Y:S02]  /*2ba00*/  FFMA R9, R13, 0.69314718246459960938, R16 ;  /* 0x3f3172180d097823 */ /* 0x002fe40000000010 */
[----:B------:R-:W1:Y:S01]  /*2ba10*/  S2R R16, SR_TID.X ;  /* 0x0000000000107919 */ /* 0x000e620000002100 */
[----:B------:R2:W-:Y:S04]  /*2ba20*/  STG.E.U16 desc[UR10][R26.64], R8 ;  /* 0x000000081a007986 */ /* 0x0005e8000c10150a */
[----:B------:R0:W-:Y:S04]  /*2ba30*/  STG.E.U16 desc[UR10][R22.64], R5 ;  /* 0x0000000516007986 */ /* 0x0001e8000c10150a */
[----:B---3--:R3:W-:Y:S04]  /*2ba40*/  STG.E.U16 desc[UR10][R28.64], R0 ;  /* 0x000000001c007986 */ /* 0x0087e8000c10150a */
[----:B----4-:R4:W-:Y:S01]  /*2ba50*/  STG.E.U16 desc[UR10][R2.64], R4 ;  /* 0x0000000402007986 */ /* 0x0109e2000c10150a */
[----:B------:R-:W-:Y:S01]  /*2ba60*/  FSEL R11, R18, -INF , P1 ;  /* 0xff800000120b7808 */ /* 0x000fe20000800000 */
[----:B--2---:R-:W-:-:S04]  /*2ba70*/  FFMA R8, R14, 0.69314718246459960938, R21 ;  /* 0x3f3172180e087823 */ /* 0x004fc80000000015 */
[----:B------:R-:W-:Y:S01]  /*2ba80*/  FFMA R10, R11, 0.69314718246459960938, R17 ;  /* 0x3f3172180b0a7823 */ /* 0x000fe20000000011 */
[----:B------:R-:W-:Y:S01]  /*2ba90*/  FFMA R11, R12, 0.69314718246459960938, R24 ;  /* 0x3f3172180c0b7823 */ /* 0x000fe20000000018 */
[----:B-1----:R-:W-:-:S04]  /*2baa0*/  SHF.L.U32 R16, R16, 0x2, RZ ;  /* 0x0000000210107819 */ /* 0x002fc800000006ff */
[----:B------:R-:W-:Y:S01]  /*2bab0*/  LOP3.LUT R16, R16, 0x70, RZ, 0xc0, !PT ;  /* 0x0000007010107812 */ /* 0x000fe200078ec0ff */
[----:B------:R-:W-:Y:S01]  /*2bac0*/  BAR.SYNC.DEFER_BLOCKING 0x0 ;  /* 0x0000000000007b1d */ /* 0x000fe20000010000 */
[C---:B0-----:R-:W-:Y:S01]  /*2bad0*/  SHF.L.U32 R5, R20.reuse, 0x2, RZ ;  /* 0x0000000214057819 */ /* 0x041fe200000006ff */
[----:B---3--:R-:W-:-:S04]  /*2bae0*/  IMAD.HI R0, R20, 0x4, RZ ;  /* 0x0000000414007827 */ /* 0x008fc800078e02ff */
[----:B------:R4:W-:Y:S02]  /*2baf0*/  STS.128 [R16+UR6], R8 ;  /* 0x0000000810007988 */ /* 0x0009e40008000c06 */
[----:B------:R-:W-:Y:S01]  /*2bb00*/  BAR.SYNC.DEFER_BLOCKING 0x0 ;  /* 0x0000000000007b1d */ /* 0x000fe20000010000 */
[----:B------:R-:W-:-:S04]  /*2bb10*/  IADD3 R6, P1, P2, R5, UR7, R6 ;  /* 0x0000000705067c10 */ /* 0x000fc8000fa3e006 */
[----:B------:R-:W-:Y:S01]  /*2bb20*/  IADD3.X R7, PT, PT, R0, UR5, R7, P1, P2 ;  /* 0x0000000500077c10 */ /* 0x000fe20008fe4407 */
[----:B------:R-:W-:Y:S08]  /*2bb30*/  @P0 EXIT ;  /* 0x000000000000094d */ /* 0x000ff00003800000 */
[----:B----4-:R-:W2:Y:S04]  /*2bb40*/  LDL.LU R16, [R1+0x234] ;  /* 0x0002340001107983 */ /* 0x010ea80000300800 */
[----:B--2---:R-:W0:Y:S04]  /*2bb50*/  LDS R3, [R16] ;  /* 0x0000000010037984 */ /* 0x004e280000000800 */
[----:B0-----:R-:W-:Y:S01]  /*2bb60*/  STG.E desc[UR10][R6.64], R3 ;  /* 0x0000000306007986 */ /* 0x001fe2000c10190a */
[----:B------:R-:W-:Y:S05]  /*2bb70*/  EXIT ;  /* 0x000000000000794d */ /* 0x000fea0003800000 */
.L_x_2:
[----:B------:R-:W-:-:S00]  /*2bb80*/  BRA `(.L_x_2) ;  /* 0xfffffffc00fc7947 */ /* 0x000fc0000383ffff */
[----:B------:R-:W-:-:S00]  /*2bb90*/  NOP ;  /* 0x0000000000007918 */ /* 0x000fc00000000000 */
        /* <DEDUP_REMOVED lines=14> */
.L_x_3:


//--------------------- .nv.global.init           --------------------------
	.section	.nv.global.init,"aw",@progbits
.nv.global.init:
	.type		_$_str,@object
	.size		_$_str,(.L_0 - _$_str)
_$_str:
        /*0000*/ 	.byte	0x5f, 0x5f, 0x43, 0x55, 0x44, 0x41, 0x5f, 0x46, 0x54, 0x5a, 0x00
.L_0:


//--------------------- .nv.shared.attn_fwd       --------------------------
	.section	.nv.shared.attn_fwd,"aw",@nobits
	.sectionflags	@""
	.align	16
	.zero		1024


//--------------------- .nv.shared.reserved.0     --------------------------
	.section	.nv.shared.reserved.0,"aw",@nobits
	.weak		__nv_reservedSMEM_offset_0_alias
	.size		__nv_reservedSMEM_offset_0_alias, 0, 64
	.other		__nv_reservedSMEM_offset_0_alias,@"STO_CUDA_RESERVED_SHARED STV_DEFAULT"
__nv_reservedSMEM_offset_0_alias:
	.zero		0
	.zero		64


//--------------------- .nv.constant0.attn_fwd    --------------------------
	.section	.nv.constant0.attn_fwd,"a",@progbits
	.sectionflags	@""
	.align	4
.nv.constant0.attn_fwd:
	.zero		1032


//--------------------- SYMBOLS --------------------------

	.type		.nv.reservedSmem.offset0,@object
	.size		.nv.reservedSmem.offset0,0x4
	.type		.nv.reservedSmem.cap,@object
	.size		.nv.reservedSmem.cap,0x4
